	.target	sm_90a

	.elftype	@"ET_EXEC"


//--------------------- .note.nv.tkinfo           --------------------------
	.section	.note.nv.tkinfo,"",@"SHT_NOTE"
	.sectionflags	@"SHF_NOTE_NV_TKINFO"
	.tkinfo
        /*0018*/ 	.word	0x00000002
        /*0030*/ 	.string	""
        /*0030*/ 	.string	"ptxas"
        /*0030*/ 	.string	"Cuda compilation tools, release 13.0, V13.0.88"
        /*0030*/ 	.string	"Build cuda_13.0.r13.0/compiler.36424714_0"
        /*0030*/ 	.string	"-arch sm_90a -m 64 "



//--------------------- .note.nv.cuinfo           --------------------------
	.section	.note.nv.cuinfo,"",@"SHT_NOTE"
	.sectionflags	@"SHF_NOTE_NV_CUINFO"
        /*0018*/ 	.short	0x0002
        /*001a*/ 	.short	0x005a
        /*001c*/ 	.short	0x0082
	.zero		2


//--------------------- .nv.info                  --------------------------
	.section	.nv.info,"",@"SHT_CUDA_INFO"
	.align	4


	//----- nvinfo : EIATTR_REGCOUNT
	.align		4
        /*0000*/ 	.byte	0x04, 0x2f
        /*0002*/ 	.short	(.L_1 - .L_0)
	.align		4
.L_0:
        /*0004*/ 	.word	index@(_ZN18transformer_engine33fused_moe_aux_loss_forward_kernelIfiEEvPKT_PKT0_iiiiifPS1_Pf)
        /*0008*/ 	.word	0x00000020


	//----- nvinfo : EIATTR_FRAME_SIZE
	.align		4
.L_1:
        /*000c*/ 	.byte	0x04, 0x11
        /*000e*/ 	.short	(.L_3 - .L_2)
	.align		4
.L_2:
        /*0010*/ 	.word	index@($__internal_11_$__cuda_sm3x_div_rn_noftz_f32_slowpath)
        /*0014*/ 	.word	0x00000000


	//----- nvinfo : EIATTR_FRAME_SIZE
	.align		4
.L_3:
        /*0018*/ 	.byte	0x04, 0x11
        /*001a*/ 	.short	(.L_5 - .L_4)
	.align		4
.L_4:
        /*001c*/ 	.word	index@(_ZN18transformer_engine33fused_moe_aux_loss_forward_kernelIfiEEvPKT_PKT0_iiiiifPS1_Pf)
        /*0020*/ 	.word	0x00000000


	//----- nvinfo : EIATTR_REGCOUNT
	.align		4
.L_5:
        /*0024*/ 	.byte	0x04, 0x2f
        /*0026*/ 	.short	(.L_7 - .L_6)
	.align		4
.L_6:
        /*0028*/ 	.word	index@(_ZN18transformer_engine33fused_moe_aux_loss_forward_kernelIflEEvPKT_PKT0_iiiiifPS1_Pf)
        /*002c*/ 	.word	0x00000020


	//----- nvinfo : EIATTR_FRAME_SIZE
	.align		4
.L_7:
        /*0030*/ 	.byte	0x04, 0x11
        /*0032*/ 	.short	(.L_9 - .L_8)
	.align		4
.L_8:
        /*0034*/ 	.word	index@($__internal_10_$__cuda_sm3x_div_rn_noftz_f32_slowpath)
        /*0038*/ 	.word	0x00000000


	//----- nvinfo : EIATTR_FRAME_SIZE
	.align		4
.L_9:
        /*003c*/ 	.byte	0x04, 0x11
        /*003e*/ 	.short	(.L_11 - .L_10)
	.align		4
.L_10:
        /*0040*/ 	.word	index@(_ZN18transformer_engine33fused_moe_aux_loss_forward_kernelIflEEvPKT_PKT0_iiiiifPS1_Pf)
        /*0044*/ 	.word	0x00000000


	//----- nvinfo : EIATTR_REGCOUNT
	.align		4
.L_11:
        /*0048*/ 	.byte	0x04, 0x2f
        /*004a*/ 	.short	(.L_13 - .L_12)
	.align		4
.L_12:
        /*004c*/ 	.word	index@(_ZN18transformer_engine33fused_moe_aux_loss_forward_kernelIf13__nv_bfloat16EEvPKT_PKT0_iiiiifPS2_Pf)
        /*0050*/ 	.word	0x00000020


	//----- nvinfo : EIATTR_FRAME_SIZE
	.align		4
.L_13:
        /*0054*/ 	.byte	0x04, 0x11
        /*0056*/ 	.short	(.L_15 - .L_14)
	.align		4
.L_14:
        /*0058*/ 	.word	index@($__internal_9_$__cuda_sm3x_div_rn_noftz_f32_slowpath)
        /*005c*/ 	.word	0x00000000


	//----- nvinfo : EIATTR_FRAME_SIZE
	.align		4
.L_15:
        /*0060*/ 	.byte	0x04, 0x11
        /*0062*/ 	.short	(.L_17 - .L_16)
	.align		4
.L_16:
        /*0064*/ 	.word	index@(_ZN18transformer_engine33fused_moe_aux_loss_forward_kernelIf13__nv_bfloat16EEvPKT_PKT0_iiiiifPS2_Pf)
        /*0068*/ 	.word	0x00000000


	//----- nvinfo : EIATTR_REGCOUNT
	.align		4
.L_17:
        /*006c*/ 	.byte	0x04, 0x2f
        /*006e*/ 	.short	(.L_19 - .L_18)
	.align		4
.L_18:
        /*0070*/ 	.word	index@(_ZN18transformer_engine33fused_moe_aux_loss_forward_kernelIffEEvPKT_PKT0_iiiiifPS1_Pf)
        /*0074*/ 	.word	0x00000020


	//----- nvinfo : EIATTR_FRAME_SIZE
	.align		4
.L_19:
        /*0078*/ 	.byte	0x04, 0x11
        /*007a*/ 	.short	(.L_21 - .L_20)
	.align		4
.L_20:
        /*007c*/ 	.word	index@($__internal_8_$__cuda_sm3x_div_rn_noftz_f32_slowpath)
        /*0080*/ 	.word	0x00000000


	//----- nvinfo : EIATTR_FRAME_SIZE
	.align		4
.L_21:
        /*0084*/ 	.byte	0x04, 0x11
        /*0086*/ 	.short	(.L_23 - .L_22)
	.align		4
.L_22:
        /*0088*/ 	.word	index@(_ZN18transformer_engine33fused_moe_aux_loss_forward_kernelIffEEvPKT_PKT0_iiiiifPS1_Pf)
        /*008c*/ 	.word	0x00000000


	//----- nvinfo : EIATTR_REGCOUNT
	.align		4
.L_23:
        /*0090*/ 	.byte	0x04, 0x2f
        /*0092*/ 	.short	(.L_25 - .L_24)
	.align		4
.L_24:
        /*0094*/ 	.word	index@(_ZN18transformer_engine33fused_moe_aux_loss_forward_kernelI6__halfiEEvPKT_PKT0_iiiiifPS2_Pf)
        /*0098*/ 	.word	0x00000017


	//----- nvinfo : EIATTR_FRAME_SIZE
	.align		4
.L_25:
        /*009c*/ 	.byte	0x04, 0x11
        /*009e*/ 	.short	(.L_27 - .L_26)
	.align		4
.L_26:
        /*00a0*/ 	.word	index@($__internal_7_$__cuda_sm3x_div_rn_noftz_f32_slowpath)
        /*00a4*/ 	.word	0x00000008


	//----- nvinfo : EIATTR_FRAME_SIZE
	.align		4
.L_27:
        /*00a8*/ 	.byte	0x04, 0x11
        /*00aa*/ 	.short	(.L_29 - .L_28)
	.align		4
.L_28:
        /*00ac*/ 	.word	index@(_ZN18transformer_engine33fused_moe_aux_loss_forward_kernelI6__halfiEEvPKT_PKT0_iiiiifPS2_Pf)
        /*00b0*/ 	.word	0x00000008


	//----- nvinfo : EIATTR_REGCOUNT
	.align		4
.L_29:
        /*00b4*/ 	.byte	0x04, 0x2f
        /*00b6*/ 	.short	(.L_31 - .L_30)
	.align		4
.L_30:
        /*00b8*/ 	.word	index@(_ZN18transformer_engine33fused_moe_aux_loss_forward_kernelI6__halflEEvPKT_PKT0_iiiiifPS2_Pf)
        /*00bc*/ 	.word	0x00000017


	//----- nvinfo : EIATTR_FRAME_SIZE
	.align		4
.L_31:
        /*00c0*/ 	.byte	0x04, 0x11
        /*00c2*/ 	.short	(.L_33 - .L_32)
	.align		4
.L_32:
        /*00c4*/ 	.word	index@($__internal_6_$__cuda_sm3x_div_rn_noftz_f32_slowpath)
        /*00c8*/ 	.word	0x00000008


	//----- nvinfo : EIATTR_FRAME_SIZE
	.align		4
.L_33:
        /*00cc*/ 	.byte	0x04, 0x11
        /*00ce*/ 	.short	(.L_35 - .L_34)
	.align		4
.L_34:
        /*00d0*/ 	.word	index@(_ZN18transformer_engine33fused_moe_aux_loss_forward_kernelI6__halflEEvPKT_PKT0_iiiiifPS2_Pf)
        /*00d4*/ 	.word	0x00000008


	//----- nvinfo : EIATTR_REGCOUNT
	.align		4
.L_35:
        /*00d8*/ 	.byte	0x04, 0x2f
        /*00da*/ 	.short	(.L_37 - .L_36)
	.align		4
.L_36:
        /*00dc*/ 	.word	index@(_ZN18transformer_engine33fused_moe_aux_loss_forward_kernelI6__half13__nv_bfloat16EEvPKT_PKT0_iiiiifPS3_Pf)
        /*00e0*/ 	.word	0x00000017


	//----- nvinfo : EIATTR_FRAME_SIZE
	.align		4
.L_37:
        /*00e4*/ 	.byte	0x04, 0x11
        /*00e6*/ 	.short	(.L_39 - .L_38)
	.align		4
.L_38:
        /*00e8*/ 	.word	index@($__internal_5_$__cuda_sm3x_div_rn_noftz_f32_slowpath)
        /*00ec*/ 	.word	0x00000008


	//----- nvinfo : EIATTR_FRAME_SIZE
	.align		4
.L_39:
        /*00f0*/ 	.byte	0x04, 0x11
        /*00f2*/ 	.short	(.L_41 - .L_40)
	.align		4
.L_40:
        /*00f4*/ 	.word	index@(_ZN18transformer_engine33fused_moe_aux_loss_forward_kernelI6__half13__nv_bfloat16EEvPKT_PKT0_iiiiifPS3_Pf)
        /*00f8*/ 	.word	0x00000008


	//----- nvinfo : EIATTR_REGCOUNT
	.align		4
.L_41:
        /*00fc*/ 	.byte	0x04, 0x2f
        /*00fe*/ 	.short	(.L_43 - .L_42)
	.align		4
.L_42:
        /*0100*/ 	.word	index@(_ZN18transformer_engine33fused_moe_aux_loss_forward_kernelI6__halffEEvPKT_PKT0_iiiiifPS2_Pf)
        /*0104*/ 	.word	0x00000017


	//----- nvinfo : EIATTR_FRAME_SIZE
	.align		4
.L_43:
        /*0108*/ 	.byte	0x04, 0x11
        /*010a*/ 	.short	(.L_45 - .L_44)
	.align		4
.L_44:
        /*010c*/ 	.word	index@($__internal_4_$__cuda_sm3x_div_rn_noftz_f32_slowpath)
        /*0110*/ 	.word	0x00000008


	//----- nvinfo : EIATTR_FRAME_SIZE
	.align		4
.L_45:
        /*0114*/ 	.byte	0x04, 0x11
        /*0116*/ 	.short	(.L_47 - .L_46)
	.align		4
.L_46:
        /*0118*/ 	.word	index@(_ZN18transformer_engine33fused_moe_aux_loss_forward_kernelI6__halffEEvPKT_PKT0_iiiiifPS2_Pf)
        /*011c*/ 	.word	0x00000008


	//----- nvinfo : EIATTR_REGCOUNT
	.align		4
.L_47:
        /*0120*/ 	.byte	0x04, 0x2f
        /*0122*/ 	.short	(.L_49 - .L_48)
	.align		4
.L_48:
        /*0124*/ 	.word	index@(_ZN18transformer_engine33fused_moe_aux_loss_forward_kernelI13__nv_bfloat16iEEvPKT_PKT0_iiiiifPS2_Pf)
        /*0128*/ 	.word	0x00000017


	//----- nvinfo : EIATTR_FRAME_SIZE
	.align		4
.L_49:
        /*012c*/ 	.byte	0x04, 0x11
        /*012e*/ 	.short	(.L_51 - .L_50)
	.align		4
.L_50:
        /*0130*/ 	.word	index@($__internal_3_$__cuda_sm3x_div_rn_noftz_f32_slowpath)
        /*0134*/ 	.word	0x00000008


	//----- nvinfo : EIATTR_FRAME_SIZE
	.align		4
.L_51:
        /*0138*/ 	.byte	0x04, 0x11
        /*013a*/ 	.short	(.L_53 - .L_52)
	.align		4
.L_52:
        /*013c*/ 	.word	index@(_ZN18transformer_engine33fused_moe_aux_loss_forward_kernelI13__nv_bfloat16iEEvPKT_PKT0_iiiiifPS2_Pf)
        /*0140*/ 	.word	0x00000008


	//----- nvinfo : EIATTR_REGCOUNT
	.align		4
.L_53:
        /*0144*/ 	.byte	0x04, 0x2f
        /*0146*/ 	.short	(.L_55 - .L_54)
	.align		4
.L_54:
        /*0148*/ 	.word	index@(_ZN18transformer_engine33fused_moe_aux_loss_forward_kernelI13__nv_bfloat16lEEvPKT_PKT0_iiiiifPS2_Pf)
        /*014c*/ 	.word	0x00000017


	//----- nvinfo : EIATTR_FRAME_SIZE
	.align		4
.L_55:
        /*0150*/ 	.byte	0x04, 0x11
        /*0152*/ 	.short	(.L_57 - .L_56)
	.align		4
.L_56:
        /*0154*/ 	.word	index@($__internal_2_$__cuda_sm3x_div_rn_noftz_f32_slowpath)
        /*0158*/ 	.word	0x00000008


	//----- nvinfo : EIATTR_FRAME_SIZE
	.align		4
.L_57:
        /*015c*/ 	.byte	0x04, 0x11
        /*015e*/ 	.short	(.L_59 - .L_58)
	.align		4
.L_58:
        /*0160*/ 	.word	index@(_ZN18transformer_engine33fused_moe_aux_loss_forward_kernelI13__nv_bfloat16lEEvPKT_PKT0_iiiiifPS2_Pf)
        /*0164*/ 	.word	0x00000008


	//----- nvinfo : EIATTR_REGCOUNT
	.align		4
.L_59:
        /*0168*/ 	.byte	0x04, 0x2f
        /*016a*/ 	.short	(.L_61 - .L_60)
	.align		4
.L_60:
        /*016c*/ 	.word	index@(_ZN18transformer_engine33fused_moe_aux_loss_forward_kernelI13__nv_bfloat16S1_EEvPKT_PKT0_iiiiifPS2_Pf)
        /*0170*/ 	.word	0x00000017


	//----- nvinfo : EIATTR_FRAME_SIZE
	.align		4
.L_61:
        /*0174*/ 	.byte	0x04, 0x11
        /*0176*/ 	.short	(.L_63 - .L_62)
	.align		4
.L_62:
        /*0178*/ 	.word	index@($__internal_1_$__cuda_sm3x_div_rn_noftz_f32_slowpath)
        /*017c*/ 	.word	0x00000008


	//----- nvinfo : EIATTR_FRAME_SIZE
	.align		4
.L_63:
        /*0180*/ 	.byte	0x04, 0x11
        /*0182*/ 	.short	(.L_65 - .L_64)
	.align		4
.L_64:
        /*0184*/ 	.word	index@(_ZN18transformer_engine33fused_moe_aux_loss_forward_kernelI13__nv_bfloat16S1_EEvPKT_PKT0_iiiiifPS2_Pf)
        /*0188*/ 	.word	0x00000008


	//----- nvinfo : EIATTR_REGCOUNT
	.align		4
.L_65:
        /*018c*/ 	.byte	0x04, 0x2f
        /*018e*/ 	.short	(.L_67 - .L_66)
	.align		4
.L_66:
        /*0190*/ 	.word	index@(_ZN18transformer_engine33fused_moe_aux_loss_forward_kernelI13__nv_bfloat16fEEvPKT_PKT0_iiiiifPS2_Pf)
        /*0194*/ 	.word	0x00000017


	//----- nvinfo : EIATTR_FRAME_SIZE
	.align		4
.L_67:
        /*0198*/ 	.byte	0x04, 0x11
        /*019a*/ 	.short	(.L_69 - .L_68)
	.align		4
.L_68:
        /*019c*/ 	.word	index@($__internal_0_$__cuda_sm3x_div_rn_noftz_f32_slowpath)
        /*01a0*/ 	.word	0x00000008


	//----- nvinfo : EIATTR_FRAME_SIZE
	.align		4
.L_69:
        /*01a4*/ 	.byte	0x04, 0x11
        /*01a6*/ 	.short	(.L_71 - .L_70)
	.align		4
.L_70:
        /*01a8*/ 	.word	index@(_ZN18transformer_engine33fused_moe_aux_loss_forward_kernelI13__nv_bfloat16fEEvPKT_PKT0_iiiiifPS2_Pf)
        /*01ac*/ 	.word	0x00000008


	//----- nvinfo : EIATTR_REGCOUNT
	.align		4
.L_71:
        /*01b0*/ 	.byte	0x04, 0x2f
        /*01b2*/ 	.short	(.L_73 - .L_72)
	.align		4
.L_72:
        /*01b4*/ 	.word	index@(_ZN18transformer_engine34fused_moe_aux_loss_backward_kernelIfiEEvPKfPKT0_iiPT_S7_)
        /*01b8*/ 	.word	0x0000001a


	//----- nvinfo : EIATTR_FRAME_SIZE
	.align		4
.L_73:
        /*01bc*/ 	.byte	0x04, 0x11
        /*01be*/ 	.short	(.L_75 - .L_74)
	.align		4
.L_74:
        /*01c0*/ 	.word	index@(_ZN18transformer_engine34fused_moe_aux_loss_backward_kernelIfiEEvPKfPKT0_iiPT_S7_)
        /*01c4*/ 	.word	0x00000000


	//----- nvinfo : EIATTR_REGCOUNT
	.align		4
.L_75:
        /*01c8*/ 	.byte	0x04, 0x2f
        /*01ca*/ 	.short	(.L_77 - .L_76)
	.align		4
.L_76:
        /*01cc*/ 	.word	index@(_ZN18transformer_engine34fused_moe_aux_loss_backward_kernelIflEEvPKfPKT0_iiPT_S7_)
        /*01d0*/ 	.word	0x0000001a


	//----- nvinfo : EIATTR_FRAME_SIZE
	.align		4
.L_77:
        /*01d4*/ 	.byte	0x04, 0x11
        /*01d6*/ 	.short	(.L_79 - .L_78)
	.align		4
.L_78:
        /*01d8*/ 	.word	index@(_ZN18transformer_engine34fused_moe_aux_loss_backward_kernelIflEEvPKfPKT0_iiPT_S7_)
        /*01dc*/ 	.word	0x00000000


	//----- nvinfo : EIATTR_REGCOUNT
	.align		4
.L_79:
        /*01e0*/ 	.byte	0x04, 0x2f
        /*01e2*/ 	.short	(.L_81 - .L_80)
	.align		4
.L_80:
        /*01e4*/ 	.word	index@(_ZN18transformer_engine34fused_moe_aux_loss_backward_kernelIf13__nv_bfloat16EEvPKfPKT0_iiPT_S8_)
        /*01e8*/ 	.word	0x0000001a


	//----- nvinfo : EIATTR_FRAME_SIZE
	.align		4
.L_81:
        /*01ec*/ 	.byte	0x04, 0x11
        /*01ee*/ 	.short	(.L_83 - .L_82)
	.align		4
.L_82:
        /*01f0*/ 	.word	index@(_ZN18transformer_engine34fused_moe_aux_loss_backward_kernelIf13__nv_bfloat16EEvPKfPKT0_iiPT_S8_)
        /*01f4*/ 	.word	0x00000000


	//----- nvinfo : EIATTR_REGCOUNT
	.align		4
.L_83:
        /*01f8*/ 	.byte	0x04, 0x2f
        /*01fa*/ 	.short	(.L_85 - .L_84)
	.align		4
.L_84:
        /*01fc*/ 	.word	index@(_ZN18transformer_engine34fused_moe_aux_loss_backward_kernelIffEEvPKfPKT0_iiPT_S7_)
        /*0200*/ 	.word	0x0000001a


	//----- nvinfo : EIATTR_FRAME_SIZE
	.align		4
.L_85:
        /*0204*/ 	.byte	0x04, 0x11
        /*0206*/ 	.short	(.L_87 - .L_86)
	.align		4
.L_86:
        /*0208*/ 	.word	index@(_ZN18transformer_engine34fused_moe_aux_loss_backward_kernelIffEEvPKfPKT0_iiPT_S7_)
        /*020c*/ 	.word	0x00000000


	//----- nvinfo : EIATTR_REGCOUNT
	.align		4
.L_87:
        /*0210*/ 	.byte	0x04, 0x2f
        /*0212*/ 	.short	(.L_89 - .L_88)
	.align		4
.L_88:
        /*0214*/ 	.word	index@(_ZN18transformer_engine34fused_moe_aux_loss_backward_kernelI6__halfiEEvPKfPKT0_iiPT_S8_)
        /*0218*/ 	.word	0x00000015


	//----- nvinfo : EIATTR_FRAME_SIZE
	.align		4
.L_89:
        /*021c*/ 	.byte	0x04, 0x11
        /*021e*/ 	.short	(.L_91 - .L_90)
	.align		4
.L_90:
        /*0220*/ 	.word	index@(_ZN18transformer_engine34fused_moe_aux_loss_backward_kernelI6__halfiEEvPKfPKT0_iiPT_S8_)
        /*0224*/ 	.word	0x00000000


	//----- nvinfo : EIATTR_REGCOUNT
	.align		4
.L_91:
        /*0228*/ 	.byte	0x04, 0x2f
        /*022a*/ 	.short	(.L_93 - .L_92)
	.align		4
.L_92:
        /*022c*/ 	.word	index@(_ZN18transformer_engine34fused_moe_aux_loss_backward_kernelI6__halflEEvPKfPKT0_iiPT_S8_)
        /*0230*/ 	.word	0x00000016


	//----- nvinfo : EIATTR_FRAME_SIZE
	.align		4
.L_93:
        /*0234*/ 	.byte	0x04, 0x11
        /*0236*/ 	.short	(.L_95 - .L_94)
	.align		4
.L_94:
        /*0238*/ 	.word	index@(_ZN18transformer_engine34fused_moe_aux_loss_backward_kernelI6__halflEEvPKfPKT0_iiPT_S8_)
        /*023c*/ 	.word	0x00000000


	//----- nvinfo : EIATTR_REGCOUNT
	.align		4
.L_95:
        /*0240*/ 	.byte	0x04, 0x2f
        /*0242*/ 	.short	(.L_97 - .L_96)
	.align		4
.L_96:
        /*0244*/ 	.word	index@(_ZN18transformer_engine34fused_moe_aux_loss_backward_kernelI6__half13__nv_bfloat16EEvPKfPKT0_iiPT_S9_)
        /*0248*/ 	.word	0x00000016


	//----- nvinfo : EIATTR_FRAME_SIZE
	.align		4
.L_97:
        /*024c*/ 	.byte	0x04, 0x11
        /*024e*/ 	.short	(.L_99 - .L_98)
	.align		4
.L_98:
        /*0250*/ 	.word	index@(_ZN18transformer_engine34fused_moe_aux_loss_backward_kernelI6__half13__nv_bfloat16EEvPKfPKT0_iiPT_S9_)
        /*0254*/ 	.word	0x00000000


	//----- nvinfo : EIATTR_REGCOUNT
	.align		4
.L_99:
        /*0258*/ 	.byte	0x04, 0x2f
        /*025a*/ 	.short	(.L_101 - .L_100)
	.align		4
.L_100:
        /*025c*/ 	.word	index@(_ZN18transformer_engine34fused_moe_aux_loss_backward_kernelI6__halffEEvPKfPKT0_iiPT_S8_)
        /*0260*/ 	.word	0x00000015


	//----- nvinfo : EIATTR_FRAME_SIZE
	.align		4
.L_101:
        /*0264*/ 	.byte	0x04, 0x11
        /*0266*/ 	.short	(.L_103 - .L_102)
	.align		4
.L_102:
        /*0268*/ 	.word	index@(_ZN18transformer_engine34fused_moe_aux_loss_backward_kernelI6__halffEEvPKfPKT0_iiPT_S8_)
        /*026c*/ 	.word	0x00000000


	//----- nvinfo : EIATTR_REGCOUNT
	.align		4
.L_103:
        /*0270*/ 	.byte	0x04, 0x2f
        /*0272*/ 	.short	(.L_105 - .L_104)
	.align		4
.L_104:
        /*0274*/ 	.word	index@(_ZN18transformer_engine34fused_moe_aux_loss_backward_kernelI13__nv_bfloat16iEEvPKfPKT0_iiPT_S8_)
        /*0278*/ 	.word	0x00000015


	//----- nvinfo : EIATTR_FRAME_SIZE
	.align		4
.L_105:
        /*027c*/ 	.byte	0x04, 0x11
        /*027e*/ 	.short	(.L_107 - .L_106)
	.align		4
.L_106:
        /*0280*/ 	.word	index@(_ZN18transformer_engine34fused_moe_aux_loss_backward_kernelI13__nv_bfloat16iEEvPKfPKT0_iiPT_S8_)
        /*0284*/ 	.word	0x00000000


	//----- nvinfo : EIATTR_REGCOUNT
	.align		4
.L_107:
        /*0288*/ 	.byte	0x04, 0x2f
        /*028a*/ 	.short	(.L_109 - .L_108)
	.align		4
.L_108:
        /*028c*/ 	.word	index@(_ZN18transformer_engine34fused_moe_aux_loss_backward_kernelI13__nv_bfloat16lEEvPKfPKT0_iiPT_S8_)
        /*0290*/ 	.word	0x00000016


	//----- nvinfo : EIATTR_FRAME_SIZE
	.align		4
.L_109:
        /*0294*/ 	.byte	0x04, 0x11
        /*0296*/ 	.short	(.L_111 - .L_110)
	.align		4
.L_110:
        /*0298*/ 	.word	index@(_ZN18transformer_engine34fused_moe_aux_loss_backward_kernelI13__nv_bfloat16lEEvPKfPKT0_iiPT_S8_)
        /*029c*/ 	.word	0x00000000


	//----- nvinfo : EIATTR_REGCOUNT
	.align		4
.L_111:
        /*02a0*/ 	.byte	0x04, 0x2f
        /*02a2*/ 	.short	(.L_113 - .L_112)
	.align		4
.L_112:
        /*02a4*/ 	.word	index@(_ZN18transformer_engine34fused_moe_aux_loss_backward_kernelI13__nv_bfloat16S1_EEvPKfPKT0_iiPT_S8_)
        /*02a8*/ 	.word	0x00000016


	//----- nvinfo : EIATTR_FRAME_SIZE
	.align		4
.L_113:
        /*02ac*/ 	.byte	0x04, 0x11
        /*02ae*/ 	.short	(.L_115 - .L_114)
	.align		4
.L_114:
        /*02b0*/ 	.word	index@(_ZN18transformer_engine34fused_moe_aux_loss_backward_kernelI13__nv_bfloat16S1_EEvPKfPKT0_iiPT_S8_)
        /*02b4*/ 	.word	0x00000000


	//----- nvinfo : EIATTR_REGCOUNT
	.align		4
.L_115:
        /*02b8*/ 	.byte	0x04, 0x2f
        /*02ba*/ 	.short	(.L_117 - .L_116)
	.align		4
.L_116:
        /*02bc*/ 	.word	index@(_ZN18transformer_engine34fused_moe_aux_loss_backward_kernelI13__nv_bfloat16fEEvPKfPKT0_iiPT_S8_)
        /*02c0*/ 	.word	0x00000015


	//----- nvinfo : EIATTR_FRAME_SIZE
	.align		4
.L_117:
        /*02c4*/ 	.byte	0x04, 0x11
        /*02c6*/ 	.short	(.L_119 - .L_118)
	.align		4
.L_118:
        /*02c8*/ 	.word	index@(_ZN18transformer_engine34fused_moe_aux_loss_backward_kernelI13__nv_bfloat16fEEvPKfPKT0_iiPT_S8_)
        /*02cc*/ 	.word	0x00000000


	//----- nvinfo : EIATTR_MIN_STACK_SIZE
	.align		4
.L_119:
        /*02d0*/ 	.byte	0x04, 0x12
        /*02d2*/ 	.short	(.L_121 - .L_120)
	.align		4
.L_120:
        /*02d4*/ 	.word	index@(_ZN18transformer_engine34fused_moe_aux_loss_backward_kernelI13__nv_bfloat16fEEvPKfPKT0_iiPT_S8_)
        /*02d8*/ 	.word	0x00000000


	//----- nvinfo : EIATTR_MIN_STACK_SIZE
	.align		4
.L_121:
        /*02dc*/ 	.byte	0x04, 0x12
        /*02de*/ 	.short	(.L_123 - .L_122)
	.align		4
.L_122:
        /*02e0*/ 	.word	index@(_ZN18transformer_engine34fused_moe_aux_loss_backward_kernelI13__nv_bfloat16S1_EEvPKfPKT0_iiPT_S8_)
        /*02e4*/ 	.word	0x00000000


	//----- nvinfo : EIATTR_MIN_STACK_SIZE
	.align		4
.L_123:
        /*02e8*/ 	.byte	0x04, 0x12
        /*02ea*/ 	.short	(.L_125 - .L_124)
	.align		4
.L_124:
        /*02ec*/ 	.word	index@(_ZN18transformer_engine34fused_moe_aux_loss_backward_kernelI13__nv_bfloat16lEEvPKfPKT0_iiPT_S8_)
        /*02f0*/ 	.word	0x00000000


	//----- nvinfo : EIATTR_MIN_STACK_SIZE
	.align		4
.L_125:
        /*02f4*/ 	.byte	0x04, 0x12
        /*02f6*/ 	.short	(.L_127 - .L_126)
	.align		4
.L_126:
        /*02f8*/ 	.word	index@(_ZN18transformer_engine34fused_moe_aux_loss_backward_kernelI13__nv_bfloat16iEEvPKfPKT0_iiPT_S8_)
        /*02fc*/ 	.word	0x00000000


	//----- nvinfo : EIATTR_MIN_STACK_SIZE
	.align		4
.L_127:
        /*0300*/ 	.byte	0x04, 0x12
        /*0302*/ 	.short	(.L_129 - .L_128)
	.align		4
.L_128:
        /*0304*/ 	.word	index@(_ZN18transformer_engine34fused_moe_aux_loss_backward_kernelI6__halffEEvPKfPKT0_iiPT_S8_)
        /*0308*/ 	.word	0x00000000


	//----- nvinfo : EIATTR_MIN_STACK_SIZE
	.align		4
.L_129:
        /*030c*/ 	.byte	0x04, 0x12
        /*030e*/ 	.short	(.L_131 - .L_130)
	.align		4
.L_130:
        /*0310*/ 	.word	index@(_ZN18transformer_engine34fused_moe_aux_loss_backward_kernelI6__half13__nv_bfloat16EEvPKfPKT0_iiPT_S9_)
        /*0314*/ 	.word	0x00000000


	//----- nvinfo : EIATTR_MIN_STACK_SIZE
	.align		4
.L_131:
        /*0318*/ 	.byte	0x04, 0x12
        /*031a*/ 	.short	(.L_133 - .L_132)
	.align		4
.L_132:
        /*031c*/ 	.word	index@(_ZN18transformer_engine34fused_moe_aux_loss_backward_kernelI6__halflEEvPKfPKT0_iiPT_S8_)
        /*0320*/ 	.word	0x00000000


	//----- nvinfo : EIATTR_MIN_STACK_SIZE
	.align		4
.L_133:
        /*0324*/ 	.byte	0x04, 0x12
        /*0326*/ 	.short	(.L_135 - .L_134)
	.align		4
.L_134:
        /*0328*/ 	.word	index@(_ZN18transformer_engine34fused_moe_aux_loss_backward_kernelI6__halfiEEvPKfPKT0_iiPT_S8_)
        /*032c*/ 	.word	0x00000000


	//----- nvinfo : EIATTR_MIN_STACK_SIZE
	.align		4
.L_135:
        /*0330*/ 	.byte	0x04, 0x12
        /*0332*/ 	.short	(.L_137 - .L_136)
	.align		4
.L_136:
        /*0334*/ 	.word	index@(_ZN18transformer_engine34fused_moe_aux_loss_backward_kernelIffEEvPKfPKT0_iiPT_S7_)
        /*0338*/ 	.word	0x00000000


	//----- nvinfo : EIATTR_MIN_STACK_SIZE
	.align		4
.L_137:
        /*033c*/ 	.byte	0x04, 0x12
        /*033e*/ 	.short	(.L_139 - .L_138)
	.align		4
.L_138:
        /*0340*/ 	.word	index@(_ZN18transformer_engine34fused_moe_aux_loss_backward_kernelIf13__nv_bfloat16EEvPKfPKT0_iiPT_S8_)
        /*0344*/ 	.word	0x00000000


	//----- nvinfo : EIATTR_MIN_STACK_SIZE
	.align		4
.L_139:
        /*0348*/ 	.byte	0x04, 0x12
        /*034a*/ 	.short	(.L_141 - .L_140)
	.align		4
.L_140:
        /*034c*/ 	.word	index@(_ZN18transformer_engine34fused_moe_aux_loss_backward_kernelIflEEvPKfPKT0_iiPT_S7_)
        /*0350*/ 	.word	0x00000000


	//----- nvinfo : EIATTR_MIN_STACK_SIZE
	.align		4
.L_141:
        /*0354*/ 	.byte	0x04, 0x12
        /*0356*/ 	.short	(.L_143 - .L_142)
	.align		4
.L_142:
        /*0358*/ 	.word	index@(_ZN18transformer_engine34fused_moe_aux_loss_backward_kernelIfiEEvPKfPKT0_iiPT_S7_)
        /*035c*/ 	.word	0x00000000


	//----- nvinfo : EIATTR_MIN_STACK_SIZE
	.align		4
.L_143:
        /*0360*/ 	.byte	0x04, 0x12
        /*0362*/ 	.short	(.L_145 - .L_144)
	.align		4
.L_144:
        /*0364*/ 	.word	index@(_ZN18transformer_engine33fused_moe_aux_loss_forward_kernelI13__nv_bfloat16fEEvPKT_PKT0_iiiiifPS2_Pf)
        /*0368*/ 	.word	0x00000008


	//----- nvinfo : EIATTR_MIN_STACK_SIZE
	.align		4
.L_145:
        /*036c*/ 	.byte	0x04, 0x12
        /*036e*/ 	.short	(.L_147 - .L_146)
	.align		4
.L_146:
        /*0370*/ 	.word	index@(_ZN18transformer_engine33fused_moe_aux_loss_forward_kernelI13__nv_bfloat16S1_EEvPKT_PKT0_iiiiifPS2_Pf)
        /*0374*/ 	.word	0x00000008


	//----- nvinfo : EIATTR_MIN_STACK_SIZE
	.align		4
.L_147:
        /*0378*/ 	.byte	0x04, 0x12
        /*037a*/ 	.short	(.L_149 - .L_148)
	.align		4
.L_148:
        /*037c*/ 	.word	index@(_ZN18transformer_engine33fused_moe_aux_loss_forward_kernelI13__nv_bfloat16lEEvPKT_PKT0_iiiiifPS2_Pf)
        /*0380*/ 	.word	0x00000008


	//----- nvinfo : EIATTR_MIN_STACK_SIZE
	.align		4
.L_149:
        /*0384*/ 	.byte	0x04, 0x12
        /*0386*/ 	.short	(.L_151 - .L_150)
	.align		4
.L_150:
        /*0388*/ 	.word	index@(_ZN18transformer_engine33fused_moe_aux_loss_forward_kernelI13__nv_bfloat16iEEvPKT_PKT0_iiiiifPS2_Pf)
        /*038c*/ 	.word	0x00000008


	//----- nvinfo : EIATTR_MIN_STACK_SIZE
	.align		4
.L_151:
        /*0390*/ 	.byte	0x04, 0x12
        /*0392*/ 	.short	(.L_153 - .L_152)
	.align		4
.L_152:
        /*0394*/ 	.word	index@(_ZN18transformer_engine33fused_moe_aux_loss_forward_kernelI6__halffEEvPKT_PKT0_iiiiifPS2_Pf)
        /*0398*/ 	.word	0x00000008


	//----- nvinfo : EIATTR_MIN_STACK_SIZE
	.align		4
.L_153:
        /*039c*/ 	.byte	0x04, 0x12
        /*039e*/ 	.short	(.L_155 - .L_154)
	.align		4
.L_154:
        /*03a0*/ 	.word	index@(_ZN18transformer_engine33fused_moe_aux_loss_forward_kernelI6__half13__nv_bfloat16EEvPKT_PKT0_iiiiifPS3_Pf)
        /*03a4*/ 	.word	0x00000008


	//----- nvinfo : EIATTR_MIN_STACK_SIZE
	.align		4
.L_155:
        /*03a8*/ 	.byte	0x04, 0x12
        /*03aa*/ 	.short	(.L_157 - .L_156)
	.align		4
.L_156:
        /*03ac*/ 	.word	index@(_ZN18transformer_engine33fused_moe_aux_loss_forward_kernelI6__halflEEvPKT_PKT0_iiiiifPS2_Pf)
        /*03b0*/ 	.word	0x00000008


	//----- nvinfo : EIATTR_MIN_STACK_SIZE
	.align		4
.L_157:
        /*03b4*/ 	.byte	0x04, 0x12
        /*03b6*/ 	.short	(.L_159 - .L_158)
	.align		4
.L_158:
        /*03b8*/ 	.word	index@(_ZN18transformer_engine33fused_moe_aux_loss_forward_kernelI6__halfiEEvPKT_PKT0_iiiiifPS2_Pf)
        /*03bc*/ 	.word	0x00000008


	//----- nvinfo : EIATTR_MIN_STACK_SIZE
	.align		4
.L_159:
        /*03c0*/ 	.byte	0x04, 0x12
        /*03c2*/ 	.short	(.L_161 - .L_160)
	.align		4
.L_160:
        /*03c4*/ 	.word	index@(_ZN18transformer_engine33fused_moe_aux_loss_forward_kernelIffEEvPKT_PKT0_iiiiifPS1_Pf)
        /*03c8*/ 	.word	0x00000000


	//----- nvinfo : EIATTR_MIN_STACK_SIZE
	.align		4
.L_161:
        /*03cc*/ 	.byte	0x04, 0x12
        /*03ce*/ 	.short	(.L_163 - .L_162)
	.align		4
.L_162:
        /*03d0*/ 	.word	index@(_ZN18transformer_engine33fused_moe_aux_loss_forward_kernelIf13__nv_bfloat16EEvPKT_PKT0_iiiiifPS2_Pf)
        /*03d4*/ 	.word	0x00000000


	//----- nvinfo : EIATTR_MIN_STACK_SIZE
	.align		4
.L_163:
        /*03d8*/ 	.byte	0x04, 0x12
        /*03da*/ 	.short	(.L_165 - .L_164)
	.align		4
.L_164:
        /*03dc*/ 	.word	index@(_ZN18transformer_engine33fused_moe_aux_loss_forward_kernelIflEEvPKT_PKT0_iiiiifPS1_Pf)
        /*03e0*/ 	.word	0x00000000


	//----- nvinfo : EIATTR_MIN_STACK_SIZE
	.align		4
.L_165:
        /*03e4*/ 	.byte	0x04, 0x12
        /*03e6*/ 	.short	(.L_167 - .L_166)
	.align		4
.L_166:
        /*03e8*/ 	.word	index@(_ZN18transformer_engine33fused_moe_aux_loss_forward_kernelIfiEEvPKT_PKT0_iiiiifPS1_Pf)
        /*03ec*/ 	.word	0x00000000
.L_167:


//--------------------- .nv.compat                --------------------------
	.section	.nv.compat,"",@"SHT_CUDA_COMPAT_INFO"
	.align	4
        /*0000*/ 	.byte	0x02, 0x09, 0x01, 0x00, 0x02, 0x02, 0x01, 0x00, 0x02, 0x05, 0x05, 0x00, 0x03, 0x07, 0x01, 0x01
        /*0010*/ 	.byte	0x02, 0x03, 0x00, 0x00, 0x02, 0x06, 0x01, 0x00, 0x04, 0x0b, 0x08, 0x00, 0x00, 0x00, 0x00, 0x00
        /*0020*/ 	.byte	0x00, 0x00, 0x00, 0x00


//--------------------- .nv.info._ZN18transformer_engine34fused_moe_aux_loss_backward_kernelI13__nv_bfloat16fEEvPKfPKT0_iiPT_S8_ --------------------------
	.section	.nv.info._ZN18transformer_engine34fused_moe_aux_loss_backward_kernelI13__nv_bfloat16fEEvPKfPKT0_iiPT_S8_,"",@"SHT_CUDA_INFO"
	.sectionflags	@""
	.align	4


	//----- nvinfo : EIATTR_CUDA_API_VERSION
	.align		4
        /*0000*/ 	.byte	0x04, 0x37
        /*0002*/ 	.short	(.L_169 - .L_168)
.L_168:
        /*0004*/ 	.word	0x00000082


	//----- nvinfo : EIATTR_KPARAM_INFO
	.align		4
.L_169:
        /*0008*/ 	.byte	0x04, 0x17
        /*000a*/ 	.short	(.L_171 - .L_170)
.L_170:
        /*000c*/ 	.word	0x00000000
        /*0010*/ 	.short	0x0005
        /*0012*/ 	.short	0x0020
        /*0014*/ 	.byte	0x00, 0xf0, 0x21, 0x00


	//----- nvinfo : EIATTR_KPARAM_INFO
	.align		4
.L_171:
        /*0018*/ 	.byte	0x04, 0x17
        /*001a*/ 	.short	(.L_173 - .L_172)
.L_172:
        /*001c*/ 	.word	0x00000000
        /*0020*/ 	.short	0x0004
        /*0022*/ 	.short	0x0018
        /*0024*/ 	.byte	0x00, 0xf0, 0x21, 0x00


	//----- nvinfo : EIATTR_KPARAM_INFO
	.align		4
.L_173:
        /*0028*/ 	.byte	0x04, 0x17
        /*002a*/ 	.short	(.L_175 - .L_174)
.L_174:
        /*002c*/ 	.word	0x00000000
        /*0030*/ 	.short	0x0003
        /*0032*/ 	.short	0x0014
        /*0034*/ 	.byte	0x00, 0xf0, 0x11, 0x00


	//----- nvinfo : EIATTR_KPARAM_INFO
	.align		4
.L_175:
        /*0038*/ 	.byte	0x04, 0x17
        /*003a*/ 	.short	(.L_177 - .L_176)
.L_176:
        /*003c*/ 	.word	0x00000000
        /*0040*/ 	.short	0x0002
        /*0042*/ 	.short	0x0010
        /*0044*/ 	.byte	0x00, 0xf0, 0x11, 0x00


	//----- nvinfo : EIATTR_KPARAM_INFO
	.align		4
.L_177:
        /*0048*/ 	.byte	0x04, 0x17
        /*004a*/ 	.short	(.L_179 - .L_178)
.L_178:
        /*004c*/ 	.word	0x00000000
        /*0050*/ 	.short	0x0001
        /*0052*/ 	.short	0x0008
        /*0054*/ 	.byte	0x00, 0xf0, 0x21, 0x00


	//----- nvinfo : EIATTR_KPARAM_INFO
	.align		4
.L_179:
        /*0058*/ 	.byte	0x04, 0x17
        /*005a*/ 	.short	(.L_181 - .L_180)
.L_180:
        /*005c*/ 	.word	0x00000000
        /*0060*/ 	.short	0x0000
        /*0062*/ 	.short	0x0000
        /*0064*/ 	.byte	0x00, 0xf0, 0x21, 0x00


	//----- nvinfo : EIATTR_SPARSE_MMA_MASK
	.align		4
.L_181:
        /*0068*/ 	.byte	0x03, 0x50
        /*006a*/ 	.short	0x0000


	//----- nvinfo : EIATTR_MAXREG_COUNT
	.align		4
        /*006c*/ 	.byte	0x03, 0x1b
        /*006e*/ 	.short	0x00ff


	//----- nvinfo : EIATTR_MERCURY_ISA_VERSION
	.align		4
        /*0070*/ 	.byte	0x03, 0x5f
        /*0072*/ 	.short	0x0101


	//----- nvinfo : EIATTR_EXIT_INSTR_OFFSETS
	.align		4
        /*0074*/ 	.byte	0x04, 0x1c
        /*0076*/ 	.short	(.L_183 - .L_182)


	//   ....[0]....
.L_182:
        /*0078*/ 	.word	0x00000080


	//   ....[1]....
        /*007c*/ 	.word	0x000002d0


	//----- nvinfo : EIATTR_CRS_STACK_SIZE
	.align		4
.L_183:
        /*0080*/ 	.byte	0x04, 0x1e
        /*0082*/ 	.short	(.L_185 - .L_184)
.L_184:
        /*0084*/ 	.word	0x00000000


	//----- nvinfo : EIATTR_CBANK_PARAM_SIZE
	.align		4
.L_185:
        /*0088*/ 	.byte	0x03, 0x19
        /*008a*/ 	.short	0x0028


	//----- nvinfo : EIATTR_PARAM_CBANK
	.align		4
        /*008c*/ 	.byte	0x04, 0x0a
        /*008e*/ 	.short	(.L_187 - .L_186)
	.align		4
.L_186:
        /*0090*/ 	.word	index@(.nv.constant0._ZN18transformer_engine34fused_moe_aux_loss_backward_kernelI13__nv_bfloat16fEEvPKfPKT0_iiPT_S8_)
        /*0094*/ 	.short	0x0210
        /*0096*/ 	.short	0x0028


	//----- nvinfo : EIATTR_SW_WAR
	.align		4
.L_187:
        /*0098*/ 	.byte	0x04, 0x36
        /*009a*/ 	.short	(.L_189 - .L_188)
.L_188:
        /*009c*/ 	.word	0x00000008
.L_189:


//--------------------- .nv.info._ZN18transformer_engine34fused_moe_aux_loss_backward_kernelI13__nv_bfloat16S1_EEvPKfPKT0_iiPT_S8_ --------------------------
	.section	.nv.info._ZN18transformer_engine34fused_moe_aux_loss_backward_kernelI13__nv_bfloat16S1_EEvPKfPKT0_iiPT_S8_,"",@"SHT_CUDA_INFO"
	.sectionflags	@""
	.align	4


	//----- nvinfo : EIATTR_CUDA_API_VERSION
	.align		4
        /*0000*/ 	.byte	0x04, 0x37
        /*0002*/ 	.short	(.L_191 - .L_190)
.L_190:
        /*0004*/ 	.word	0x00000082


	//----- nvinfo : EIATTR_KPARAM_INFO
	.align		4
.L_191:
        /*0008*/ 	.byte	0x04, 0x17
        /*000a*/ 	.short	(.L_193 - .L_192)
.L_192:
        /*000c*/ 	.word	0x00000000
        /*0010*/ 	.short	0x0005
        /*0012*/ 	.short	0x0020
        /*0014*/ 	.byte	0x00, 0xf0, 0x21, 0x00


	//----- nvinfo : EIATTR_KPARAM_INFO
	.align		4
.L_193:
        /*0018*/ 	.byte	0x04, 0x17
        /*001a*/ 	.short	(.L_195 - .L_194)
.L_194:
        /*001c*/ 	.word	0x00000000
        /*0020*/ 	.short	0x0004
        /*0022*/ 	.short	0x0018
        /*0024*/ 	.byte	0x00, 0xf0, 0x21, 0x00


	//----- nvinfo : EIATTR_KPARAM_INFO
	.align		4
.L_195:
        /*0028*/ 	.byte	0x04, 0x17
        /*002a*/ 	.short	(.L_197 - .L_196)
.L_196:
        /*002c*/ 	.word	0x00000000
        /*0030*/ 	.short	0x0003
        /*0032*/ 	.short	0x0014
        /*0034*/ 	.byte	0x00, 0xf0, 0x11, 0x00


	//----- nvinfo : EIATTR_KPARAM_INFO
	.align		4
.L_197:
        /*0038*/ 	.byte	0x04, 0x17
        /*003a*/ 	.short	(.L_199 - .L_198)
.L_198:
        /*003c*/ 	.word	0x00000000
        /*0040*/ 	.short	0x0002
        /*0042*/ 	.short	0x0010
        /*0044*/ 	.byte	0x00, 0xf0, 0x11, 0x00


	//----- nvinfo : EIATTR_KPARAM_INFO
	.align		4
.L_199:
        /*0048*/ 	.byte	0x04, 0x17
        /*004a*/ 	.short	(.L_201 - .L_200)
.L_200:
        /*004c*/ 	.word	0x00000000
        /*0050*/ 	.short	0x0001
        /*0052*/ 	.short	0x0008
        /*0054*/ 	.byte	0x00, 0xf0, 0x21, 0x00


	//----- nvinfo : EIATTR_KPARAM_INFO
	.align		4
.L_201:
        /*0058*/ 	.byte	0x04, 0x17
        /*005a*/ 	.short	(.L_203 - .L_202)
.L_202:
        /*005c*/ 	.word	0x00000000
        /*0060*/ 	.short	0x0000
        /*0062*/ 	.short	0x0000
        /*0064*/ 	.byte	0x00, 0xf0, 0x21, 0x00


	//----- nvinfo : EIATTR_SPARSE_MMA_MASK
	.align		4
.L_203:
        /*0068*/ 	.byte	0x03, 0x50
        /*006a*/ 	.short	0x0000


	//----- nvinfo : EIATTR_MAXREG_COUNT
	.align		4
        /*006c*/ 	.byte	0x03, 0x1b
        /*006e*/ 	.short	0x00ff


	//----- nvinfo : EIATTR_MERCURY_ISA_VERSION
	.align		4
        /*0070*/ 	.byte	0x03, 0x5f
        /*0072*/ 	.short	0x0101


	//----- nvinfo : EIATTR_EXIT_INSTR_OFFSETS
	.align		4
        /*0074*/ 	.byte	0x04, 0x1c
        /*0076*/ 	.short	(.L_205 - .L_204)


	//   ....[0]....
.L_204:
        /*0078*/ 	.word	0x00000080


	//   ....[1]....
        /*007c*/ 	.word	0x000002e0


	//----- nvinfo : EIATTR_CRS_STACK_SIZE
	.align		4
.L_205:
        /*0080*/ 	.byte	0x04, 0x1e
        /*0082*/ 	.short	(.L_207 - .L_206)
.L_206:
        /*0084*/ 	.word	0x00000000


	//----- nvinfo : EIATTR_CBANK_PARAM_SIZE
	.align		4
.L_207:
        /*0088*/ 	.byte	0x03, 0x19
        /*008a*/ 	.short	0x0028


	//----- nvinfo : EIATTR_PARAM_CBANK
	.align		4
        /*008c*/ 	.byte	0x04, 0x0a
        /*008e*/ 	.short	(.L_209 - .L_208)
	.align		4
.L_208:
        /*0090*/ 	.word	index@(.nv.constant0._ZN18transformer_engine34fused_moe_aux_loss_backward_kernelI13__nv_bfloat16S1_EEvPKfPKT0_iiPT_S8_)
        /*0094*/ 	.short	0x0210
        /*0096*/ 	.short	0x0028


	//----- nvinfo : EIATTR_SW_WAR
	.align		4
.L_209:
        /*0098*/ 	.byte	0x04, 0x36
        /*009a*/ 	.short	(.L_211 - .L_210)
.L_210:
        /*009c*/ 	.word	0x00000008
.L_211:


//--------------------- .nv.info._ZN18transformer_engine34fused_moe_aux_loss_backward_kernelI13__nv_bfloat16lEEvPKfPKT0_iiPT_S8_ --------------------------
	.section	.nv.info._ZN18transformer_engine34fused_moe_aux_loss_backward_kernelI13__nv_bfloat16lEEvPKfPKT0_iiPT_S8_,"",@"SHT_CUDA_INFO"
	.sectionflags	@""
	.align	4


	//----- nvinfo : EIATTR_CUDA_API_VERSION
	.align		4
        /*0000*/ 	.byte	0x04, 0x37
        /*0002*/ 	.short	(.L_213 - .L_212)
.L_212:
        /*0004*/ 	.word	0x00000082


	//----- nvinfo : EIATTR_KPARAM_INFO
	.align		4
.L_213:
        /*0008*/ 	.byte	0x04, 0x17
        /*000a*/ 	.short	(.L_215 - .L_214)
.L_214:
        /*000c*/ 	.word	0x00000000
        /*0010*/ 	.short	0x0005
        /*0012*/ 	.short	0x0020
        /*0014*/ 	.byte	0x00, 0xf0, 0x21, 0x00


	//----- nvinfo : EIATTR_KPARAM_INFO
	.align		4
.L_215:
        /*0018*/ 	.byte	0x04, 0x17
        /*001a*/ 	.short	(.L_217 - .L_216)
.L_216:
        /*001c*/ 	.word	0x00000000
        /*0020*/ 	.short	0x0004
        /*0022*/ 	.short	0x0018
        /*0024*/ 	.byte	0x00, 0xf0, 0x21, 0x00


	//----- nvinfo : EIATTR_KPARAM_INFO
	.align		4
.L_217:
        /*0028*/ 	.byte	0x04, 0x17
        /*002a*/ 	.short	(.L_219 - .L_218)
.L_218:
        /*002c*/ 	.word	0x00000000
        /*0030*/ 	.short	0x0003
        /*0032*/ 	.short	0x0014
        /*0034*/ 	.byte	0x00, 0xf0, 0x11, 0x00


	//----- nvinfo : EIATTR_KPARAM_INFO
	.align		4
.L_219:
        /*0038*/ 	.byte	0x04, 0x17
        /*003a*/ 	.short	(.L_221 - .L_220)
.L_220:
        /*003c*/ 	.word	0x00000000
        /*0040*/ 	.short	0x0002
        /*0042*/ 	.short	0x0010
        /*0044*/ 	.byte	0x00, 0xf0, 0x11, 0x00


	//----- nvinfo : EIATTR_KPARAM_INFO
	.align		4
.L_221:
        /*0048*/ 	.byte	0x04, 0x17
        /*004a*/ 	.short	(.L_223 - .L_222)
.L_222:
        /*004c*/ 	.word	0x00000000
        /*0050*/ 	.short	0x0001
        /*0052*/ 	.short	0x0008
        /*0054*/ 	.byte	0x00, 0xf0, 0x21, 0x00


	//----- nvinfo : EIATTR_KPARAM_INFO
	.align		4
.L_223:
        /*0058*/ 	.byte	0x04, 0x17
        /*005a*/ 	.short	(.L_225 - .L_224)
.L_224:
        /*005c*/ 	.word	0x00000000
        /*0060*/ 	.short	0x0000
        /*0062*/ 	.short	0x0000
        /*0064*/ 	.byte	0x00, 0xf0, 0x21, 0x00


	//----- nvinfo : EIATTR_SPARSE_MMA_MASK
	.align		4
.L_225:
        /*0068*/ 	.byte	0x03, 0x50
        /*006a*/ 	.short	0x0000


	//----- nvinfo : EIATTR_MAXREG_COUNT
	.align		4
        /*006c*/ 	.byte	0x03, 0x1b
        /*006e*/ 	.short	0x00ff


	//----- nvinfo : EIATTR_MERCURY_ISA_VERSION
	.align		4
        /*0070*/ 	.byte	0x03, 0x5f
        /*0072*/ 	.short	0x0101


	//----- nvinfo : EIATTR_EXIT_INSTR_OFFSETS
	.align		4
        /*0074*/ 	.byte	0x04, 0x1c
        /*0076*/ 	.short	(.L_227 - .L_226)


	//   ....[0]....
.L_226:
        /*0078*/ 	.word	0x00000080


	//   ....[1]....
        /*007c*/ 	.word	0x000002d0


	//----- nvinfo : EIATTR_CRS_STACK_SIZE
	.align		4
.L_227:
        /*0080*/ 	.byte	0x04, 0x1e
        /*0082*/ 	.short	(.L_229 - .L_228)
.L_228:
        /*0084*/ 	.word	0x00000000


	//----- nvinfo : EIATTR_CBANK_PARAM_SIZE
	.align		4
.L_229:
        /*0088*/ 	.byte	0x03, 0x19
        /*008a*/ 	.short	0x0028


	//----- nvinfo : EIATTR_PARAM_CBANK
	.align		4
        /*008c*/ 	.byte	0x04, 0x0a
        /*008e*/ 	.short	(.L_231 - .L_230)
	.align		4
.L_230:
        /*0090*/ 	.word	index@(.nv.constant0._ZN18transformer_engine34fused_moe_aux_loss_backward_kernelI13__nv_bfloat16lEEvPKfPKT0_iiPT_S8_)
        /*0094*/ 	.short	0x0210
        /*0096*/ 	.short	0x0028


	//----- nvinfo : EIATTR_SW_WAR
	.align		4
.L_231:
        /*0098*/ 	.byte	0x04, 0x36
        /*009a*/ 	.short	(.L_233 - .L_232)
.L_232:
        /*009c*/ 	.word	0x00000008
.L_233:


//--------------------- .nv.info._ZN18transformer_engine34fused_moe_aux_loss_backward_kernelI13__nv_bfloat16iEEvPKfPKT0_iiPT_S8_ --------------------------
	.section	.nv.info._ZN18transformer_engine34fused_moe_aux_loss_backward_kernelI13__nv_bfloat16iEEvPKfPKT0_iiPT_S8_,"",@"SHT_CUDA_INFO"
	.sectionflags	@""
	.align	4


	//----- nvinfo : EIATTR_CUDA_API_VERSION
	.align		4
        /*0000*/ 	.byte	0x04, 0x37
        /*0002*/ 	.short	(.L_235 - .L_234)
.L_234:
        /*0004*/ 	.word	0x00000082


	//----- nvinfo : EIATTR_KPARAM_INFO
	.align		4
.L_235:
        /*0008*/ 	.byte	0x04, 0x17
        /*000a*/ 	.short	(.L_237 - .L_236)
.L_236:
        /*000c*/ 	.word	0x00000000
        /*0010*/ 	.short	0x0005
        /*0012*/ 	.short	0x0020
        /*0014*/ 	.byte	0x00, 0xf0, 0x21, 0x00


	//----- nvinfo : EIATTR_KPARAM_INFO
	.align		4
.L_237:
        /*0018*/ 	.byte	0x04, 0x17
        /*001a*/ 	.short	(.L_239 - .L_238)
.L_238:
        /*001c*/ 	.word	0x00000000
        /*0020*/ 	.short	0x0004
        /*0022*/ 	.short	0x0018
        /*0024*/ 	.byte	0x00, 0xf0, 0x21, 0x00


	//----- nvinfo : EIATTR_KPARAM_INFO
	.align		4
.L_239:
        /*0028*/ 	.byte	0x04, 0x17
        /*002a*/ 	.short	(.L_241 - .L_240)
.L_240:
        /*002c*/ 	.word	0x00000000
        /*0030*/ 	.short	0x0003
        /*0032*/ 	.short	0x0014
        /*0034*/ 	.byte	0x00, 0xf0, 0x11, 0x00


	//----- nvinfo : EIATTR_KPARAM_INFO
	.align		4
.L_241:
        /*0038*/ 	.byte	0x04, 0x17
        /*003a*/ 	.short	(.L_243 - .L_242)
.L_242:
        /*003c*/ 	.word	0x00000000
        /*0040*/ 	.short	0x0002
        /*0042*/ 	.short	0x0010
        /*0044*/ 	.byte	0x00, 0xf0, 0x11, 0x00


	//----- nvinfo : EIATTR_KPARAM_INFO
	.align		4
.L_243:
        /*0048*/ 	.byte	0x04, 0x17
        /*004a*/ 	.short	(.L_245 - .L_244)
.L_244:
        /*004c*/ 	.word	0x00000000
        /*0050*/ 	.short	0x0001
        /*0052*/ 	.short	0x0008
        /*0054*/ 	.byte	0x00, 0xf0, 0x21, 0x00


	//----- nvinfo : EIATTR_KPARAM_INFO
	.align		4
.L_245:
        /*0058*/ 	.byte	0x04, 0x17
        /*005a*/ 	.short	(.L_247 - .L_246)
.L_246:
        /*005c*/ 	.word	0x00000000
        /*0060*/ 	.short	0x0000
        /*0062*/ 	.short	0x0000
        /*0064*/ 	.byte	0x00, 0xf0, 0x21, 0x00


	//----- nvinfo : EIATTR_SPARSE_MMA_MASK
	.align		4
.L_247:
        /*0068*/ 	.byte	0x03, 0x50
        /*006a*/ 	.short	0x0000


	//----- nvinfo : EIATTR_MAXREG_COUNT
	.align		4
        /*006c*/ 	.byte	0x03, 0x1b
        /*006e*/ 	.short	0x00ff


	//----- nvinfo : EIATTR_MERCURY_ISA_VERSION
	.align		4
        /*0070*/ 	.byte	0x03, 0x5f
        /*0072*/ 	.short	0x0101


	//----- nvinfo : EIATTR_EXIT_INSTR_OFFSETS
	.align		4
        /*0074*/ 	.byte	0x04, 0x1c
        /*0076*/ 	.short	(.L_249 - .L_248)


	//   ....[0]....
.L_248:
        /*0078*/ 	.word	0x00000080


	//   ....[1]....
        /*007c*/ 	.word	0x000002d0


	//----- nvinfo : EIATTR_CRS_STACK_SIZE
	.align		4
.L_249:
        /*0080*/ 	.byte	0x04, 0x1e
        /*0082*/ 	.short	(.L_251 - .L_250)
.L_250:
        /*0084*/ 	.word	0x00000000


	//----- nvinfo : EIATTR_CBANK_PARAM_SIZE
	.align		4
.L_251:
        /*0088*/ 	.byte	0x03, 0x19
        /*008a*/ 	.short	0x0028


	//----- nvinfo : EIATTR_PARAM_CBANK
	.align		4
        /*008c*/ 	.byte	0x04, 0x0a
        /*008e*/ 	.short	(.L_253 - .L_252)
	.align		4
.L_252:
        /*0090*/ 	.word	index@(.nv.constant0._ZN18transformer_engine34fused_moe_aux_loss_backward_kernelI13__nv_bfloat16iEEvPKfPKT0_iiPT_S8_)
        /*0094*/ 	.short	0x0210
        /*0096*/ 	.short	0x0028


	//----- nvinfo : EIATTR_SW_WAR
	.align		4
.L_253:
        /*0098*/ 	.byte	0x04, 0x36
        /*009a*/ 	.short	(.L_255 - .L_254)
.L_254:
        /*009c*/ 	.word	0x00000008
.L_255:


//--------------------- .nv.info._ZN18transformer_engine34fused_moe_aux_loss_backward_kernelI6__halffEEvPKfPKT0_iiPT_S8_ --------------------------
	.section	.nv.info._ZN18transformer_engine34fused_moe_aux_loss_backward_kernelI6__halffEEvPKfPKT0_iiPT_S8_,"",@"SHT_CUDA_INFO"
	.sectionflags	@""
	.align	4


	//----- nvinfo : EIATTR_CUDA_API_VERSION
	.align		4
        /*0000*/ 	.byte	0x04, 0x37
        /*0002*/ 	.short	(.L_257 - .L_256)
.L_256:
        /*0004*/ 	.word	0x00000082


	//----- nvinfo : EIATTR_KPARAM_INFO
	.align		4
.L_257:
        /*0008*/ 	.byte	0x04, 0x17
        /*000a*/ 	.short	(.L_259 - .L_258)
.L_258:
        /*000c*/ 	.word	0x00000000
        /*0010*/ 	.short	0x0005
        /*0012*/ 	.short	0x0020
        /*0014*/ 	.byte	0x00, 0xf0, 0x21, 0x00


	//----- nvinfo : EIATTR_KPARAM_INFO
	.align		4
.L_259:
        /*0018*/ 	.byte	0x04, 0x17
        /*001a*/ 	.short	(.L_261 - .L_260)
.L_260:
        /*001c*/ 	.word	0x00000000
        /*0020*/ 	.short	0x0004
        /*0022*/ 	.short	0x0018
        /*0024*/ 	.byte	0x00, 0xf0, 0x21, 0x00


	//----- nvinfo : EIATTR_KPARAM_INFO
	.align		4
.L_261:
        /*0028*/ 	.byte	0x04, 0x17
        /*002a*/ 	.short	(.L_263 - .L_262)
.L_262:
        /*002c*/ 	.word	0x00000000
        /*0030*/ 	.short	0x0003
        /*0032*/ 	.short	0x0014
        /*0034*/ 	.byte	0x00, 0xf0, 0x11, 0x00


	//----- nvinfo : EIATTR_KPARAM_INFO
	.align		4
.L_263:
        /*0038*/ 	.byte	0x04, 0x17
        /*003a*/ 	.short	(.L_265 - .L_264)
.L_264:
        /*003c*/ 	.word	0x00000000
        /*0040*/ 	.short	0x0002
        /*0042*/ 	.short	0x0010
        /*0044*/ 	.byte	0x00, 0xf0, 0x11, 0x00


	//----- nvinfo : EIATTR_KPARAM_INFO
	.align		4
.L_265:
        /*0048*/ 	.byte	0x04, 0x17
        /*004a*/ 	.short	(.L_267 - .L_266)
.L_266:
        /*004c*/ 	.word	0x00000000
        /*0050*/ 	.short	0x0001
        /*0052*/ 	.short	0x0008
        /*0054*/ 	.byte	0x00, 0xf0, 0x21, 0x00


	//----- nvinfo : EIATTR_KPARAM_INFO
	.align		4
.L_267:
        /*0058*/ 	.byte	0x04, 0x17
        /*005a*/ 	.short	(.L_269 - .L_268)
.L_268:
        /*005c*/ 	.word	0x00000000
        /*0060*/ 	.short	0x0000
        /*0062*/ 	.short	0x0000
        /*0064*/ 	.byte	0x00, 0xf0, 0x21, 0x00


	//----- nvinfo : EIATTR_SPARSE_MMA_MASK
	.align		4
.L_269:
        /*0068*/ 	.byte	0x03, 0x50
        /*006a*/ 	.short	0x0000


	//----- nvinfo : EIATTR_MAXREG_COUNT
	.align		4
        /*006c*/ 	.byte	0x03, 0x1b
        /*006e*/ 	.short	0x00ff


	//----- nvinfo : EIATTR_MERCURY_ISA_VERSION
	.align		4
        /*0070*/ 	.byte	0x03, 0x5f
        /*0072*/ 	.short	0x0101


	//----- nvinfo : EIATTR_EXIT_INSTR_OFFSETS
	.align		4
        /*0074*/ 	.byte	0x04, 0x1c
        /*0076*/ 	.short	(.L_271 - .L_270)


	//   ....[0]....
.L_270:
        /*0078*/ 	.word	0x00000080


	//   ....[1]....
        /*007c*/ 	.word	0x000002d0


	//----- nvinfo : EIATTR_CRS_STACK_SIZE
	.align		4
.L_271:
        /*0080*/ 	.byte	0x04, 0x1e
        /*0082*/ 	.short	(.L_273 - .L_272)
.L_272:
        /*0084*/ 	.word	0x00000000


	//----- nvinfo : EIATTR_CBANK_PARAM_SIZE
	.align		4
.L_273:
        /*0088*/ 	.byte	0x03, 0x19
        /*008a*/ 	.short	0x0028


	//----- nvinfo : EIATTR_PARAM_CBANK
	.align		4
        /*008c*/ 	.byte	0x04, 0x0a
        /*008e*/ 	.short	(.L_275 - .L_274)
	.align		4
.L_274:
        /*0090*/ 	.word	index@(.nv.constant0._ZN18transformer_engine34fused_moe_aux_loss_backward_kernelI6__halffEEvPKfPKT0_iiPT_S8_)
        /*0094*/ 	.short	0x0210
        /*0096*/ 	.short	0x0028


	//----- nvinfo : EIATTR_SW_WAR
	.align		4
.L_275:
        /*0098*/ 	.byte	0x04, 0x36
        /*009a*/ 	.short	(.L_277 - .L_276)
.L_276:
        /*009c*/ 	.word	0x00000008
.L_277:


//--------------------- .nv.info._ZN18transformer_engine34fused_moe_aux_loss_backward_kernelI6__half13__nv_bfloat16EEvPKfPKT0_iiPT_S9_ --------------------------
	.section	.nv.info._ZN18transformer_engine34fused_moe_aux_loss_backward_kernelI6__half13__nv_bfloat16EEvPKfPKT0_iiPT_S9_,"",@"SHT_CUDA_INFO"
	.sectionflags	@""
	.align	4


	//----- nvinfo : EIATTR_CUDA_API_VERSION
	.align		4
        /*0000*/ 	.byte	0x04, 0x37
        /*0002*/ 	.short	(.L_279 - .L_278)
.L_278:
        /*0004*/ 	.word	0x00000082


	//----- nvinfo : EIATTR_KPARAM_INFO
	.align		4
.L_279:
        /*0008*/ 	.byte	0x04, 0x17
        /*000a*/ 	.short	(.L_281 - .L_280)
.L_280:
        /*000c*/ 	.word	0x00000000
        /*0010*/ 	.short	0x0005
        /*0012*/ 	.short	0x0020
        /*0014*/ 	.byte	0x00, 0xf0, 0x21, 0x00


	//----- nvinfo : EIATTR_KPARAM_INFO
	.align		4
.L_281:
        /*0018*/ 	.byte	0x04, 0x17
        /*001a*/ 	.short	(.L_283 - .L_282)
.L_282:
        /*001c*/ 	.word	0x00000000
        /*0020*/ 	.short	0x0004
        /*0022*/ 	.short	0x0018
        /*0024*/ 	.byte	0x00, 0xf0, 0x21, 0x00


	//----- nvinfo : EIATTR_KPARAM_INFO
	.align		4
.L_283:
        /*0028*/ 	.byte	0x04, 0x17
        /*002a*/ 	.short	(.L_285 - .L_284)
.L_284:
        /*002c*/ 	.word	0x00000000
        /*0030*/ 	.short	0x0003
        /*0032*/ 	.short	0x0014
        /*0034*/ 	.byte	0x00, 0xf0, 0x11, 0x00


	//----- nvinfo : EIATTR_KPARAM_INFO
	.align		4
.L_285:
        /*0038*/ 	.byte	0x04, 0x17
        /*003a*/ 	.short	(.L_287 - .L_286)
.L_286:
        /*003c*/ 	.word	0x00000000
        /*0040*/ 	.short	0x0002
        /*0042*/ 	.short	0x0010
        /*0044*/ 	.byte	0x00, 0xf0, 0x11, 0x00


	//----- nvinfo : EIATTR_KPARAM_INFO
	.align		4
.L_287:
        /*0048*/ 	.byte	0x04, 0x17
        /*004a*/ 	.short	(.L_289 - .L_288)
.L_288:
        /*004c*/ 	.word	0x00000000
        /*0050*/ 	.short	0x0001
        /*0052*/ 	.short	0x0008
        /*0054*/ 	.byte	0x00, 0xf0, 0x21, 0x00


	//----- nvinfo : EIATTR_KPARAM_INFO
	.align		4
.L_289:
        /*0058*/ 	.byte	0x04, 0x17
        /*005a*/ 	.short	(.L_291 - .L_290)
.L_290:
        /*005c*/ 	.word	0x00000000
        /*0060*/ 	.short	0x0000
        /*0062*/ 	.short	0x0000
        /*0064*/ 	.byte	0x00, 0xf0, 0x21, 0x00


	//----- nvinfo : EIATTR_SPARSE_MMA_MASK
	.align		4
.L_291:
        /*0068*/ 	.byte	0x03, 0x50
        /*006a*/ 	.short	0x0000


	//----- nvinfo : EIATTR_MAXREG_COUNT
	.align		4
        /*006c*/ 	.byte	0x03, 0x1b
        /*006e*/ 	.short	0x00ff


	//----- nvinfo : EIATTR_MERCURY_ISA_VERSION
	.align		4
        /*0070*/ 	.byte	0x03, 0x5f
        /*0072*/ 	.short	0x0101


	//----- nvinfo : EIATTR_EXIT_INSTR_OFFSETS
	.align		4
        /*0074*/ 	.byte	0x04, 0x1c
        /*0076*/ 	.short	(.L_293 - .L_292)


	//   ....[0]....
.L_292:
        /*0078*/ 	.word	0x00000080


	//   ....[1]....
        /*007c*/ 	.word	0x000002e0


	//----- nvinfo : EIATTR_CRS_STACK_SIZE
	.align		4
.L_293:
        /*0080*/ 	.byte	0x04, 0x1e
        /*0082*/ 	.short	(.L_295 - .L_294)
.L_294:
        /*0084*/ 	.word	0x00000000


	//----- nvinfo : EIATTR_CBANK_PARAM_SIZE
	.align		4
.L_295:
        /*0088*/ 	.byte	0x03, 0x19
        /*008a*/ 	.short	0x0028


	//----- nvinfo : EIATTR_PARAM_CBANK
	.align		4
        /*008c*/ 	.byte	0x04, 0x0a
        /*008e*/ 	.short	(.L_297 - .L_296)
	.align		4
.L_296:
        /*0090*/ 	.word	index@(.nv.constant0._ZN18transformer_engine34fused_moe_aux_loss_backward_kernelI6__half13__nv_bfloat16EEvPKfPKT0_iiPT_S9_)
        /*0094*/ 	.short	0x0210
        /*0096*/ 	.short	0x0028


	//----- nvinfo : EIATTR_SW_WAR
	.align		4
.L_297:
        /*0098*/ 	.byte	0x04, 0x36
        /*009a*/ 	.short	(.L_299 - .L_298)
.L_298:
        /*009c*/ 	.word	0x00000008
.L_299:


//--------------------- .nv.info._ZN18transformer_engine34fused_moe_aux_loss_backward_kernelI6__halflEEvPKfPKT0_iiPT_S8_ --------------------------
	.section	.nv.info._ZN18transformer_engine34fused_moe_aux_loss_backward_kernelI6__halflEEvPKfPKT0_iiPT_S8_,"",@"SHT_CUDA_INFO"
	.sectionflags	@""
	.align	4


	//----- nvinfo : EIATTR_CUDA_API_VERSION
	.align		4
        /*0000*/ 	.byte	0x04, 0x37
        /*0002*/ 	.short	(.L_301 - .L_300)
.L_300:
        /*0004*/ 	.word	0x00000082


	//----- nvinfo : EIATTR_KPARAM_INFO
	.align		4
.L_301:
        /*0008*/ 	.byte	0x04, 0x17
        /*000a*/ 	.short	(.L_303 - .L_302)
.L_302:
        /*000c*/ 	.word	0x00000000
        /*0010*/ 	.short	0x0005
        /*0012*/ 	.short	0x0020
        /*0014*/ 	.byte	0x00, 0xf0, 0x21, 0x00


	//----- nvinfo : EIATTR_KPARAM_INFO
	.align		4
.L_303:
        /*0018*/ 	.byte	0x04, 0x17
        /*001a*/ 	.short	(.L_305 - .L_304)
.L_304:
        /*001c*/ 	.word	0x00000000
        /*0020*/ 	.short	0x0004
        /*0022*/ 	.short	0x0018
        /*0024*/ 	.byte	0x00, 0xf0, 0x21, 0x00


	//----- nvinfo : EIATTR_KPARAM_INFO
	.align		4
.L_305:
        /*0028*/ 	.byte	0x04, 0x17
        /*002a*/ 	.short	(.L_307 - .L_306)
.L_306:
        /*002c*/ 	.word	0x00000000
        /*0030*/ 	.short	0x0003
        /*0032*/ 	.short	0x0014
        /*0034*/ 	.byte	0x00, 0xf0, 0x11, 0x00


	//----- nvinfo : EIATTR_KPARAM_INFO
	.align		4
.L_307:
        /*0038*/ 	.byte	0x04, 0x17
        /*003a*/ 	.short	(.L_309 - .L_308)
.L_308:
        /*003c*/ 	.word	0x00000000
        /*0040*/ 	.short	0x0002
        /*0042*/ 	.short	0x0010
        /*0044*/ 	.byte	0x00, 0xf0, 0x11, 0x00


	//----- nvinfo : EIATTR_KPARAM_INFO
	.align		4
.L_309:
        /*0048*/ 	.byte	0x04, 0x17
        /*004a*/ 	.short	(.L_311 - .L_310)
.L_310:
        /*004c*/ 	.word	0x00000000
        /*0050*/ 	.short	0x0001
        /*0052*/ 	.short	0x0008
        /*0054*/ 	.byte	0x00, 0xf0, 0x21, 0x00


	//----- nvinfo : EIATTR_KPARAM_INFO
	.align		4
.L_311:
        /*0058*/ 	.byte	0x04, 0x17
        /*005a*/ 	.short	(.L_313 - .L_312)
.L_312:
        /*005c*/ 	.word	0x00000000
        /*0060*/ 	.short	0x0000
        /*0062*/ 	.short	0x0000
        /*0064*/ 	.byte	0x00, 0xf0, 0x21, 0x00


	//----- nvinfo : EIATTR_SPARSE_MMA_MASK
	.align		4
.L_313:
        /*0068*/ 	.byte	0x03, 0x50
        /*006a*/ 	.short	0x0000


	//----- nvinfo : EIATTR_MAXREG_COUNT
	.align		4
        /*006c*/ 	.byte	0x03, 0x1b
        /*006e*/ 	.short	0x00ff


	//----- nvinfo : EIATTR_MERCURY_ISA_VERSION
	.align		4
        /*0070*/ 	.byte	0x03, 0x5f
        /*0072*/ 	.short	0x0101


	//----- nvinfo : EIATTR_EXIT_INSTR_OFFSETS
	.align		4
        /*0074*/ 	.byte	0x04, 0x1c
        /*0076*/ 	.short	(.L_315 - .L_314)


	//   ....[0]....
.L_314:
        /*0078*/ 	.word	0x00000080


	//   ....[1]....
        /*007c*/ 	.word	0x000002d0


	//----- nvinfo : EIATTR_CRS_STACK_SIZE
	.align		4
.L_315:
        /*0080*/ 	.byte	0x04, 0x1e
        /*0082*/ 	.short	(.L_317 - .L_316)
.L_316:
        /*0084*/ 	.word	0x00000000


	//----- nvinfo : EIATTR_CBANK_PARAM_SIZE
	.align		4
.L_317:
        /*0088*/ 	.byte	0x03, 0x19
        /*008a*/ 	.short	0x0028


	//----- nvinfo : EIATTR_PARAM_CBANK
	.align		4
        /*008c*/ 	.byte	0x04, 0x0a
        /*008e*/ 	.short	(.L_319 - .L_318)
	.align		4
.L_318:
        /*0090*/ 	.word	index@(.nv.constant0._ZN18transformer_engine34fused_moe_aux_loss_backward_kernelI6__halflEEvPKfPKT0_iiPT_S8_)
        /*0094*/ 	.short	0x0210
        /*0096*/ 	.short	0x0028


	//----- nvinfo : EIATTR_SW_WAR
	.align		4
.L_319:
        /*0098*/ 	.byte	0x04, 0x36
        /*009a*/ 	.short	(.L_321 - .L_320)
.L_320:
        /*009c*/ 	.word	0x00000008
.L_321:


//--------------------- .nv.info._ZN18transformer_engine34fused_moe_aux_loss_backward_kernelI6__halfiEEvPKfPKT0_iiPT_S8_ --------------------------
	.section	.nv.info._ZN18transformer_engine34fused_moe_aux_loss_backward_kernelI6__halfiEEvPKfPKT0_iiPT_S8_,"",@"SHT_CUDA_INFO"
	.sectionflags	@""
	.align	4


	//----- nvinfo : EIATTR_CUDA_API_VERSION
	.align		4
        /*0000*/ 	.byte	0x04, 0x37
        /*0002*/ 	.short	(.L_323 - .L_322)
.L_322:
        /*0004*/ 	.word	0x00000082


	//----- nvinfo : EIATTR_KPARAM_INFO
	.align		4
.L_323:
        /*0008*/ 	.byte	0x04, 0x17
        /*000a*/ 	.short	(.L_325 - .L_324)
.L_324:
        /*000c*/ 	.word	0x00000000
        /*0010*/ 	.short	0x0005
        /*0012*/ 	.short	0x0020
        /*0014*/ 	.byte	0x00, 0xf0, 0x21, 0x00


	//----- nvinfo : EIATTR_KPARAM_INFO
	.align		4
.L_325:
        /*0018*/ 	.byte	0x04, 0x17
        /*001a*/ 	.short	(.L_327 - .L_326)
.L_326:
        /*001c*/ 	.word	0x00000000
        /*0020*/ 	.short	0x0004
        /*0022*/ 	.short	0x0018
        /*0024*/ 	.byte	0x00, 0xf0, 0x21, 0x00


	//----- nvinfo : EIATTR_KPARAM_INFO
	.align		4
.L_327:
        /*0028*/ 	.byte	0x04, 0x17
        /*002a*/ 	.short	(.L_329 - .L_328)
.L_328:
        /*002c*/ 	.word	0x00000000
        /*0030*/ 	.short	0x0003
        /*0032*/ 	.short	0x0014
        /*0034*/ 	.byte	0x00, 0xf0, 0x11, 0x00


	//----- nvinfo : EIATTR_KPARAM_INFO
	.align		4
.L_329:
        /*0038*/ 	.byte	0x04, 0x17
        /*003a*/ 	.short	(.L_331 - .L_330)
.L_330:
        /*003c*/ 	.word	0x00000000
        /*0040*/ 	.short	0x0002
        /*0042*/ 	.short	0x0010
        /*0044*/ 	.byte	0x00, 0xf0, 0x11, 0x00


	//----- nvinfo : EIATTR_KPARAM_INFO
	.align		4
.L_331:
        /*0048*/ 	.byte	0x04, 0x17
        /*004a*/ 	.short	(.L_333 - .L_332)
.L_332:
        /*004c*/ 	.word	0x00000000
        /*0050*/ 	.short	0x0001
        /*0052*/ 	.short	0x0008
        /*0054*/ 	.byte	0x00, 0xf0, 0x21, 0x00


	//----- nvinfo : EIATTR_KPARAM_INFO
	.align		4
.L_333:
        /*0058*/ 	.byte	0x04, 0x17
        /*005a*/ 	.short	(.L_335 - .L_334)
.L_334:
        /*005c*/ 	.word	0x00000000
        /*0060*/ 	.short	0x0000
        /*0062*/ 	.short	0x0000
        /*0064*/ 	.byte	0x00, 0xf0, 0x21, 0x00


	//----- nvinfo : EIATTR_SPARSE_MMA_MASK
	.align		4
.L_335:
        /*0068*/ 	.byte	0x03, 0x50
        /*006a*/ 	.short	0x0000


	//----- nvinfo : EIATTR_MAXREG_COUNT
	.align		4
        /*006c*/ 	.byte	0x03, 0x1b
        /*006e*/ 	.short	0x00ff


	//----- nvinfo : EIATTR_MERCURY_ISA_VERSION
	.align		4
        /*0070*/ 	.byte	0x03, 0x5f
        /*0072*/ 	.short	0x0101


	//----- nvinfo : EIATTR_EXIT_INSTR_OFFSETS
	.align		4
        /*0074*/ 	.byte	0x04, 0x1c
        /*0076*/ 	.short	(.L_337 - .L_336)


	//   ....[0]....
.L_336:
        /*0078*/ 	.word	0x00000080


	//   ....[1]....
        /*007c*/ 	.word	0x000002d0


	//----- nvinfo : EIATTR_CRS_STACK_SIZE
	.align		4
.L_337:
        /*0080*/ 	.byte	0x04, 0x1e
        /*0082*/ 	.short	(.L_339 - .L_338)
.L_338:
        /*0084*/ 	.word	0x00000000


	//----- nvinfo : EIATTR_CBANK_PARAM_SIZE
	.align		4
.L_339:
        /*0088*/ 	.byte	0x03, 0x19
        /*008a*/ 	.short	0x0028


	//----- nvinfo : EIATTR_PARAM_CBANK
	.align		4
        /*008c*/ 	.byte	0x04, 0x0a
        /*008e*/ 	.short	(.L_341 - .L_340)
	.align		4
.L_340:
        /*0090*/ 	.word	index@(.nv.constant0._ZN18transformer_engine34fused_moe_aux_loss_backward_kernelI6__halfiEEvPKfPKT0_iiPT_S8_)
        /*0094*/ 	.short	0x0210
        /*0096*/ 	.short	0x0028


	//----- nvinfo : EIATTR_SW_WAR
	.align		4
.L_341:
        /*0098*/ 	.byte	0x04, 0x36
        /*009a*/ 	.short	(.L_343 - .L_342)
.L_342:
        /*009c*/ 	.word	0x00000008
.L_343:


//--------------------- .nv.info._ZN18transformer_engine34fused_moe_aux_loss_backward_kernelIffEEvPKfPKT0_iiPT_S7_ --------------------------
	.section	.nv.info._ZN18transformer_engine34fused_moe_aux_loss_backward_kernelIffEEvPKfPKT0_iiPT_S7_,"",@"SHT_CUDA_INFO"
	.sectionflags	@""
	.align	4


	//----- nvinfo : EIATTR_CUDA_API_VERSION
	.align		4
        /*0000*/ 	.byte	0x04, 0x37
        /*0002*/ 	.short	(.L_345 - .L_344)
.L_344:
        /*0004*/ 	.word	0x00000082


	//----- nvinfo : EIATTR_KPARAM_INFO
	.align		4
.L_345:
        /*0008*/ 	.byte	0x04, 0x17
        /*000a*/ 	.short	(.L_347 - .L_346)
.L_346:
        /*000c*/ 	.word	0x00000000
        /*0010*/ 	.short	0x0005
        /*0012*/ 	.short	0x0020
        /*0014*/ 	.byte	0x00, 0xf0, 0x21, 0x00


	//----- nvinfo : EIATTR_KPARAM_INFO
	.align		4
.L_347:
        /*0018*/ 	.byte	0x04, 0x17
        /*001a*/ 	.short	(.L_349 - .L_348)
.L_348:
        /*001c*/ 	.word	0x00000000
        /*0020*/ 	.short	0x0004
        /*0022*/ 	.short	0x0018
        /*0024*/ 	.byte	0x00, 0xf0, 0x21, 0x00


	//----- nvinfo : EIATTR_KPARAM_INFO
	.align		4
.L_349:
        /*0028*/ 	.byte	0x04, 0x17
        /*002a*/ 	.short	(.L_351 - .L_350)
.L_350:
        /*002c*/ 	.word	0x00000000
        /*0030*/ 	.short	0x0003
        /*0032*/ 	.short	0x0014
        /*0034*/ 	.byte	0x00, 0xf0, 0x11, 0x00


	//----- nvinfo : EIATTR_KPARAM_INFO
	.align		4
.L_351:
        /*0038*/ 	.byte	0x04, 0x17
        /*003a*/ 	.short	(.L_353 - .L_352)
.L_352:
        /*003c*/ 	.word	0x00000000
        /*0040*/ 	.short	0x0002
        /*0042*/ 	.short	0x0010
        /*0044*/ 	.byte	0x00, 0xf0, 0x11, 0x00


	//----- nvinfo : EIATTR_KPARAM_INFO
	.align		4
.L_353:
        /*0048*/ 	.byte	0x04, 0x17
        /*004a*/ 	.short	(.L_355 - .L_354)
.L_354:
        /*004c*/ 	.word	0x00000000
        /*0050*/ 	.short	0x0001
        /*0052*/ 	.short	0x0008
        /*0054*/ 	.byte	0x00, 0xf0, 0x21, 0x00


	//----- nvinfo : EIATTR_KPARAM_INFO
	.align		4
.L_355:
        /*0058*/ 	.byte	0x04, 0x17
        /*005a*/ 	.short	(.L_357 - .L_356)
.L_356:
        /*005c*/ 	.word	0x00000000
        /*0060*/ 	.short	0x0000
        /*0062*/ 	.short	0x0000
        /*0064*/ 	.byte	0x00, 0xf0, 0x21, 0x00


	//----- nvinfo : EIATTR_SPARSE_MMA_MASK
	.align		4
.L_357:
        /*0068*/ 	.byte	0x03, 0x50
        /*006a*/ 	.short	0x0000


	//----- nvinfo : EIATTR_MAXREG_COUNT
	.align		4
        /*006c*/ 	.byte	0x03, 0x1b
        /*006e*/ 	.short	0x00ff


	//----- nvinfo : EIATTR_MERCURY_ISA_VERSION
	.align		4
        /*0070*/ 	.byte	0x03, 0x5f
        /*0072*/ 	.short	0x0101


	//----- nvinfo : EIATTR_EXIT_INSTR_OFFSETS
	.align		4
        /*0074*/ 	.byte	0x04, 0x1c
        /*0076*/ 	.short	(.L_359 - .L_358)


	//   ....[0]....
.L_358:
        /*0078*/ 	.word	0x000000a0


	//   ....[1]....
        /*007c*/ 	.word	0x00000660


	//----- nvinfo : EIATTR_CRS_STACK_SIZE
	.align		4
.L_359:
        /*0080*/ 	.byte	0x04, 0x1e
        /*0082*/ 	.short	(.L_361 - .L_360)
.L_360:
        /*0084*/ 	.word	0x00000000


	//----- nvinfo : EIATTR_CBANK_PARAM_SIZE
	.align		4
.L_361:
        /*0088*/ 	.byte	0x03, 0x19
        /*008a*/ 	.short	0x0028


	//----- nvinfo : EIATTR_PARAM_CBANK
	.align		4
        /*008c*/ 	.byte	0x04, 0x0a
        /*008e*/ 	.short	(.L_363 - .L_362)
	.align		4
.L_362:
        /*0090*/ 	.word	index@(.nv.constant0._ZN18transformer_engine34fused_moe_aux_loss_backward_kernelIffEEvPKfPKT0_iiPT_S7_)
        /*0094*/ 	.short	0x0210
        /*0096*/ 	.short	0x0028


	//----- nvinfo : EIATTR_SW_WAR
	.align		4
.L_363:
        /*0098*/ 	.byte	0x04, 0x36
        /*009a*/ 	.short	(.L_365 - .L_364)
.L_364:
        /*009c*/ 	.word	0x00000008
.L_365:


//--------------------- .nv.info._ZN18transformer_engine34fused_moe_aux_loss_backward_kernelIf13__nv_bfloat16EEvPKfPKT0_iiPT_S8_ --------------------------
	.section	.nv.info._ZN18transformer_engine34fused_moe_aux_loss_backward_kernelIf13__nv_bfloat16EEvPKfPKT0_iiPT_S8_,"",@"SHT_CUDA_INFO"
	.sectionflags	@""
	.align	4


	//----- nvinfo : EIATTR_CUDA_API_VERSION
	.align		4
        /*0000*/ 	.byte	0x04, 0x37
        /*0002*/ 	.short	(.L_367 - .L_366)
.L_366:
        /*0004*/ 	.word	0x00000082


	//----- nvinfo : EIATTR_KPARAM_INFO
	.align		4
.L_367:
        /*0008*/ 	.byte	0x04, 0x17
        /*000a*/ 	.short	(.L_369 - .L_368)
.L_368:
        /*000c*/ 	.word	0x00000000
        /*0010*/ 	.short	0x0005
        /*0012*/ 	.short	0x0020
        /*0014*/ 	.byte	0x00, 0xf0, 0x21, 0x00


	//----- nvinfo : EIATTR_KPARAM_INFO
	.align		4
.L_369:
        /*0018*/ 	.byte	0x04, 0x17
        /*001a*/ 	.short	(.L_371 - .L_370)
.L_370:
        /*001c*/ 	.word	0x00000000
        /*0020*/ 	.short	0x0004
        /*0022*/ 	.short	0x0018
        /*0024*/ 	.byte	0x00, 0xf0, 0x21, 0x00


	//----- nvinfo : EIATTR_KPARAM_INFO
	.align		4
.L_371:
        /*0028*/ 	.byte	0x04, 0x17
        /*002a*/ 	.short	(.L_373 - .L_372)
.L_372:
        /*002c*/ 	.word	0x00000000
        /*0030*/ 	.short	0x0003
        /*0032*/ 	.short	0x0014
        /*0034*/ 	.byte	0x00, 0xf0, 0x11, 0x00


	//----- nvinfo : EIATTR_KPARAM_INFO
	.align		4
.L_373:
        /*0038*/ 	.byte	0x04, 0x17
        /*003a*/ 	.short	(.L_375 - .L_374)
.L_374:
        /*003c*/ 	.word	0x00000000
        /*0040*/ 	.short	0x0002
        /*0042*/ 	.short	0x0010
        /*0044*/ 	.byte	0x00, 0xf0, 0x11, 0x00


	//----- nvinfo : EIATTR_KPARAM_INFO
	.align		4
.L_375:
        /*0048*/ 	.byte	0x04, 0x17
        /*004a*/ 	.short	(.L_377 - .L_376)
.L_376:
        /*004c*/ 	.word	0x00000000
        /*0050*/ 	.short	0x0001
        /*0052*/ 	.short	0x0008
        /*0054*/ 	.byte	0x00, 0xf0, 0x21, 0x00


	//----- nvinfo : EIATTR_KPARAM_INFO
	.align		4
.L_377:
        /*0058*/ 	.byte	0x04, 0x17
        /*005a*/ 	.short	(.L_379 - .L_378)
.L_378:
        /*005c*/ 	.word	0x00000000
        /*0060*/ 	.short	0x0000
        /*0062*/ 	.short	0x0000
        /*0064*/ 	.byte	0x00, 0xf0, 0x21, 0x00


	//----- nvinfo : EIATTR_SPARSE_MMA_MASK
	.align		4
.L_379:
        /*0068*/ 	.byte	0x03, 0x50
        /*006a*/ 	.short	0x0000


	//----- nvinfo : EIATTR_MAXREG_COUNT
	.align		4
        /*006c*/ 	.byte	0x03, 0x1b
        /*006e*/ 	.short	0x00ff


	//----- nvinfo : EIATTR_MERCURY_ISA_VERSION
	.align		4
        /*0070*/ 	.byte	0x03, 0x5f
        /*0072*/ 	.short	0x0101


	//----- nvinfo : EIATTR_EXIT_INSTR_OFFSETS
	.align		4
        /*0074*/ 	.byte	0x04, 0x1c
        /*0076*/ 	.short	(.L_381 - .L_380)


	//   ....[0]....
.L_380:
        /*0078*/ 	.word	0x000000a0


	//   ....[1]....
        /*007c*/ 	.word	0x00000670


	//----- nvinfo : EIATTR_CRS_STACK_SIZE
	.align		4
.L_381:
        /*0080*/ 	.byte	0x04, 0x1e
        /*0082*/ 	.short	(.L_383 - .L_382)
.L_382:
        /*0084*/ 	.word	0x00000000


	//----- nvinfo : EIATTR_CBANK_PARAM_SIZE
	.align		4
.L_383:
        /*0088*/ 	.byte	0x03, 0x19
        /*008a*/ 	.short	0x0028


	//----- nvinfo : EIATTR_PARAM_CBANK
	.align		4
        /*008c*/ 	.byte	0x04, 0x0a
        /*008e*/ 	.short	(.L_385 - .L_384)
	.align		4
.L_384:
        /*0090*/ 	.word	index@(.nv.constant0._ZN18transformer_engine34fused_moe_aux_loss_backward_kernelIf13__nv_bfloat16EEvPKfPKT0_iiPT_S8_)
        /*0094*/ 	.short	0x0210
        /*0096*/ 	.short	0x0028


	//----- nvinfo : EIATTR_SW_WAR
	.align		4
.L_385:
        /*0098*/ 	.byte	0x04, 0x36
        /*009a*/ 	.short	(.L_387 - .L_386)
.L_386:
        /*009c*/ 	.word	0x00000008
.L_387:


//--------------------- .nv.info._ZN18transformer_engine34fused_moe_aux_loss_backward_kernelIflEEvPKfPKT0_iiPT_S7_ --------------------------
	.section	.nv.info._ZN18transformer_engine34fused_moe_aux_loss_backward_kernelIflEEvPKfPKT0_iiPT_S7_,"",@"SHT_CUDA_INFO"
	.sectionflags	@""
	.align	4


	//----- nvinfo : EIATTR_CUDA_API_VERSION
	.align		4
        /*0000*/ 	.byte	0x04, 0x37
        /*0002*/ 	.short	(.L_389 - .L_388)
.L_388:
        /*0004*/ 	.word	0x00000082


	//----- nvinfo : EIATTR_KPARAM_INFO
	.align		4
.L_389:
        /*0008*/ 	.byte	0x04, 0x17
        /*000a*/ 	.short	(.L_391 - .L_390)
.L_390:
        /*000c*/ 	.word	0x00000000
        /*0010*/ 	.short	0x0005
        /*0012*/ 	.short	0x0020
        /*0014*/ 	.byte	0x00, 0xf0, 0x21, 0x00


	//----- nvinfo : EIATTR_KPARAM_INFO
	.align		4
.L_391:
        /*0018*/ 	.byte	0x04, 0x17
        /*001a*/ 	.short	(.L_393 - .L_392)
.L_392:
        /*001c*/ 	.word	0x00000000
        /*0020*/ 	.short	0x0004
        /*0022*/ 	.short	0x0018
        /*0024*/ 	.byte	0x00, 0xf0, 0x21, 0x00


	//----- nvinfo : EIATTR_KPARAM_INFO
	.align		4
.L_393:
        /*0028*/ 	.byte	0x04, 0x17
        /*002a*/ 	.short	(.L_395 - .L_394)
.L_394:
        /*002c*/ 	.word	0x00000000
        /*0030*/ 	.short	0x0003
        /*0032*/ 	.short	0x0014
        /*0034*/ 	.byte	0x00, 0xf0, 0x11, 0x00


	//----- nvinfo : EIATTR_KPARAM_INFO
	.align		4
.L_395:
        /*0038*/ 	.byte	0x04, 0x17
        /*003a*/ 	.short	(.L_397 - .L_396)
.L_396:
        /*003c*/ 	.word	0x00000000
        /*0040*/ 	.short	0x0002
        /*0042*/ 	.short	0x0010
        /*0044*/ 	.byte	0x00, 0xf0, 0x11, 0x00


	//----- nvinfo : EIATTR_KPARAM_INFO
	.align		4
.L_397:
        /*0048*/ 	.byte	0x04, 0x17
        /*004a*/ 	.short	(.L_399 - .L_398)
.L_398:
        /*004c*/ 	.word	0x00000000
        /*0050*/ 	.short	0x0001
        /*0052*/ 	.short	0x0008
        /*0054*/ 	.byte	0x00, 0xf0, 0x21, 0x00


	//----- nvinfo : EIATTR_KPARAM_INFO
	.align		4
.L_399:
        /*0058*/ 	.byte	0x04, 0x17
        /*005a*/ 	.short	(.L_401 - .L_400)
.L_400:
        /*005c*/ 	.word	0x00000000
        /*0060*/ 	.short	0x0000
        /*0062*/ 	.short	0x0000
        /*0064*/ 	.byte	0x00, 0xf0, 0x21, 0x00


	//----- nvinfo : EIATTR_SPARSE_MMA_MASK
	.align		4
.L_401:
        /*0068*/ 	.byte	0x03, 0x50
        /*006a*/ 	.short	0x0000


	//----- nvinfo : EIATTR_MAXREG_COUNT
	.align		4
        /*006c*/ 	.byte	0x03, 0x1b
        /*006e*/ 	.short	0x00ff


	//----- nvinfo : EIATTR_MERCURY_ISA_VERSION
	.align		4
        /*0070*/ 	.byte	0x03, 0x5f
        /*0072*/ 	.short	0x0101


	//----- nvinfo : EIATTR_EXIT_INSTR_OFFSETS
	.align		4
        /*0074*/ 	.byte	0x04, 0x1c
        /*0076*/ 	.short	(.L_403 - .L_402)


	//   ....[0]....
.L_402:
        /*0078*/ 	.word	0x000000a0


	//   ....[1]....
        /*007c*/ 	.word	0x00000660


	//----- nvinfo : EIATTR_CRS_STACK_SIZE
	.align		4
.L_403:
        /*0080*/ 	.byte	0x04, 0x1e
        /*0082*/ 	.short	(.L_405 - .L_404)
.L_404:
        /*0084*/ 	.word	0x00000000


	//----- nvinfo : EIATTR_CBANK_PARAM_SIZE
	.align		4
.L_405:
        /*0088*/ 	.byte	0x03, 0x19
        /*008a*/ 	.short	0x0028


	//----- nvinfo : EIATTR_PARAM_CBANK
	.align		4
        /*008c*/ 	.byte	0x04, 0x0a
        /*008e*/ 	.short	(.L_407 - .L_406)
	.align		4
.L_406:
        /*0090*/ 	.word	index@(.nv.constant0._ZN18transformer_engine34fused_moe_aux_loss_backward_kernelIflEEvPKfPKT0_iiPT_S7_)
        /*0094*/ 	.short	0x0210
        /*0096*/ 	.short	0x0028


	//----- nvinfo : EIATTR_SW_WAR
	.align		4
.L_407:
        /*0098*/ 	.byte	0x04, 0x36
        /*009a*/ 	.short	(.L_409 - .L_408)
.L_408:
        /*009c*/ 	.word	0x00000008
.L_409:


//--------------------- .nv.info._ZN18transformer_engine34fused_moe_aux_loss_backward_kernelIfiEEvPKfPKT0_iiPT_S7_ --------------------------
	.section	.nv.info._ZN18transformer_engine34fused_moe_aux_loss_backward_kernelIfiEEvPKfPKT0_iiPT_S7_,"",@"SHT_CUDA_INFO"
	.sectionflags	@""
	.align	4


	//----- nvinfo : EIATTR_CUDA_API_VERSION
	.align		4
        /*0000*/ 	.byte	0x04, 0x37
        /*0002*/ 	.short	(.L_411 - .L_410)
.L_410:
        /*0004*/ 	.word	0x00000082


	//----- nvinfo : EIATTR_KPARAM_INFO
	.align		4
.L_411:
        /*0008*/ 	.byte	0x04, 0x17
        /*000a*/ 	.short	(.L_413 - .L_412)
.L_412:
        /*000c*/ 	.word	0x00000000
        /*0010*/ 	.short	0x0005
        /*0012*/ 	.short	0x0020
        /*0014*/ 	.byte	0x00, 0xf0, 0x21, 0x00


	//----- nvinfo : EIATTR_KPARAM_INFO
	.align		4
.L_413:
        /*0018*/ 	.byte	0x04, 0x17
        /*001a*/ 	.short	(.L_415 - .L_414)
.L_414:
        /*001c*/ 	.word	0x00000000
        /*0020*/ 	.short	0x0004
        /*0022*/ 	.short	0x0018
        /*0024*/ 	.byte	0x00, 0xf0, 0x21, 0x00


	//----- nvinfo : EIATTR_KPARAM_INFO
	.align		4
.L_415:
        /*0028*/ 	.byte	0x04, 0x17
        /*002a*/ 	.short	(.L_417 - .L_416)
.L_416:
        /*002c*/ 	.word	0x00000000
        /*0030*/ 	.short	0x0003
        /*0032*/ 	.short	0x0014
        /*0034*/ 	.byte	0x00, 0xf0, 0x11, 0x00


	//----- nvinfo : EIATTR_KPARAM_INFO
	.align		4
.L_417:
        /*0038*/ 	.byte	0x04, 0x17
        /*003a*/ 	.short	(.L_419 - .L_418)
.L_418:
        /*003c*/ 	.word	0x00000000
        /*0040*/ 	.short	0x0002
        /*0042*/ 	.short	0x0010
        /*0044*/ 	.byte	0x00, 0xf0, 0x11, 0x00


	//----- nvinfo : EIATTR_KPARAM_INFO
	.align		4
.L_419:
        /*0048*/ 	.byte	0x04, 0x17
        /*004a*/ 	.short	(.L_421 - .L_420)
.L_420:
        /*004c*/ 	.word	0x00000000
        /*0050*/ 	.short	0x0001
        /*0052*/ 	.short	0x0008
        /*0054*/ 	.byte	0x00, 0xf0, 0x21, 0x00


	//----- nvinfo : EIATTR_KPARAM_INFO
	.align		4
.L_421:
        /*0058*/ 	.byte	0x04, 0x17
        /*005a*/ 	.short	(.L_423 - .L_422)
.L_422:
        /*005c*/ 	.word	0x00000000
        /*0060*/ 	.short	0x0000
        /*0062*/ 	.short	0x0000
        /*0064*/ 	.byte	0x00, 0xf0, 0x21, 0x00


	//----- nvinfo : EIATTR_SPARSE_MMA_MASK
	.align		4
.L_423:
        /*0068*/ 	.byte	0x03, 0x50
        /*006a*/ 	.short	0x0000


	//----- nvinfo : EIATTR_MAXREG_COUNT
	.align		4
        /*006c*/ 	.byte	0x03, 0x1b
        /*006e*/ 	.short	0x00ff


	//----- nvinfo : EIATTR_MERCURY_ISA_VERSION
	.align		4
        /*0070*/ 	.byte	0x03, 0x5f
        /*0072*/ 	.short	0x0101


	//----- nvinfo : EIATTR_EXIT_INSTR_OFFSETS
	.align		4
        /*0074*/ 	.byte	0x04, 0x1c
        /*0076*/ 	.short	(.L_425 - .L_424)


	//   ....[0]....
.L_424:
        /*0078*/ 	.word	0x000000a0


	//   ....[1]....
        /*007c*/ 	.word	0x00000660


	//----- nvinfo : EIATTR_CRS_STACK_SIZE
	.align		4
.L_425:
        /*0080*/ 	.byte	0x04, 0x1e
        /*0082*/ 	.short	(.L_427 - .L_426)
.L_426:
        /*0084*/ 	.word	0x00000000


	//----- nvinfo : EIATTR_CBANK_PARAM_SIZE
	.align		4
.L_427:
        /*0088*/ 	.byte	0x03, 0x19
        /*008a*/ 	.short	0x0028


	//----- nvinfo : EIATTR_PARAM_CBANK
	.align		4
        /*008c*/ 	.byte	0x04, 0x0a
        /*008e*/ 	.short	(.L_429 - .L_428)
	.align		4
.L_428:
        /*0090*/ 	.word	index@(.nv.constant0._ZN18transformer_engine34fused_moe_aux_loss_backward_kernelIfiEEvPKfPKT0_iiPT_S7_)
        /*0094*/ 	.short	0x0210
        /*0096*/ 	.short	0x0028


	//----- nvinfo : EIATTR_SW_WAR
	.align		4
.L_429:
        /*0098*/ 	.byte	0x04, 0x36
        /*009a*/ 	.short	(.L_431 - .L_430)
.L_430:
        /*009c*/ 	.word	0x00000008
.L_431:


//--------------------- .nv.info._ZN18transformer_engine33fused_moe_aux_loss_forward_kernelI13__nv_bfloat16fEEvPKT_PKT0_iiiiifPS2_Pf --------------------------
	.section	.nv.info._ZN18transformer_engine33fused_moe_aux_loss_forward_kernelI13__nv_bfloat16fEEvPKT_PKT0_iiiiifPS2_Pf,"",@"SHT_CUDA_INFO"
	.sectionflags	@""
	.align	4


	//----- nvinfo : EIATTR_CUDA_API_VERSION
	.align		4
        /*0000*/ 	.byte	0x04, 0x37
        /*0002*/ 	.short	(.L_433 - .L_432)
.L_432:
        /*0004*/ 	.word	0x00000082


	//----- nvinfo : EIATTR_KPARAM_INFO
	.align		4
.L_433:
        /*0008*/ 	.byte	0x04, 0x17
        /*000a*/ 	.short	(.L_435 - .L_434)
.L_434:
        /*000c*/ 	.word	0x00000000
        /*0010*/ 	.short	0x0009
        /*0012*/ 	.short	0x0030
        /*0014*/ 	.byte	0x00, 0xf0, 0x21, 0x00


	//----- nvinfo : EIATTR_KPARAM_INFO
	.align		4
.L_435:
        /*0018*/ 	.byte	0x04, 0x17
        /*001a*/ 	.short	(.L_437 - .L_436)
.L_436:
        /*001c*/ 	.word	0x00000000
        /*0020*/ 	.short	0x0008
        /*0022*/ 	.short	0x0028
        /*0024*/ 	.byte	0x00, 0xf0, 0x21, 0x00


	//----- nvinfo : EIATTR_KPARAM_INFO
	.align		4
.L_437:
        /*0028*/ 	.byte	0x04, 0x17
        /*002a*/ 	.short	(.L_439 - .L_438)
.L_438:
        /*002c*/ 	.word	0x00000000
        /*0030*/ 	.short	0x0007
        /*0032*/ 	.short	0x0024
        /*0034*/ 	.byte	0x00, 0xf0, 0x11, 0x00


	//----- nvinfo : EIATTR_KPARAM_INFO
	.align		4
.L_439:
        /*0038*/ 	.byte	0x04, 0x17
        /*003a*/ 	.short	(.L_441 - .L_440)
.L_440:
        /*003c*/ 	.word	0x00000000
        /*0040*/ 	.short	0x0006
        /*0042*/ 	.short	0x0020
        /*0044*/ 	.byte	0x00, 0xf0, 0x11, 0x00


	//----- nvinfo : EIATTR_KPARAM_INFO
	.align		4
.L_441:
        /*0048*/ 	.byte	0x04, 0x17
        /*004a*/ 	.short	(.L_443 - .L_442)
.L_442:
        /*004c*/ 	.word	0x00000000
        /*0050*/ 	.short	0x0005
        /*0052*/ 	.short	0x001c
        /*0054*/ 	.byte	0x00, 0xf0, 0x11, 0x00


	//----- nvinfo : EIATTR_KPARAM_INFO
	.align		4
.L_443:
        /*0058*/ 	.byte	0x04, 0x17
        /*005a*/ 	.short	(.L_445 - .L_444)
.L_444:
        /*005c*/ 	.word	0x00000000
        /*0060*/ 	.short	0x0004
        /*0062*/ 	.short	0x0018
        /*0064*/ 	.byte	0x00, 0xf0, 0x11, 0x00


	//----- nvinfo : EIATTR_KPARAM_INFO
	.align		4
.L_445:
        /*0068*/ 	.byte	0x04, 0x17
        /*006a*/ 	.short	(.L_447 - .L_446)
.L_446:
        /*006c*/ 	.word	0x00000000
        /*0070*/ 	.short	0x0003
        /*0072*/ 	.short	0x0014
        /*0074*/ 	.byte	0x00, 0xf0, 0x11, 0x00


	//----- nvinfo : EIATTR_KPARAM_INFO
	.align		4
.L_447:
        /*0078*/ 	.byte	0x04, 0x17
        /*007a*/ 	.short	(.L_449 - .L_448)
.L_448:
        /*007c*/ 	.word	0x00000000
        /*0080*/ 	.short	0x0002
        /*0082*/ 	.short	0x0010
        /*0084*/ 	.byte	0x00, 0xf0, 0x11, 0x00


	//----- nvinfo : EIATTR_KPARAM_INFO
	.align		4
.L_449:
        /*0088*/ 	.byte	0x04, 0x17
        /*008a*/ 	.short	(.L_451 - .L_450)
.L_450:
        /*008c*/ 	.word	0x00000000
        /*0090*/ 	.short	0x0001
        /*0092*/ 	.short	0x0008
        /*0094*/ 	.byte	0x00, 0xf0, 0x21, 0x00


	//----- nvinfo : EIATTR_KPARAM_INFO
	.align		4
.L_451:
        /*0098*/ 	.byte	0x04, 0x17
        /*009a*/ 	.short	(.L_453 - .L_452)
.L_452:
        /*009c*/ 	.word	0x00000000
        /*00a0*/ 	.short	0x0000
        /*00a2*/ 	.short	0x0000
        /*00a4*/ 	.byte	0x00, 0xf0, 0x21, 0x00


	//----- nvinfo : EIATTR_SPARSE_MMA_MASK
	.align		4
.L_453:
        /*00a8*/ 	.byte	0x03, 0x50
        /*00aa*/ 	.short	0x0000


	//----- nvinfo : EIATTR_MAXREG_COUNT
	.align		4
        /*00ac*/ 	.byte	0x03, 0x1b
        /*00ae*/ 	.short	0x00ff


	//----- nvinfo : EIATTR_NUM_BARRIERS
	.align		4
        /*00b0*/ 	.byte	0x02, 0x4c
        /*00b2*/ 	.byte	0x01
	.zero		1


	//----- nvinfo : EIATTR_MERCURY_ISA_VERSION
	.align		4
        /*00b4*/ 	.byte	0x03, 0x5f
        /*00b6*/ 	.short	0x0101


	//----- nvinfo : EIATTR_COOP_GROUP_MASK_REGIDS
	.align		4
        /*00b8*/ 	.byte	0x04, 0x29
        /*00ba*/ 	.short	(.L_455 - .L_454)


	//   ....[0]....
.L_454:
        /*00bc*/ 	.word	0xffffffff


	//   ....[1]....
        /*00c0*/ 	.word	0xffffffff


	//   ....[2]....
        /*00c4*/ 	.word	0xffffffff


	//   ....[3]....
        /*00c8*/ 	.word	0xffffffff


	//   ....[4]....
        /*00cc*/ 	.word	0xffffffff


	//   ....[5]....
        /*00d0*/ 	.word	0xffffffff


	//   ....[6]....
        /*00d4*/ 	.word	0xffffffff


	//   ....[7]....
        /*00d8*/ 	.word	0xffffffff


	//   ....[8]....
        /*00dc*/ 	.word	0xffffffff


	//   ....[9]....
        /*00e0*/ 	.word	0xffffffff


	//   ....[10]....
        /*00e4*/ 	.word	0xffffffff


	//   ....[11]....
        /*00e8*/ 	.word	0xffffffff


	//   ....[12]....
        /*00ec*/ 	.word	0xffffffff


	//   ....[13]....
        /*00f0*/ 	.word	0xffffffff


	//   ....[14]....
        /*00f4*/ 	.word	0x05000004


	//   ....[15]....
        /*00f8*/ 	.word	0x05000004


	//----- nvinfo : EIATTR_COOP_GROUP_INSTR_OFFSETS
	.align		4
.L_455:
        /*00fc*/ 	.byte	0x04, 0x28
        /*00fe*/ 	.short	(.L_457 - .L_456)


	//   ....[0]....
.L_456:
        /*0100*/ 	.word	0x000007b0


	//   ....[1]....
        /*0104*/ 	.word	0x00000bc0


	//   ....[2]....
        /*0108*/ 	.word	0x00001150


	//   ....[3]....
        /*010c*/ 	.word	0x00001160


	//   ....[4]....
        /*0110*/ 	.word	0x00001180


	//   ....[5]....
        /*0114*/ 	.word	0x00001190


	//   ....[6]....
        /*0118*/ 	.word	0x000011b0


	//   ....[7]....
        /*011c*/ 	.word	0x000011c0


	//   ....[8]....
        /*0120*/ 	.word	0x000011e0


	//   ....[9]....
        /*0124*/ 	.word	0x000011f0


	//   ....[10]....
        /*0128*/ 	.word	0x00001210


	//   ....[11]....
        /*012c*/ 	.word	0x00001220


	//   ....[12]....
        /*0130*/ 	.word	0x00001250


	//   ....[13]....
        /*0134*/ 	.word	0x00001270


	//   ....[14]....
        /*0138*/ 	.word	0x00001680


	//   ....[15]....
        /*013c*/ 	.word	0x000018c0


	//----- nvinfo : EIATTR_EXIT_INSTR_OFFSETS
	.align		4
.L_457:
        /*0140*/ 	.byte	0x04, 0x1c
        /*0142*/ 	.short	(.L_459 - .L_458)


	//   ....[0]....
.L_458:
        /*0144*/ 	.word	0x00000170


	//   ....[1]....
        /*0148*/ 	.word	0x00000c60


	//   ....[2]....
        /*014c*/ 	.word	0x00000db0


	//   ....[3]....
        /*0150*/ 	.word	0x00001280


	//   ....[4]....
        /*0154*/ 	.word	0x000015a0


	//----- nvinfo : EIATTR_CRS_STACK_SIZE
	.align		4
.L_459:
        /*0158*/ 	.byte	0x04, 0x1e
        /*015a*/ 	.short	(.L_461 - .L_460)
.L_460:
        /*015c*/ 	.word	0x00000000


	//----- nvinfo : EIATTR_CBANK_PARAM_SIZE
	.align		4
.L_461:
        /*0160*/ 	.byte	0x03, 0x19
        /*0162*/ 	.short	0x0038


	//----- nvinfo : EIATTR_PARAM_CBANK
	.align		4
        /*0164*/ 	.byte	0x04, 0x0a
        /*0166*/ 	.short	(.L_463 - .L_462)
	.align		4
.L_462:
        /*0168*/ 	.word	index@(.nv.constant0._ZN18transformer_engine33fused_moe_aux_loss_forward_kernelI13__nv_bfloat16fEEvPKT_PKT0_iiiiifPS2_Pf)
        /*016c*/ 	.short	0x0210
        /*016e*/ 	.short	0x0038


	//----- nvinfo : EIATTR_SW_WAR
	.align		4
.L_463:
        /*0170*/ 	.byte	0x04, 0x36
        /*0172*/ 	.short	(.L_465 - .L_464)
.L_464:
        /*0174*/ 	.word	0x00000008
.L_465:


//--------------------- .nv.info._ZN18transformer_engine33fused_moe_aux_loss_forward_kernelI13__nv_bfloat16S1_EEvPKT_PKT0_iiiiifPS2_Pf --------------------------
	.section	.nv.info._ZN18transformer_engine33fused_moe_aux_loss_forward_kernelI13__nv_bfloat16S1_EEvPKT_PKT0_iiiiifPS2_Pf,"",@"SHT_CUDA_INFO"
	.sectionflags	@""
	.align	4


	//----- nvinfo : EIATTR_CUDA_API_VERSION
	.align		4
        /*0000*/ 	.byte	0x04, 0x37
        /*0002*/ 	.short	(.L_467 - .L_466)
.L_466:
        /*0004*/ 	.word	0x00000082


	//----- nvinfo : EIATTR_KPARAM_INFO
	.align		4
.L_467:
        /*0008*/ 	.byte	0x04, 0x17
        /*000a*/ 	.short	(.L_469 - .L_468)
.L_468:
        /*000c*/ 	.word	0x00000000
        /*0010*/ 	.short	0x0009
        /*0012*/ 	.short	0x0030
        /*0014*/ 	.byte	0x00, 0xf0, 0x21, 0x00


	//----- nvinfo : EIATTR_KPARAM_INFO
	.align		4
.L_469:
        /*0018*/ 	.byte	0x04, 0x17
        /*001a*/ 	.short	(.L_471 - .L_470)
.L_470:
        /*001c*/ 	.word	0x00000000
        /*0020*/ 	.short	0x0008
        /*0022*/ 	.short	0x0028
        /*0024*/ 	.byte	0x00, 0xf0, 0x21, 0x00


	//----- nvinfo : EIATTR_KPARAM_INFO
	.align		4
.L_471:
        /*0028*/ 	.byte	0x04, 0x17
        /*002a*/ 	.short	(.L_473 - .L_472)
.L_472:
        /*002c*/ 	.word	0x00000000
        /*0030*/ 	.short	0x0007
        /*0032*/ 	.short	0x0024
        /*0034*/ 	.byte	0x00, 0xf0, 0x11, 0x00


	//----- nvinfo : EIATTR_KPARAM_INFO
	.align		4
.L_473:
        /*0038*/ 	.byte	0x04, 0x17
        /*003a*/ 	.short	(.L_475 - .L_474)
.L_474:
        /*003c*/ 	.word	0x00000000
        /*0040*/ 	.short	0x0006
        /*0042*/ 	.short	0x0020
        /*0044*/ 	.byte	0x00, 0xf0, 0x11, 0x00


	//----- nvinfo : EIATTR_KPARAM_INFO
	.align		4
.L_475:
        /*0048*/ 	.byte	0x04, 0x17
        /*004a*/ 	.short	(.L_477 - .L_476)
.L_476:
        /*004c*/ 	.word	0x00000000
        /*0050*/ 	.short	0x0005
        /*0052*/ 	.short	0x001c
        /*0054*/ 	.byte	0x00, 0xf0, 0x11, 0x00


	//----- nvinfo : EIATTR_KPARAM_INFO
	.align		4
.L_477:
        /*0058*/ 	.byte	0x04, 0x17
        /*005a*/ 	.short	(.L_479 - .L_478)
.L_478:
        /*005c*/ 	.word	0x00000000
        /*0060*/ 	.short	0x0004
        /*0062*/ 	.short	0x0018
        /*0064*/ 	.byte	0x00, 0xf0, 0x11, 0x00


	//----- nvinfo : EIATTR_KPARAM_INFO
	.align		4
.L_479:
        /*0068*/ 	.byte	0x04, 0x17
        /*006a*/ 	.short	(.L_481 - .L_480)
.L_480:
        /*006c*/ 	.word	0x00000000
        /*0070*/ 	.short	0x0003
        /*0072*/ 	.short	0x0014
        /*0074*/ 	.byte	0x00, 0xf0, 0x11, 0x00


	//----- nvinfo : EIATTR_KPARAM_INFO
	.align		4
.L_481:
        /*0078*/ 	.byte	0x04, 0x17
        /*007a*/ 	.short	(.L_483 - .L_482)
.L_482:
        /*007c*/ 	.word	0x00000000
        /*0080*/ 	.short	0x0002
        /*0082*/ 	.short	0x0010
        /*0084*/ 	.byte	0x00, 0xf0, 0x11, 0x00


	//----- nvinfo : EIATTR_KPARAM_INFO
	.align		4
.L_483:
        /*0088*/ 	.byte	0x04, 0x17
        /*008a*/ 	.short	(.L_485 - .L_484)
.L_484:
        /*008c*/ 	.word	0x00000000
        /*0090*/ 	.short	0x0001
        /*0092*/ 	.short	0x0008
        /*0094*/ 	.byte	0x00, 0xf0, 0x21, 0x00


	//----- nvinfo : EIATTR_KPARAM_INFO
	.align		4
.L_485:
        /*0098*/ 	.byte	0x04, 0x17
        /*009a*/ 	.short	(.L_487 - .L_486)
.L_486:
        /*009c*/ 	.word	0x00000000
        /*00a0*/ 	.short	0x0000
        /*00a2*/ 	.short	0x0000
        /*00a4*/ 	.byte	0x00, 0xf0, 0x21, 0x00


	//----- nvinfo : EIATTR_SPARSE_MMA_MASK
	.align		4
.L_487:
        /*00a8*/ 	.byte	0x03, 0x50
        /*00aa*/ 	.short	0x0000


	//----- nvinfo : EIATTR_MAXREG_COUNT
	.align		4
        /*00ac*/ 	.byte	0x03, 0x1b
        /*00ae*/ 	.short	0x00ff


	//----- nvinfo : EIATTR_NUM_BARRIERS
	.align		4
        /*00b0*/ 	.byte	0x02, 0x4c
        /*00b2*/ 	.byte	0x01
	.zero		1


	//----- nvinfo : EIATTR_MERCURY_ISA_VERSION
	.align		4
        /*00b4*/ 	.byte	0x03, 0x5f
        /*00b6*/ 	.short	0x0101


	//----- nvinfo : EIATTR_COOP_GROUP_MASK_REGIDS
	.align		4
        /*00b8*/ 	.byte	0x04, 0x29
        /*00ba*/ 	.short	(.L_489 - .L_488)


	//   ....[0]....
.L_488:
        /*00bc*/ 	.word	0xffffffff


	//   ....[1]....
        /*00c0*/ 	.word	0xffffffff


	//   ....[2]....
        /*00c4*/ 	.word	0xffffffff


	//   ....[3]....
        /*00c8*/ 	.word	0xffffffff


	//   ....[4]....
        /*00cc*/ 	.word	0xffffffff


	//   ....[5]....
        /*00d0*/ 	.word	0xffffffff


	//   ....[6]....
        /*00d4*/ 	.word	0xffffffff


	//   ....[7]....
        /*00d8*/ 	.word	0xffffffff


	//   ....[8]....
        /*00dc*/ 	.word	0xffffffff


	//   ....[9]....
        /*00e0*/ 	.word	0xffffffff


	//   ....[10]....
        /*00e4*/ 	.word	0xffffffff


	//   ....[11]....
        /*00e8*/ 	.word	0xffffffff


	//   ....[12]....
        /*00ec*/ 	.word	0xffffffff


	//   ....[13]....
        /*00f0*/ 	.word	0xffffffff


	//   ....[14]....
        /*00f4*/ 	.word	0x05000004


	//   ....[15]....
        /*00f8*/ 	.word	0x05000004


	//----- nvinfo : EIATTR_COOP_GROUP_INSTR_OFFSETS
	.align		4
.L_489:
        /*00fc*/ 	.byte	0x04, 0x28
        /*00fe*/ 	.short	(.L_491 - .L_490)


	//   ....[0]....
.L_490:
        /*0100*/ 	.word	0x000007b0


	//   ....[1]....
        /*0104*/ 	.word	0x00000bc0


	//   ....[2]....
        /*0108*/ 	.word	0x00001160


	//   ....[3]....
        /*010c*/ 	.word	0x00001170


	//   ....[4]....
        /*0110*/ 	.word	0x00001190


	//   ....[5]....
        /*0114*/ 	.word	0x000011a0


	//   ....[6]....
        /*0118*/ 	.word	0x000011c0


	//   ....[7]....
        /*011c*/ 	.word	0x000011d0


	//   ....[8]....
        /*0120*/ 	.word	0x000011f0


	//   ....[9]....
        /*0124*/ 	.word	0x00001200


	//   ....[10]....
        /*0128*/ 	.word	0x00001220


	//   ....[11]....
        /*012c*/ 	.word	0x00001230


	//   ....[12]....
        /*0130*/ 	.word	0x00001260


	//   ....[13]....
        /*0134*/ 	.word	0x00001280


	//   ....[14]....
        /*0138*/ 	.word	0x00001690


	//   ....[15]....
        /*013c*/ 	.word	0x000018d0


	//----- nvinfo : EIATTR_EXIT_INSTR_OFFSETS
	.align		4
.L_491:
        /*0140*/ 	.byte	0x04, 0x1c
        /*0142*/ 	.short	(.L_493 - .L_492)


	//   ....[0]....
.L_492:
        /*0144*/ 	.word	0x00000170


	//   ....[1]....
        /*0148*/ 	.word	0x00000c60


	//   ....[2]....
        /*014c*/ 	.word	0x00000dc0


	//   ....[3]....
        /*0150*/ 	.word	0x00001290


	//   ....[4]....
        /*0154*/ 	.word	0x000015b0


	//----- nvinfo : EIATTR_CRS_STACK_SIZE
	.align		4
.L_493:
        /*0158*/ 	.byte	0x04, 0x1e
        /*015a*/ 	.short	(.L_495 - .L_494)
.L_494:
        /*015c*/ 	.word	0x00000000


	//----- nvinfo : EIATTR_CBANK_PARAM_SIZE
	.align		4
.L_495:
        /*0160*/ 	.byte	0x03, 0x19
        /*0162*/ 	.short	0x0038


	//----- nvinfo : EIATTR_PARAM_CBANK
	.align		4
        /*0164*/ 	.byte	0x04, 0x0a
        /*0166*/ 	.short	(.L_497 - .L_496)
	.align		4
.L_496:
        /*0168*/ 	.word	index@(.nv.constant0._ZN18transformer_engine33fused_moe_aux_loss_forward_kernelI13__nv_bfloat16S1_EEvPKT_PKT0_iiiiifPS2_Pf)
        /*016c*/ 	.short	0x0210
        /*016e*/ 	.short	0x0038


	//----- nvinfo : EIATTR_SW_WAR
	.align		4
.L_497:
        /*0170*/ 	.byte	0x04, 0x36
        /*0172*/ 	.short	(.L_499 - .L_498)
.L_498:
        /*0174*/ 	.word	0x00000008
.L_499:


//--------------------- .nv.info._ZN18transformer_engine33fused_moe_aux_loss_forward_kernelI13__nv_bfloat16lEEvPKT_PKT0_iiiiifPS2_Pf --------------------------
	.section	.nv.info._ZN18transformer_engine33fused_moe_aux_loss_forward_kernelI13__nv_bfloat16lEEvPKT_PKT0_iiiiifPS2_Pf,"",@"SHT_CUDA_INFO"
	.sectionflags	@""
	.align	4


	//----- nvinfo : EIATTR_CUDA_API_VERSION
	.align		4
        /*0000*/ 	.byte	0x04, 0x37
        /*0002*/ 	.short	(.L_501 - .L_500)
.L_500:
        /*0004*/ 	.word	0x00000082


	//----- nvinfo : EIATTR_KPARAM_INFO
	.align		4
.L_501:
        /*0008*/ 	.byte	0x04, 0x17
        /*000a*/ 	.short	(.L_503 - .L_502)
.L_502:
        /*000c*/ 	.word	0x00000000
        /*0010*/ 	.short	0x0009
        /*0012*/ 	.short	0x0030
        /*0014*/ 	.byte	0x00, 0xf0, 0x21, 0x00


	//----- nvinfo : EIATTR_KPARAM_INFO
	.align		4
.L_503:
        /*0018*/ 	.byte	0x04, 0x17
        /*001a*/ 	.short	(.L_505 - .L_504)
.L_504:
        /*001c*/ 	.word	0x00000000
        /*0020*/ 	.short	0x0008
        /*0022*/ 	.short	0x0028
        /*0024*/ 	.byte	0x00, 0xf0, 0x21, 0x00


	//----- nvinfo : EIATTR_KPARAM_INFO
	.align		4
.L_505:
        /*0028*/ 	.byte	0x04, 0x17
        /*002a*/ 	.short	(.L_507 - .L_506)
.L_506:
        /*002c*/ 	.word	0x00000000
        /*0030*/ 	.short	0x0007
        /*0032*/ 	.short	0x0024
        /*0034*/ 	.byte	0x00, 0xf0, 0x11, 0x00


	//----- nvinfo : EIATTR_KPARAM_INFO
	.align		4
.L_507:
        /*0038*/ 	.byte	0x04, 0x17
        /*003a*/ 	.short	(.L_509 - .L_508)
.L_508:
        /*003c*/ 	.word	0x00000000
        /*0040*/ 	.short	0x0006
        /*0042*/ 	.short	0x0020
        /*0044*/ 	.byte	0x00, 0xf0, 0x11, 0x00


	//----- nvinfo : EIATTR_KPARAM_INFO
	.align		4
.L_509:
        /*0048*/ 	.byte	0x04, 0x17
        /*004a*/ 	.short	(.L_511 - .L_510)
.L_510:
        /*004c*/ 	.word	0x00000000
        /*0050*/ 	.short	0x0005
        /*0052*/ 	.short	0x001c
        /*0054*/ 	.byte	0x00, 0xf0, 0x11, 0x00


	//----- nvinfo : EIATTR_KPARAM_INFO
	.align		4
.L_511:
        /*0058*/ 	.byte	0x04, 0x17
        /*005a*/ 	.short	(.L_513 - .L_512)
.L_512:
        /*005c*/ 	.word	0x00000000
        /*0060*/ 	.short	0x0004
        /*0062*/ 	.short	0x0018
        /*0064*/ 	.byte	0x00, 0xf0, 0x11, 0x00


	//----- nvinfo : EIATTR_KPARAM_INFO
	.align		4
.L_513:
        /*0068*/ 	.byte	0x04, 0x17
        /*006a*/ 	.short	(.L_515 - .L_514)
.L_514:
        /*006c*/ 	.word	0x00000000
        /*0070*/ 	.short	0x0003
        /*0072*/ 	.short	0x0014
        /*0074*/ 	.byte	0x00, 0xf0, 0x11, 0x00


	//----- nvinfo : EIATTR_KPARAM_INFO
	.align		4
.L_515:
        /*0078*/ 	.byte	0x04, 0x17
        /*007a*/ 	.short	(.L_517 - .L_516)
.L_516:
        /*007c*/ 	.word	0x00000000
        /*0080*/ 	.short	0x0002
        /*0082*/ 	.short	0x0010
        /*0084*/ 	.byte	0x00, 0xf0, 0x11, 0x00


	//----- nvinfo : EIATTR_KPARAM_INFO
	.align		4
.L_517:
        /*0088*/ 	.byte	0x04, 0x17
        /*008a*/ 	.short	(.L_519 - .L_518)
.L_518:
        /*008c*/ 	.word	0x00000000
        /*0090*/ 	.short	0x0001
        /*0092*/ 	.short	0x0008
        /*0094*/ 	.byte	0x00, 0xf0, 0x21, 0x00


	//----- nvinfo : EIATTR_KPARAM_INFO
	.align		4
.L_519:
        /*0098*/ 	.byte	0x04, 0x17
        /*009a*/ 	.short	(.L_521 - .L_520)
.L_520:
        /*009c*/ 	.word	0x00000000
        /*00a0*/ 	.short	0x0000
        /*00a2*/ 	.short	0x0000
        /*00a4*/ 	.byte	0x00, 0xf0, 0x21, 0x00


	//----- nvinfo : EIATTR_SPARSE_MMA_MASK
	.align		4
.L_521:
        /*00a8*/ 	.byte	0x03, 0x50
        /*00aa*/ 	.short	0x0000


	//----- nvinfo : EIATTR_MAXREG_COUNT
	.align		4
        /*00ac*/ 	.byte	0x03, 0x1b
        /*00ae*/ 	.short	0x00ff


	//----- nvinfo : EIATTR_NUM_BARRIERS
	.align		4
        /*00b0*/ 	.byte	0x02, 0x4c
        /*00b2*/ 	.byte	0x01
	.zero		1


	//----- nvinfo : EIATTR_MERCURY_ISA_VERSION
	.align		4
        /*00b4*/ 	.byte	0x03, 0x5f
        /*00b6*/ 	.short	0x0101


	//----- nvinfo : EIATTR_COOP_GROUP_MASK_REGIDS
	.align		4
        /*00b8*/ 	.byte	0x04, 0x29
        /*00ba*/ 	.short	(.L_523 - .L_522)


	//   ....[0]....
.L_522:
        /*00bc*/ 	.word	0xffffffff


	//   ....[1]....
        /*00c0*/ 	.word	0xffffffff


	//   ....[2]....
        /*00c4*/ 	.word	0xffffffff


	//   ....[3]....
        /*00c8*/ 	.word	0xffffffff


	//   ....[4]....
        /*00cc*/ 	.word	0xffffffff


	//   ....[5]....
        /*00d0*/ 	.word	0xffffffff


	//   ....[6]....
        /*00d4*/ 	.word	0xffffffff


	//   ....[7]....
        /*00d8*/ 	.word	0xffffffff


	//   ....[8]....
        /*00dc*/ 	.word	0xffffffff


	//   ....[9]....
        /*00e0*/ 	.word	0xffffffff


	//   ....[10]....
        /*00e4*/ 	.word	0xffffffff


	//   ....[11]....
        /*00e8*/ 	.word	0xffffffff


	//   ....[12]....
        /*00ec*/ 	.word	0xffffffff


	//   ....[13]....
        /*00f0*/ 	.word	0xffffffff


	//   ....[14]....
        /*00f4*/ 	.word	0x05000004


	//   ....[15]....
        /*00f8*/ 	.word	0x05000004


	//----- nvinfo : EIATTR_COOP_GROUP_INSTR_OFFSETS
	.align		4
.L_523:
        /*00fc*/ 	.byte	0x04, 0x28
        /*00fe*/ 	.short	(.L_525 - .L_524)


	//   ....[0]....
.L_524:
        /*0100*/ 	.word	0x000007b0


	//   ....[1]....
        /*0104*/ 	.word	0x00000bc0


	//   ....[2]....
        /*0108*/ 	.word	0x00001150


	//   ....[3]....
        /*010c*/ 	.word	0x00001160


	//   ....[4]....
        /*0110*/ 	.word	0x00001180


	//   ....[5]....
        /*0114*/ 	.word	0x00001190


	//   ....[6]....
        /*0118*/ 	.word	0x000011b0


	//   ....[7]....
        /*011c*/ 	.word	0x000011c0


	//   ....[8]....
        /*0120*/ 	.word	0x000011e0


	//   ....[9]....
        /*0124*/ 	.word	0x000011f0


	//   ....[10]....
        /*0128*/ 	.word	0x00001210


	//   ....[11]....
        /*012c*/ 	.word	0x00001220


	//   ....[12]....
        /*0130*/ 	.word	0x00001250


	//   ....[13]....
        /*0134*/ 	.word	0x00001270


	//   ....[14]....
        /*0138*/ 	.word	0x00001680


	//   ....[15]....
        /*013c*/ 	.word	0x000018c0


	//----- nvinfo : EIATTR_EXIT_INSTR_OFFSETS
	.align		4
.L_525:
        /*0140*/ 	.byte	0x04, 0x1c
        /*0142*/ 	.short	(.L_527 - .L_526)


	//   ....[0]....
.L_526:
        /*0144*/ 	.word	0x00000170


	//   ....[1]....
        /*0148*/ 	.word	0x00000c60


	//   ....[2]....
        /*014c*/ 	.word	0x00000db0


	//   ....[3]....
        /*0150*/ 	.word	0x00001280


	//   ....[4]....
        /*0154*/ 	.word	0x000015a0


	//----- nvinfo : EIATTR_CRS_STACK_SIZE
	.align		4
.L_527:
        /*0158*/ 	.byte	0x04, 0x1e
        /*015a*/ 	.short	(.L_529 - .L_528)
.L_528:
        /*015c*/ 	.word	0x00000000


	//----- nvinfo : EIATTR_CBANK_PARAM_SIZE
	.align		4
.L_529:
        /*0160*/ 	.byte	0x03, 0x19
        /*0162*/ 	.short	0x0038


	//----- nvinfo : EIATTR_PARAM_CBANK
	.align		4
        /*0164*/ 	.byte	0x04, 0x0a
        /*0166*/ 	.short	(.L_531 - .L_530)
	.align		4
.L_530:
        /*0168*/ 	.word	index@(.nv.constant0._ZN18transformer_engine33fused_moe_aux_loss_forward_kernelI13__nv_bfloat16lEEvPKT_PKT0_iiiiifPS2_Pf)
        /*016c*/ 	.short	0x0210
        /*016e*/ 	.short	0x0038


	//----- nvinfo : EIATTR_SW_WAR
	.align		4
.L_531:
        /*0170*/ 	.byte	0x04, 0x36
        /*0172*/ 	.short	(.L_533 - .L_532)
.L_532:
        /*0174*/ 	.word	0x00000008
.L_533:


//--------------------- .nv.info._ZN18transformer_engine33fused_moe_aux_loss_forward_kernelI13__nv_bfloat16iEEvPKT_PKT0_iiiiifPS2_Pf --------------------------
	.section	.nv.info._ZN18transformer_engine33fused_moe_aux_loss_forward_kernelI13__nv_bfloat16iEEvPKT_PKT0_iiiiifPS2_Pf,"",@"SHT_CUDA_INFO"
	.sectionflags	@""
	.align	4


	//----- nvinfo : EIATTR_CUDA_API_VERSION
	.align		4
        /*0000*/ 	.byte	0x04, 0x37
        /*0002*/ 	.short	(.L_535 - .L_534)
.L_534:
        /*0004*/ 	.word	0x00000082


	//----- nvinfo : EIATTR_KPARAM_INFO
	.align		4
.L_535:
        /*0008*/ 	.byte	0x04, 0x17
        /*000a*/ 	.short	(.L_537 - .L_536)
.L_536:
        /*000c*/ 	.word	0x00000000
        /*0010*/ 	.short	0x0009
        /*0012*/ 	.short	0x0030
        /*0014*/ 	.byte	0x00, 0xf0, 0x21, 0x00


	//----- nvinfo : EIATTR_KPARAM_INFO
	.align		4
.L_537:
        /*0018*/ 	.byte	0x04, 0x17
        /*001a*/ 	.short	(.L_539 - .L_538)
.L_538:
        /*001c*/ 	.word	0x00000000
        /*0020*/ 	.short	0x0008
        /*0022*/ 	.short	0x0028
        /*0024*/ 	.byte	0x00, 0xf0, 0x21, 0x00


	//----- nvinfo : EIATTR_KPARAM_INFO
	.align		4
.L_539:
        /*0028*/ 	.byte	0x04, 0x17
        /*002a*/ 	.short	(.L_541 - .L_540)
.L_540:
        /*002c*/ 	.word	0x00000000
        /*0030*/ 	.short	0x0007
        /*0032*/ 	.short	0x0024
        /*0034*/ 	.byte	0x00, 0xf0, 0x11, 0x00


	//----- nvinfo : EIATTR_KPARAM_INFO
	.align		4
.L_541:
        /*0038*/ 	.byte	0x04, 0x17
        /*003a*/ 	.short	(.L_543 - .L_542)
.L_542:
        /*003c*/ 	.word	0x00000000
        /*0040*/ 	.short	0x0006
        /*0042*/ 	.short	0x0020
        /*0044*/ 	.byte	0x00, 0xf0, 0x11, 0x00


	//----- nvinfo : EIATTR_KPARAM_INFO
	.align		4
.L_543:
        /*0048*/ 	.byte	0x04, 0x17
        /*004a*/ 	.short	(.L_545 - .L_544)
.L_544:
        /*004c*/ 	.word	0x00000000
        /*0050*/ 	.short	0x0005
        /*0052*/ 	.short	0x001c
        /*0054*/ 	.byte	0x00, 0xf0, 0x11, 0x00


	//----- nvinfo : EIATTR_KPARAM_INFO
	.align		4
.L_545:
        /*0058*/ 	.byte	0x04, 0x17
        /*005a*/ 	.short	(.L_547 - .L_546)
.L_546:
        /*005c*/ 	.word	0x00000000
        /*0060*/ 	.short	0x0004
        /*0062*/ 	.short	0x0018
        /*0064*/ 	.byte	0x00, 0xf0, 0x11, 0x00


	//----- nvinfo : EIATTR_KPARAM_INFO
	.align		4
.L_547:
        /*0068*/ 	.byte	0x04, 0x17
        /*006a*/ 	.short	(.L_549 - .L_548)
.L_548:
        /*006c*/ 	.word	0x00000000
        /*0070*/ 	.short	0x0003
        /*0072*/ 	.short	0x0014
        /*0074*/ 	.byte	0x00, 0xf0, 0x11, 0x00


	//----- nvinfo : EIATTR_KPARAM_INFO
	.align		4
.L_549:
        /*0078*/ 	.byte	0x04, 0x17
        /*007a*/ 	.short	(.L_551 - .L_550)
.L_550:
        /*007c*/ 	.word	0x00000000
        /*0080*/ 	.short	0x0002
        /*0082*/ 	.short	0x0010
        /*0084*/ 	.byte	0x00, 0xf0, 0x11, 0x00


	//----- nvinfo : EIATTR_KPARAM_INFO
	.align		4
.L_551:
        /*0088*/ 	.byte	0x04, 0x17
        /*008a*/ 	.short	(.L_553 - .L_552)
.L_552:
        /*008c*/ 	.word	0x00000000
        /*0090*/ 	.short	0x0001
        /*0092*/ 	.short	0x0008
        /*0094*/ 	.byte	0x00, 0xf0, 0x21, 0x00


	//----- nvinfo : EIATTR_KPARAM_INFO
	.align		4
.L_553:
        /*0098*/ 	.byte	0x04, 0x17
        /*009a*/ 	.short	(.L_555 - .L_554)
.L_554:
        /*009c*/ 	.word	0x00000000
        /*00a0*/ 	.short	0x0000
        /*00a2*/ 	.short	0x0000
        /*00a4*/ 	.byte	0x00, 0xf0, 0x21, 0x00


	//----- nvinfo : EIATTR_SPARSE_MMA_MASK
	.align		4
.L_555:
        /*00a8*/ 	.byte	0x03, 0x50
        /*00aa*/ 	.short	0x0000


	//----- nvinfo : EIATTR_MAXREG_COUNT
	.align		4
        /*00ac*/ 	.byte	0x03, 0x1b
        /*00ae*/ 	.short	0x00ff


	//----- nvinfo : EIATTR_NUM_BARRIERS
	.align		4
        /*00b0*/ 	.byte	0x02, 0x4c
        /*00b2*/ 	.byte	0x01
	.zero		1


	//----- nvinfo : EIATTR_MERCURY_ISA_VERSION
	.align		4
        /*00b4*/ 	.byte	0x03, 0x5f
        /*00b6*/ 	.short	0x0101


	//----- nvinfo : EIATTR_COOP_GROUP_MASK_REGIDS
	.align		4
        /*00b8*/ 	.byte	0x04, 0x29
        /*00ba*/ 	.short	(.L_557 - .L_556)


	//   ....[0]....
.L_556:
        /*00bc*/ 	.word	0xffffffff


	//   ....[1]....
        /*00c0*/ 	.word	0xffffffff


	//   ....[2]....
        /*00c4*/ 	.word	0xffffffff


	//   ....[3]....
        /*00c8*/ 	.word	0xffffffff


	//   ....[4]....
        /*00cc*/ 	.word	0xffffffff


	//   ....[5]....
        /*00d0*/ 	.word	0xffffffff


	//   ....[6]....
        /*00d4*/ 	.word	0xffffffff


	//   ....[7]....
        /*00d8*/ 	.word	0xffffffff


	//   ....[8]....
        /*00dc*/ 	.word	0xffffffff


	//   ....[9]....
        /*00e0*/ 	.word	0xffffffff


	//   ....[10]....
        /*00e4*/ 	.word	0xffffffff


	//   ....[11]....
        /*00e8*/ 	.word	0xffffffff


	//   ....[12]....
        /*00ec*/ 	.word	0xffffffff


	//   ....[13]....
        /*00f0*/ 	.word	0xffffffff


	//   ....[14]....
        /*00f4*/ 	.word	0x05000004


	//   ....[15]....
        /*00f8*/ 	.word	0x05000004


	//----- nvinfo : EIATTR_COOP_GROUP_INSTR_OFFSETS
	.align		4
.L_557:
        /*00fc*/ 	.byte	0x04, 0x28
        /*00fe*/ 	.short	(.L_559 - .L_558)


	//   ....[0]....
.L_558:
        /*0100*/ 	.word	0x000007b0


	//   ....[1]....
        /*0104*/ 	.word	0x00000bc0


	//   ....[2]....
        /*0108*/ 	.word	0x00001150


	//   ....[3]....
        /*010c*/ 	.word	0x00001160


	//   ....[4]....
        /*0110*/ 	.word	0x00001180


	//   ....[5]....
        /*0114*/ 	.word	0x00001190


	//   ....[6]....
        /*0118*/ 	.word	0x000011b0


	//   ....[7]....
        /*011c*/ 	.word	0x000011c0


	//   ....[8]....
        /*0120*/ 	.word	0x000011e0


	//   ....[9]....
        /*0124*/ 	.word	0x000011f0


	//   ....[10]....
        /*0128*/ 	.word	0x00001210


	//   ....[11]....
        /*012c*/ 	.word	0x00001220


	//   ....[12]....
        /*0130*/ 	.word	0x00001250


	//   ....[13]....
        /*0134*/ 	.word	0x00001270


	//   ....[14]....
        /*0138*/ 	.word	0x00001680


	//   ....[15]....
        /*013c*/ 	.word	0x000018c0


	//----- nvinfo : EIATTR_EXIT_INSTR_OFFSETS
	.align		4
.L_559:
        /*0140*/ 	.byte	0x04, 0x1c
        /*0142*/ 	.short	(.L_561 - .L_560)


	//   ....[0]....
.L_560:
        /*0144*/ 	.word	0x00000170


	//   ....[1]....
        /*0148*/ 	.word	0x00000c60


	//   ....[2]....
        /*014c*/ 	.word	0x00000db0


	//   ....[3]....
        /*0150*/ 	.word	0x00001280


	//   ....[4]....
        /*0154*/ 	.word	0x000015a0


	//----- nvinfo : EIATTR_CRS_STACK_SIZE
	.align		4
.L_561:
        /*0158*/ 	.byte	0x04, 0x1e
        /*015a*/ 	.short	(.L_563 - .L_562)
.L_562:
        /*015c*/ 	.word	0x00000000


	//----- nvinfo : EIATTR_CBANK_PARAM_SIZE
	.align		4
.L_563:
        /*0160*/ 	.byte	0x03, 0x19
        /*0162*/ 	.short	0x0038


	//----- nvinfo : EIATTR_PARAM_CBANK
	.align		4
        /*0164*/ 	.byte	0x04, 0x0a
        /*0166*/ 	.short	(.L_565 - .L_564)
	.align		4
.L_564:
        /*0168*/ 	.word	index@(.nv.constant0._ZN18transformer_engine33fused_moe_aux_loss_forward_kernelI13__nv_bfloat16iEEvPKT_PKT0_iiiiifPS2_Pf)
        /*016c*/ 	.short	0x0210
        /*016e*/ 	.short	0x0038


	//----- nvinfo : EIATTR_SW_WAR
	.align		4
.L_565:
        /*0170*/ 	.byte	0x04, 0x36
        /*0172*/ 	.short	(.L_567 - .L_566)
.L_566:
        /*0174*/ 	.word	0x00000008
.L_567:


//--------------------- .nv.info._ZN18transformer_engine33fused_moe_aux_loss_forward_kernelI6__halffEEvPKT_PKT0_iiiiifPS2_Pf --------------------------
	.section	.nv.info._ZN18transformer_engine33fused_moe_aux_loss_forward_kernelI6__halffEEvPKT_PKT0_iiiiifPS2_Pf,"",@"SHT_CUDA_INFO"
	.sectionflags	@""
	.align	4


	//----- nvinfo : EIATTR_CUDA_API_VERSION
	.align		4
        /*0000*/ 	.byte	0x04, 0x37
        /*0002*/ 	.short	(.L_569 - .L_568)
.L_568:
        /*0004*/ 	.word	0x00000082


	//----- nvinfo : EIATTR_KPARAM_INFO
	.align		4
.L_569:
        /*0008*/ 	.byte	0x04, 0x17
        /*000a*/ 	.short	(.L_571 - .L_570)
.L_570:
        /*000c*/ 	.word	0x00000000
        /*0010*/ 	.short	0x0009
        /*0012*/ 	.short	0x0030
        /*0014*/ 	.byte	0x00, 0xf0, 0x21, 0x00


	//----- nvinfo : EIATTR_KPARAM_INFO
	.align		4
.L_571:
        /*0018*/ 	.byte	0x04, 0x17
        /*001a*/ 	.short	(.L_573 - .L_572)
.L_572:
        /*001c*/ 	.word	0x00000000
        /*0020*/ 	.short	0x0008
        /*0022*/ 	.short	0x0028
        /*0024*/ 	.byte	0x00, 0xf0, 0x21, 0x00


	//----- nvinfo : EIATTR_KPARAM_INFO
	.align		4
.L_573:
        /*0028*/ 	.byte	0x04, 0x17
        /*002a*/ 	.short	(.L_575 - .L_574)
.L_574:
        /*002c*/ 	.word	0x00000000
        /*0030*/ 	.short	0x0007
        /*0032*/ 	.short	0x0024
        /*0034*/ 	.byte	0x00, 0xf0, 0x11, 0x00


	//----- nvinfo : EIATTR_KPARAM_INFO
	.align		4
.L_575:
        /*0038*/ 	.byte	0x04, 0x17
        /*003a*/ 	.short	(.L_577 - .L_576)
.L_576:
        /*003c*/ 	.word	0x00000000
        /*0040*/ 	.short	0x0006
        /*0042*/ 	.short	0x0020
        /*0044*/ 	.byte	0x00, 0xf0, 0x11, 0x00


	//----- nvinfo : EIATTR_KPARAM_INFO
	.align		4
.L_577:
        /*0048*/ 	.byte	0x04, 0x17
        /*004a*/ 	.short	(.L_579 - .L_578)
.L_578:
        /*004c*/ 	.word	0x00000000
        /*0050*/ 	.short	0x0005
        /*0052*/ 	.short	0x001c
        /*0054*/ 	.byte	0x00, 0xf0, 0x11, 0x00


	//----- nvinfo : EIATTR_KPARAM_INFO
	.align		4
.L_579:
        /*0058*/ 	.byte	0x04, 0x17
        /*005a*/ 	.short	(.L_581 - .L_580)
.L_580:
        /*005c*/ 	.word	0x00000000
        /*0060*/ 	.short	0x0004
        /*0062*/ 	.short	0x0018
        /*0064*/ 	.byte	0x00, 0xf0, 0x11, 0x00


	//----- nvinfo : EIATTR_KPARAM_INFO
	.align		4
.L_581:
        /*0068*/ 	.byte	0x04, 0x17
        /*006a*/ 	.short	(.L_583 - .L_582)
.L_582:
        /*006c*/ 	.word	0x00000000
        /*0070*/ 	.short	0x0003
        /*0072*/ 	.short	0x0014
        /*0074*/ 	.byte	0x00, 0xf0, 0x11, 0x00


	//----- nvinfo : EIATTR_KPARAM_INFO
	.align		4
.L_583:
        /*0078*/ 	.byte	0x04, 0x17
        /*007a*/ 	.short	(.L_585 - .L_584)
.L_584:
        /*007c*/ 	.word	0x00000000
        /*0080*/ 	.short	0x0002
        /*0082*/ 	.short	0x0010
        /*0084*/ 	.byte	0x00, 0xf0, 0x11, 0x00


	//----- nvinfo : EIATTR_KPARAM_INFO
	.align		4
.L_585:
        /*0088*/ 	.byte	0x04, 0x17
        /*008a*/ 	.short	(.L_587 - .L_586)
.L_586:
        /*008c*/ 	.word	0x00000000
        /*0090*/ 	.short	0x0001
        /*0092*/ 	.short	0x0008
        /*0094*/ 	.byte	0x00, 0xf0, 0x21, 0x00


	//----- nvinfo : EIATTR_KPARAM_INFO
	.align		4
.L_587:
        /*0098*/ 	.byte	0x04, 0x17
        /*009a*/ 	.short	(.L_589 - .L_588)
.L_588:
        /*009c*/ 	.word	0x00000000
        /*00a0*/ 	.short	0x0000
        /*00a2*/ 	.short	0x0000
        /*00a4*/ 	.byte	0x00, 0xf0, 0x21, 0x00


	//----- nvinfo : EIATTR_SPARSE_MMA_MASK
	.align		4
.L_589:
        /*00a8*/ 	.byte	0x03, 0x50
        /*00aa*/ 	.short	0x0000


	//----- nvinfo : EIATTR_MAXREG_COUNT
	.align		4
        /*00ac*/ 	.byte	0x03, 0x1b
        /*00ae*/ 	.short	0x00ff


	//----- nvinfo : EIATTR_NUM_BARRIERS
	.align		4
        /*00b0*/ 	.byte	0x02, 0x4c
        /*00b2*/ 	.byte	0x01
	.zero		1


	//----- nvinfo : EIATTR_MERCURY_ISA_VERSION
	.align		4
        /*00b4*/ 	.byte	0x03, 0x5f
        /*00b6*/ 	.short	0x0101


	//----- nvinfo : EIATTR_COOP_GROUP_MASK_REGIDS
	.align		4
        /*00b8*/ 	.byte	0x04, 0x29
        /*00ba*/ 	.short	(.L_591 - .L_590)


	//   ....[0]....
.L_590:
        /*00bc*/ 	.word	0xffffffff


	//   ....[1]....
        /*00c0*/ 	.word	0xffffffff


	//   ....[2]....
        /*00c4*/ 	.word	0xffffffff


	//   ....[3]....
        /*00c8*/ 	.word	0xffffffff


	//   ....[4]....
        /*00cc*/ 	.word	0xffffffff


	//   ....[5]....
        /*00d0*/ 	.word	0xffffffff


	//   ....[6]....
        /*00d4*/ 	.word	0xffffffff


	//   ....[7]....
        /*00d8*/ 	.word	0xffffffff


	//   ....[8]....
        /*00dc*/ 	.word	0xffffffff


	//   ....[9]....
        /*00e0*/ 	.word	0xffffffff


	//   ....[10]....
        /*00e4*/ 	.word	0xffffffff


	//   ....[11]....
        /*00e8*/ 	.word	0xffffffff


	//   ....[12]....
        /*00ec*/ 	.word	0xffffffff


	//   ....[13]....
        /*00f0*/ 	.word	0xffffffff


	//   ....[14]....
        /*00f4*/ 	.word	0x05000004


	//   ....[15]....
        /*00f8*/ 	.word	0x05000004


	//----- nvinfo : EIATTR_COOP_GROUP_INSTR_OFFSETS
	.align		4
.L_591:
        /*00fc*/ 	.byte	0x04, 0x28
        /*00fe*/ 	.short	(.L_593 - .L_592)


	//   ....[0]....
.L_592:
        /*0100*/ 	.word	0x000007b0


	//   ....[1]....
        /*0104*/ 	.word	0x00000bc0


	//   ....[2]....
        /*0108*/ 	.word	0x00001150


	//   ....[3]....
        /*010c*/ 	.word	0x00001160


	//   ....[4]....
        /*0110*/ 	.word	0x00001180


	//   ....[5]....
        /*0114*/ 	.word	0x00001190


	//   ....[6]....
        /*0118*/ 	.word	0x000011b0


	//   ....[7]....
        /*011c*/ 	.word	0x000011c0


	//   ....[8]....
        /*0120*/ 	.word	0x000011e0


	//   ....[9]....
        /*0124*/ 	.word	0x000011f0


	//   ....[10]....
        /*0128*/ 	.word	0x00001210


	//   ....[11]....
        /*012c*/ 	.word	0x00001220


	//   ....[12]....
        /*0130*/ 	.word	0x00001250


	//   ....[13]....
        /*0134*/ 	.word	0x00001270


	//   ....[14]....
        /*0138*/ 	.word	0x00001680


	//   ....[15]....
        /*013c*/ 	.word	0x000018c0


	//----- nvinfo : EIATTR_EXIT_INSTR_OFFSETS
	.align		4
.L_593:
        /*0140*/ 	.byte	0x04, 0x1c
        /*0142*/ 	.short	(.L_595 - .L_594)


	//   ....[0]....
.L_594:
        /*0144*/ 	.word	0x00000170


	//   ....[1]....
        /*0148*/ 	.word	0x00000c60


	//   ....[2]....
        /*014c*/ 	.word	0x00000db0


	//   ....[3]....
        /*0150*/ 	.word	0x00001280


	//   ....[4]....
        /*0154*/ 	.word	0x000015a0


	//----- nvinfo : EIATTR_CRS_STACK_SIZE
	.align		4
.L_595:
        /*0158*/ 	.byte	0x04, 0x1e
        /*015a*/ 	.short	(.L_597 - .L_596)
.L_596:
        /*015c*/ 	.word	0x00000000


	//----- nvinfo : EIATTR_CBANK_PARAM_SIZE
	.align		4
.L_597:
        /*0160*/ 	.byte	0x03, 0x19
        /*0162*/ 	.short	0x0038


	//----- nvinfo : EIATTR_PARAM_CBANK
	.align		4
        /*0164*/ 	.byte	0x04, 0x0a
        /*0166*/ 	.short	(.L_599 - .L_598)
	.align		4
.L_598:
        /*0168*/ 	.word	index@(.nv.constant0._ZN18transformer_engine33fused_moe_aux_loss_forward_kernelI6__halffEEvPKT_PKT0_iiiiifPS2_Pf)
        /*016c*/ 	.short	0x0210
        /*016e*/ 	.short	0x0038


	//----- nvinfo : EIATTR_SW_WAR
	.align		4
.L_599:
        /*0170*/ 	.byte	0x04, 0x36
        /*0172*/ 	.short	(.L_601 - .L_600)
.L_600:
        /*0174*/ 	.word	0x00000008
.L_601:


//--------------------- .nv.info._ZN18transformer_engine33fused_moe_aux_loss_forward_kernelI6__half13__nv_bfloat16EEvPKT_PKT0_iiiiifPS3_Pf --------------------------
	.section	.nv.info._ZN18transformer_engine33fused_moe_aux_loss_forward_kernelI6__half13__nv_bfloat16EEvPKT_PKT0_iiiiifPS3_Pf,"",@"SHT_CUDA_INFO"
	.sectionflags	@""
	.align	4


	//----- nvinfo : EIATTR_CUDA_API_VERSION
	.align		4
        /*0000*/ 	.byte	0x04, 0x37
        /*0002*/ 	.short	(.L_603 - .L_602)
.L_602:
        /*0004*/ 	.word	0x00000082


	//----- nvinfo : EIATTR_KPARAM_INFO
	.align		4
.L_603:
        /*0008*/ 	.byte	0x04, 0x17
        /*000a*/ 	.short	(.L_605 - .L_604)
.L_604:
        /*000c*/ 	.word	0x00000000
        /*0010*/ 	.short	0x0009
        /*0012*/ 	.short	0x0030
        /*0014*/ 	.byte	0x00, 0xf0, 0x21, 0x00


	//----- nvinfo : EIATTR_KPARAM_INFO
	.align		4
.L_605:
        /*0018*/ 	.byte	0x04, 0x17
        /*001a*/ 	.short	(.L_607 - .L_606)
.L_606:
        /*001c*/ 	.word	0x00000000
        /*0020*/ 	.short	0x0008
        /*0022*/ 	.short	0x0028
        /*0024*/ 	.byte	0x00, 0xf0, 0x21, 0x00


	//----- nvinfo : EIATTR_KPARAM_INFO
	.align		4
.L_607:
        /*0028*/ 	.byte	0x04, 0x17
        /*002a*/ 	.short	(.L_609 - .L_608)
.L_608:
        /*002c*/ 	.word	0x00000000
        /*0030*/ 	.short	0x0007
        /*0032*/ 	.short	0x0024
        /*0034*/ 	.byte	0x00, 0xf0, 0x11, 0x00


	//----- nvinfo : EIATTR_KPARAM_INFO
	.align		4
.L_609:
        /*0038*/ 	.byte	0x04, 0x17
        /*003a*/ 	.short	(.L_611 - .L_610)
.L_610:
        /*003c*/ 	.word	0x00000000
        /*0040*/ 	.short	0x0006
        /*0042*/ 	.short	0x0020
        /*0044*/ 	.byte	0x00, 0xf0, 0x11, 0x00


	//----- nvinfo : EIATTR_KPARAM_INFO
	.align		4
.L_611:
        /*0048*/ 	.byte	0x04, 0x17
        /*004a*/ 	.short	(.L_613 - .L_612)
.L_612:
        /*004c*/ 	.word	0x00000000
        /*0050*/ 	.short	0x0005
        /*0052*/ 	.short	0x001c
        /*0054*/ 	.byte	0x00, 0xf0, 0x11, 0x00


	//----- nvinfo : EIATTR_KPARAM_INFO
	.align		4
.L_613:
        /*0058*/ 	.byte	0x04, 0x17
        /*005a*/ 	.short	(.L_615 - .L_614)
.L_614:
        /*005c*/ 	.word	0x00000000
        /*0060*/ 	.short	0x0004
        /*0062*/ 	.short	0x0018
        /*0064*/ 	.byte	0x00, 0xf0, 0x11, 0x00


	//----- nvinfo : EIATTR_KPARAM_INFO
	.align		4
.L_615:
        /*0068*/ 	.byte	0x04, 0x17
        /*006a*/ 	.short	(.L_617 - .L_616)
.L_616:
        /*006c*/ 	.word	0x00000000
        /*0070*/ 	.short	0x0003
        /*0072*/ 	.short	0x0014
        /*0074*/ 	.byte	0x00, 0xf0, 0x11, 0x00


	//----- nvinfo : EIATTR_KPARAM_INFO
	.align		4
.L_617:
        /*0078*/ 	.byte	0x04, 0x17
        /*007a*/ 	.short	(.L_619 - .L_618)
.L_618:
        /*007c*/ 	.word	0x00000000
        /*0080*/ 	.short	0x0002
        /*0082*/ 	.short	0x0010
        /*0084*/ 	.byte	0x00, 0xf0, 0x11, 0x00


	//----- nvinfo : EIATTR_KPARAM_INFO
	.align		4
.L_619:
        /*0088*/ 	.byte	0x04, 0x17
        /*008a*/ 	.short	(.L_621 - .L_620)
.L_620:
        /*008c*/ 	.word	0x00000000
        /*0090*/ 	.short	0x0001
        /*0092*/ 	.short	0x0008
        /*0094*/ 	.byte	0x00, 0xf0, 0x21, 0x00


	//----- nvinfo : EIATTR_KPARAM_INFO
	.align		4
.L_621:
        /*0098*/ 	.byte	0x04, 0x17
        /*009a*/ 	.short	(.L_623 - .L_622)
.L_622:
        /*009c*/ 	.word	0x00000000
        /*00a0*/ 	.short	0x0000
        /*00a2*/ 	.short	0x0000
        /*00a4*/ 	.byte	0x00, 0xf0, 0x21, 0x00


	//----- nvinfo : EIATTR_SPARSE_MMA_MASK
	.align		4
.L_623:
        /*00a8*/ 	.byte	0x03, 0x50
        /*00aa*/ 	.short	0x0000


	//----- nvinfo : EIATTR_MAXREG_COUNT
	.align		4
        /*00ac*/ 	.byte	0x03, 0x1b
        /*00ae*/ 	.short	0x00ff


	//----- nvinfo : EIATTR_NUM_BARRIERS
	.align		4
        /*00b0*/ 	.byte	0x02, 0x4c
        /*00b2*/ 	.byte	0x01
	.zero		1


	//----- nvinfo : EIATTR_MERCURY_ISA_VERSION
	.align		4
        /*00b4*/ 	.byte	0x03, 0x5f
        /*00b6*/ 	.short	0x0101


	//----- nvinfo : EIATTR_COOP_GROUP_MASK_REGIDS
	.align		4
        /*00b8*/ 	.byte	0x04, 0x29
        /*00ba*/ 	.short	(.L_625 - .L_624)


	//   ....[0]....
.L_624:
        /*00bc*/ 	.word	0xffffffff


	//   ....[1]....
        /*00c0*/ 	.word	0xffffffff


	//   ....[2]....
        /*00c4*/ 	.word	0xffffffff


	//   ....[3]....
        /*00c8*/ 	.word	0xffffffff


	//   ....[4]....
        /*00cc*/ 	.word	0xffffffff


	//   ....[5]....
        /*00d0*/ 	.word	0xffffffff


	//   ....[6]....
        /*00d4*/ 	.word	0xffffffff


	//   ....[7]....
        /*00d8*/ 	.word	0xffffffff


	//   ....[8]....
        /*00dc*/ 	.word	0xffffffff


	//   ....[9]....
        /*00e0*/ 	.word	0xffffffff


	//   ....[10]....
        /*00e4*/ 	.word	0xffffffff


	//   ....[11]....
        /*00e8*/ 	.word	0xffffffff


	//   ....[12]....
        /*00ec*/ 	.word	0xffffffff


	//   ....[13]....
        /*00f0*/ 	.word	0xffffffff


	//   ....[14]....
        /*00f4*/ 	.word	0x05000004


	//   ....[15]....
        /*00f8*/ 	.word	0x05000004


	//----- nvinfo : EIATTR_COOP_GROUP_INSTR_OFFSETS
	.align		4
.L_625:
        /*00fc*/ 	.byte	0x04, 0x28
        /*00fe*/ 	.short	(.L_627 - .L_626)


	//   ....[0]....
.L_626:
        /*0100*/ 	.word	0x000007b0


	//   ....[1]....
        /*0104*/ 	.word	0x00000bc0


	//   ....[2]....
        /*0108*/ 	.word	0x00001160


	//   ....[3]....
        /*010c*/ 	.word	0x00001170


	//   ....[4]....
        /*0110*/ 	.word	0x00001190


	//   ....[5]....
        /*0114*/ 	.word	0x000011a0


	//   ....[6]....
        /*0118*/ 	.word	0x000011c0


	//   ....[7]....
        /*011c*/ 	.word	0x000011d0


	//   ....[8]....
        /*0120*/ 	.word	0x000011f0


	//   ....[9]....
        /*0124*/ 	.word	0x00001200


	//   ....[10]....
        /*0128*/ 	.word	0x00001220


	//   ....[11]....
        /*012c*/ 	.word	0x00001230


	//   ....[12]....
        /*0130*/ 	.word	0x00001260


	//   ....[13]....
        /*0134*/ 	.word	0x00001280


	//   ....[14]....
        /*0138*/ 	.word	0x00001690


	//   ....[15]....
        /*013c*/ 	.word	0x000018d0


	//----- nvinfo : EIATTR_EXIT_INSTR_OFFSETS
	.align		4
.L_627:
        /*0140*/ 	.byte	0x04, 0x1c
        /*0142*/ 	.short	(.L_629 - .L_628)


	//   ....[0]....
.L_628:
        /*0144*/ 	.word	0x00000170


	//   ....[1]....
        /*0148*/ 	.word	0x00000c60


	//   ....[2]....
        /*014c*/ 	.word	0x00000dc0


	//   ....[3]....
        /*0150*/ 	.word	0x00001290


	//   ....[4]....
        /*0154*/ 	.word	0x000015b0


	//----- nvinfo : EIATTR_CRS_STACK_SIZE
	.align		4
.L_629:
        /*0158*/ 	.byte	0x04, 0x1e
        /*015a*/ 	.short	(.L_631 - .L_630)
.L_630:
        /*015c*/ 	.word	0x00000000


	//----- nvinfo : EIATTR_CBANK_PARAM_SIZE
	.align		4
.L_631:
        /*0160*/ 	.byte	0x03, 0x19
        /*0162*/ 	.short	0x0038


	//----- nvinfo : EIATTR_PARAM_CBANK
	.align		4
        /*0164*/ 	.byte	0x04, 0x0a
        /*0166*/ 	.short	(.L_633 - .L_632)
	.align		4
.L_632:
        /*0168*/ 	.word	index@(.nv.constant0._ZN18transformer_engine33fused_moe_aux_loss_forward_kernelI6__half13__nv_bfloat16EEvPKT_PKT0_iiiiifPS3_Pf)
        /*016c*/ 	.short	0x0210
        /*016e*/ 	.short	0x0038


	//----- nvinfo : EIATTR_SW_WAR
	.align		4
.L_633:
        /*0170*/ 	.byte	0x04, 0x36
        /*0172*/ 	.short	(.L_635 - .L_634)
.L_634:
        /*0174*/ 	.word	0x00000008
.L_635:


//--------------------- .nv.info._ZN18transformer_engine33fused_moe_aux_loss_forward_kernelI6__halflEEvPKT_PKT0_iiiiifPS2_Pf --------------------------
	.section	.nv.info._ZN18transformer_engine33fused_moe_aux_loss_forward_kernelI6__halflEEvPKT_PKT0_iiiiifPS2_Pf,"",@"SHT_CUDA_INFO"
	.sectionflags	@""
	.align	4


	//----- nvinfo : EIATTR_CUDA_API_VERSION
	.align		4
        /*0000*/ 	.byte	0x04, 0x37
        /*0002*/ 	.short	(.L_637 - .L_636)
.L_636:
        /*0004*/ 	.word	0x00000082


	//----- nvinfo : EIATTR_KPARAM_INFO
	.align		4
.L_637:
        /*0008*/ 	.byte	0x04, 0x17
        /*000a*/ 	.short	(.L_639 - .L_638)
.L_638:
        /*000c*/ 	.word	0x00000000
        /*0010*/ 	.short	0x0009
        /*0012*/ 	.short	0x0030
        /*0014*/ 	.byte	0x00, 0xf0, 0x21, 0x00


	//----- nvinfo : EIATTR_KPARAM_INFO
	.align		4
.L_639:
        /*0018*/ 	.byte	0x04, 0x17
        /*001a*/ 	.short	(.L_641 - .L_640)
.L_640:
        /*001c*/ 	.word	0x00000000
        /*0020*/ 	.short	0x0008
        /*0022*/ 	.short	0x0028
        /*0024*/ 	.byte	0x00, 0xf0, 0x21, 0x00


	//----- nvinfo : EIATTR_KPARAM_INFO
	.align		4
.L_641:
        /*0028*/ 	.byte	0x04, 0x17
        /*002a*/ 	.short	(.L_643 - .L_642)
.L_642:
        /*002c*/ 	.word	0x00000000
        /*0030*/ 	.short	0x0007
        /*0032*/ 	.short	0x0024
        /*0034*/ 	.byte	0x00, 0xf0, 0x11, 0x00


	//----- nvinfo : EIATTR_KPARAM_INFO
	.align		4
.L_643:
        /*0038*/ 	.byte	0x04, 0x17
        /*003a*/ 	.short	(.L_645 - .L_644)
.L_644:
        /*003c*/ 	.word	0x00000000
        /*0040*/ 	.short	0x0006
        /*0042*/ 	.short	0x0020
        /*0044*/ 	.byte	0x00, 0xf0, 0x11, 0x00


	//----- nvinfo : EIATTR_KPARAM_INFO
	.align		4
.L_645:
        /*0048*/ 	.byte	0x04, 0x17
        /*004a*/ 	.short	(.L_647 - .L_646)
.L_646:
        /*004c*/ 	.word	0x00000000
        /*0050*/ 	.short	0x0005
        /*0052*/ 	.short	0x001c
        /*0054*/ 	.byte	0x00, 0xf0, 0x11, 0x00


	//----- nvinfo : EIATTR_KPARAM_INFO
	.align		4
.L_647:
        /*0058*/ 	.byte	0x04, 0x17
        /*005a*/ 	.short	(.L_649 - .L_648)
.L_648:
        /*005c*/ 	.word	0x00000000
        /*0060*/ 	.short	0x0004
        /*0062*/ 	.short	0x0018
        /*0064*/ 	.byte	0x00, 0xf0, 0x11, 0x00


	//----- nvinfo : EIATTR_KPARAM_INFO
	.align		4
.L_649:
        /*0068*/ 	.byte	0x04, 0x17
        /*006a*/ 	.short	(.L_651 - .L_650)
.L_650:
        /*006c*/ 	.word	0x00000000
        /*0070*/ 	.short	0x0003
        /*0072*/ 	.short	0x0014
        /*0074*/ 	.byte	0x00, 0xf0, 0x11, 0x00


	//----- nvinfo : EIATTR_KPARAM_INFO
	.align		4
.L_651:
        /*0078*/ 	.byte	0x04, 0x17
        /*007a*/ 	.short	(.L_653 - .L_652)
.L_652:
        /*007c*/ 	.word	0x00000000
        /*0080*/ 	.short	0x0002
        /*0082*/ 	.short	0x0010
        /*0084*/ 	.byte	0x00, 0xf0, 0x11, 0x00


	//----- nvinfo : EIATTR_KPARAM_INFO
	.align		4
.L_653:
        /*0088*/ 	.byte	0x04, 0x17
        /*008a*/ 	.short	(.L_655 - .L_654)
.L_654:
        /*008c*/ 	.word	0x00000000
        /*0090*/ 	.short	0x0001
        /*0092*/ 	.short	0x0008
        /*0094*/ 	.byte	0x00, 0xf0, 0x21, 0x00


	//----- nvinfo : EIATTR_KPARAM_INFO
	.align		4
.L_655:
        /*0098*/ 	.byte	0x04, 0x17
        /*009a*/ 	.short	(.L_657 - .L_656)
.L_656:
        /*009c*/ 	.word	0x00000000
        /*00a0*/ 	.short	0x0000
        /*00a2*/ 	.short	0x0000
        /*00a4*/ 	.byte	0x00, 0xf0, 0x21, 0x00


	//----- nvinfo : EIATTR_SPARSE_MMA_MASK
	.align		4
.L_657:
        /*00a8*/ 	.byte	0x03, 0x50
        /*00aa*/ 	.short	0x0000


	//----- nvinfo : EIATTR_MAXREG_COUNT
	.align		4
        /*00ac*/ 	.byte	0x03, 0x1b
        /*00ae*/ 	.short	0x00ff


	//----- nvinfo : EIATTR_NUM_BARRIERS
	.align		4
        /*00b0*/ 	.byte	0x02, 0x4c
        /*00b2*/ 	.byte	0x01
	.zero		1


	//----- nvinfo : EIATTR_MERCURY_ISA_VERSION
	.align		4
        /*00b4*/ 	.byte	0x03, 0x5f
        /*00b6*/ 	.short	0x0101


	//----- nvinfo : EIATTR_COOP_GROUP_MASK_REGIDS
	.align		4
        /*00b8*/ 	.byte	0x04, 0x29
        /*00ba*/ 	.short	(.L_659 - .L_658)


	//   ....[0]....
.L_658:
        /*00bc*/ 	.word	0xffffffff


	//   ....[1]....
        /*00c0*/ 	.word	0xffffffff


	//   ....[2]....
        /*00c4*/ 	.word	0xffffffff


	//   ....[3]....
        /*00c8*/ 	.word	0xffffffff


	//   ....[4]....
        /*00cc*/ 	.word	0xffffffff


	//   ....[5]....
        /*00d0*/ 	.word	0xffffffff


	//   ....[6]....
        /*00d4*/ 	.word	0xffffffff


	//   ....[7]....
        /*00d8*/ 	.word	0xffffffff


	//   ....[8]....
        /*00dc*/ 	.word	0xffffffff


	//   ....[9]....
        /*00e0*/ 	.word	0xffffffff


	//   ....[10]....
        /*00e4*/ 	.word	0xffffffff


	//   ....[11]....
        /*00e8*/ 	.word	0xffffffff


	//   ....[12]....
        /*00ec*/ 	.word	0xffffffff


	//   ....[13]....
        /*00f0*/ 	.word	0xffffffff


	//   ....[14]....
        /*00f4*/ 	.word	0x05000004


	//   ....[15]....
        /*00f8*/ 	.word	0x05000004


	//----- nvinfo : EIATTR_COOP_GROUP_INSTR_OFFSETS
	.align		4
.L_659:
        /*00fc*/ 	.byte	0x04, 0x28
        /*00fe*/ 	.short	(.L_661 - .L_660)


	//   ....[0]....
.L_660:
        /*0100*/ 	.word	0x000007b0


	//   ....[1]....
        /*0104*/ 	.word	0x00000bc0


	//   ....[2]....
        /*0108*/ 	.word	0x00001150


	//   ....[3]....
        /*010c*/ 	.word	0x00001160


	//   ....[4]....
        /*0110*/ 	.word	0x00001180


	//   ....[5]....
        /*0114*/ 	.word	0x00001190


	//   ....[6]....
        /*0118*/ 	.word	0x000011b0


	//   ....[7]....
        /*011c*/ 	.word	0x000011c0


	//   ....[8]....
        /*0120*/ 	.word	0x000011e0


	//   ....[9]....
        /*0124*/ 	.word	0x000011f0


	//   ....[10]....
        /*0128*/ 	.word	0x00001210


	//   ....[11]....
        /*012c*/ 	.word	0x00001220


	//   ....[12]....
        /*0130*/ 	.word	0x00001250


	//   ....[13]....
        /*0134*/ 	.word	0x00001270


	//   ....[14]....
        /*0138*/ 	.word	0x00001680


	//   ....[15]....
        /*013c*/ 	.word	0x000018c0


	//----- nvinfo : EIATTR_EXIT_INSTR_OFFSETS
	.align		4
.L_661:
        /*0140*/ 	.byte	0x04, 0x1c
        /*0142*/ 	.short	(.L_663 - .L_662)


	//   ....[0]....
.L_662:
        /*0144*/ 	.word	0x00000170


	//   ....[1]....
        /*0148*/ 	.word	0x00000c60


	//   ....[2]....
        /*014c*/ 	.word	0x00000db0


	//   ....[3]....
        /*0150*/ 	.word	0x00001280


	//   ....[4]....
        /*0154*/ 	.word	0x000015a0


	//----- nvinfo : EIATTR_CRS_STACK_SIZE
	.align		4
.L_663:
        /*0158*/ 	.byte	0x04, 0x1e
        /*015a*/ 	.short	(.L_665 - .L_664)
.L_664:
        /*015c*/ 	.word	0x00000000


	//----- nvinfo : EIATTR_CBANK_PARAM_SIZE
	.align		4
.L_665:
        /*0160*/ 	.byte	0x03, 0x19
        /*0162*/ 	.short	0x0038


	//----- nvinfo : EIATTR_PARAM_CBANK
	.align		4
        /*0164*/ 	.byte	0x04, 0x0a
        /*0166*/ 	.short	(.L_667 - .L_666)
	.align		4
.L_666:
        /*0168*/ 	.word	index@(.nv.constant0._ZN18transformer_engine33fused_moe_aux_loss_forward_kernelI6__halflEEvPKT_PKT0_iiiiifPS2_Pf)
        /*016c*/ 	.short	0x0210
        /*016e*/ 	.short	0x0038


	//----- nvinfo : EIATTR_SW_WAR
	.align		4
.L_667:
        /*0170*/ 	.byte	0x04, 0x36
        /*0172*/ 	.short	(.L_669 - .L_668)
.L_668:
        /*0174*/ 	.word	0x00000008
.L_669:


//--------------------- .nv.info._ZN18transformer_engine33fused_moe_aux_loss_forward_kernelI6__halfiEEvPKT_PKT0_iiiiifPS2_Pf --------------------------
	.section	.nv.info._ZN18transformer_engine33fused_moe_aux_loss_forward_kernelI6__halfiEEvPKT_PKT0_iiiiifPS2_Pf,"",@"SHT_CUDA_INFO"
	.sectionflags	@""
	.align	4


	//----- nvinfo : EIATTR_CUDA_API_VERSION
	.align		4
        /*0000*/ 	.byte	0x04, 0x37
        /*0002*/ 	.short	(.L_671 - .L_670)
.L_670:
        /*0004*/ 	.word	0x00000082


	//----- nvinfo : EIATTR_KPARAM_INFO
	.align		4
.L_671:
        /*0008*/ 	.byte	0x04, 0x17
        /*000a*/ 	.short	(.L_673 - .L_672)
.L_672:
        /*000c*/ 	.word	0x00000000
        /*0010*/ 	.short	0x0009
        /*0012*/ 	.short	0x0030
        /*0014*/ 	.byte	0x00, 0xf0, 0x21, 0x00


	//----- nvinfo : EIATTR_KPARAM_INFO
	.align		4
.L_673:
        /*0018*/ 	.byte	0x04, 0x17
        /*001a*/ 	.short	(.L_675 - .L_674)
.L_674:
        /*001c*/ 	.word	0x00000000
        /*0020*/ 	.short	0x0008
        /*0022*/ 	.short	0x0028
        /*0024*/ 	.byte	0x00, 0xf0, 0x21, 0x00


	//----- nvinfo : EIATTR_KPARAM_INFO
	.align		4
.L_675:
        /*0028*/ 	.byte	0x04, 0x17
        /*002a*/ 	.short	(.L_677 - .L_676)
.L_676:
        /*002c*/ 	.word	0x00000000
        /*0030*/ 	.short	0x0007
        /*0032*/ 	.short	0x0024
        /*0034*/ 	.byte	0x00, 0xf0, 0x11, 0x00


	//----- nvinfo : EIATTR_KPARAM_INFO
	.align		4
.L_677:
        /*0038*/ 	.byte	0x04, 0x17
        /*003a*/ 	.short	(.L_679 - .L_678)
.L_678:
        /*003c*/ 	.word	0x00000000
        /*0040*/ 	.short	0x0006
        /*0042*/ 	.short	0x0020
        /*0044*/ 	.byte	0x00, 0xf0, 0x11, 0x00


	//----- nvinfo : EIATTR_KPARAM_INFO
	.align		4
.L_679:
        /*0048*/ 	.byte	0x04, 0x17
        /*004a*/ 	.short	(.L_681 - .L_680)
.L_680:
        /*004c*/ 	.word	0x00000000
        /*0050*/ 	.short	0x0005
        /*0052*/ 	.short	0x001c
        /*0054*/ 	.byte	0x00, 0xf0, 0x11, 0x00


	//----- nvinfo : EIATTR_KPARAM_INFO
	.align		4
.L_681:
        /*0058*/ 	.byte	0x04, 0x17
        /*005a*/ 	.short	(.L_683 - .L_682)
.L_682:
        /*005c*/ 	.word	0x00000000
        /*0060*/ 	.short	0x0004
        /*0062*/ 	.short	0x0018
        /*0064*/ 	.byte	0x00, 0xf0, 0x11, 0x00


	//----- nvinfo : EIATTR_KPARAM_INFO
	.align		4
.L_683:
        /*0068*/ 	.byte	0x04, 0x17
        /*006a*/ 	.short	(.L_685 - .L_684)
.L_684:
        /*006c*/ 	.word	0x00000000
        /*0070*/ 	.short	0x0003
        /*0072*/ 	.short	0x0014
        /*0074*/ 	.byte	0x00, 0xf0, 0x11, 0x00


	//----- nvinfo : EIATTR_KPARAM_INFO
	.align		4
.L_685:
        /*0078*/ 	.byte	0x04, 0x17
        /*007a*/ 	.short	(.L_687 - .L_686)
.L_686:
        /*007c*/ 	.word	0x00000000
        /*0080*/ 	.short	0x0002
        /*0082*/ 	.short	0x0010
        /*0084*/ 	.byte	0x00, 0xf0, 0x11, 0x00


	//----- nvinfo : EIATTR_KPARAM_INFO
	.align		4
.L_687:
        /*0088*/ 	.byte	0x04, 0x17
        /*008a*/ 	.short	(.L_689 - .L_688)
.L_688:
        /*008c*/ 	.word	0x00000000
        /*0090*/ 	.short	0x0001
        /*0092*/ 	.short	0x0008
        /*0094*/ 	.byte	0x00, 0xf0, 0x21, 0x00


	//----- nvinfo : EIATTR_KPARAM_INFO
	.align		4
.L_689:
        /*0098*/ 	.byte	0x04, 0x17
        /*009a*/ 	.short	(.L_691 - .L_690)
.L_690:
        /*009c*/ 	.word	0x00000000
        /*00a0*/ 	.short	0x0000
        /*00a2*/ 	.short	0x0000
        /*00a4*/ 	.byte	0x00, 0xf0, 0x21, 0x00


	//----- nvinfo : EIATTR_SPARSE_MMA_MASK
	.align		4
.L_691:
        /*00a8*/ 	.byte	0x03, 0x50
        /*00aa*/ 	.short	0x0000


	//----- nvinfo : EIATTR_MAXREG_COUNT
	.align		4
        /*00ac*/ 	.byte	0x03, 0x1b
        /*00ae*/ 	.short	0x00ff


	//----- nvinfo : EIATTR_NUM_BARRIERS
	.align		4
        /*00b0*/ 	.byte	0x02, 0x4c
        /*00b2*/ 	.byte	0x01
	.zero		1


	//----- nvinfo : EIATTR_MERCURY_ISA_VERSION
	.align		4
        /*00b4*/ 	.byte	0x03, 0x5f
        /*00b6*/ 	.short	0x0101


	//----- nvinfo : EIATTR_COOP_GROUP_MASK_REGIDS
	.align		4
        /*00b8*/ 	.byte	0x04, 0x29
        /*00ba*/ 	.short	(.L_693 - .L_692)


	//   ....[0]....
.L_692:
        /*00bc*/ 	.word	0xffffffff


	//   ....[1]....
        /*00c0*/ 	.word	0xffffffff


	//   ....[2]....
        /*00c4*/ 	.word	0xffffffff


	//   ....[3]....
        /*00c8*/ 	.word	0xffffffff


	//   ....[4]....
        /*00cc*/ 	.word	0xffffffff


	//   ....[5]....
        /*00d0*/ 	.word	0xffffffff


	//   ....[6]....
        /*00d4*/ 	.word	0xffffffff


	//   ....[7]....
        /*00d8*/ 	.word	0xffffffff


	//   ....[8]....
        /*00dc*/ 	.word	0xffffffff


	//   ....[9]....
        /*00e0*/ 	.word	0xffffffff


	//   ....[10]....
        /*00e4*/ 	.word	0xffffffff


	//   ....[11]....
        /*00e8*/ 	.word	0xffffffff


	//   ....[12]....
        /*00ec*/ 	.word	0xffffffff


	//   ....[13]....
        /*00f0*/ 	.word	0xffffffff


	//   ....[14]....
        /*00f4*/ 	.word	0x05000004


	//   ....[15]....
        /*00f8*/ 	.word	0x05000004


	//----- nvinfo : EIATTR_COOP_GROUP_INSTR_OFFSETS
	.align		4
.L_693:
        /*00fc*/ 	.byte	0x04, 0x28
        /*00fe*/ 	.short	(.L_695 - .L_694)


	//   ....[0]....
.L_694:
        /*0100*/ 	.word	0x000007b0


	//   ....[1]....
        /*0104*/ 	.word	0x00000bc0


	//   ....[2]....
        /*0108*/ 	.word	0x00001150


	//   ....[3]....
        /*010c*/ 	.word	0x00001160


	//   ....[4]....
        /*0110*/ 	.word	0x00001180


	//   ....[5]....
        /*0114*/ 	.word	0x00001190


	//   ....[6]....
        /*0118*/ 	.word	0x000011b0


	//   ....[7]....
        /*011c*/ 	.word	0x000011c0


	//   ....[8]....
        /*0120*/ 	.word	0x000011e0


	//   ....[9]....
        /*0124*/ 	.word	0x000011f0


	//   ....[10]....
        /*0128*/ 	.word	0x00001210


	//   ....[11]....
        /*012c*/ 	.word	0x00001220


	//   ....[12]....
        /*0130*/ 	.word	0x00001250


	//   ....[13]....
        /*0134*/ 	.word	0x00001270


	//   ....[14]....
        /*0138*/ 	.word	0x00001680


	//   ....[15]....
        /*013c*/ 	.word	0x000018c0


	//----- nvinfo : EIATTR_EXIT_INSTR_OFFSETS
	.align		4
.L_695:
        /*0140*/ 	.byte	0x04, 0x1c
        /*0142*/ 	.short	(.L_697 - .L_696)


	//   ....[0]....
.L_696:
        /*0144*/ 	.word	0x00000170


	//   ....[1]....
        /*0148*/ 	.word	0x00000c60


	//   ....[2]....
        /*014c*/ 	.word	0x00000db0


	//   ....[3]....
        /*0150*/ 	.word	0x00001280


	//   ....[4]....
        /*0154*/ 	.word	0x000015a0


	//----- nvinfo : EIATTR_CRS_STACK_SIZE
	.align		4
.L_697:
        /*0158*/ 	.byte	0x04, 0x1e
        /*015a*/ 	.short	(.L_699 - .L_698)
.L_698:
        /*015c*/ 	.word	0x00000000


	//----- nvinfo : EIATTR_CBANK_PARAM_SIZE
	.align		4
.L_699:
        /*0160*/ 	.byte	0x03, 0x19
        /*0162*/ 	.short	0x0038


	//----- nvinfo : EIATTR_PARAM_CBANK
	.align		4
        /*0164*/ 	.byte	0x04, 0x0a
        /*0166*/ 	.short	(.L_701 - .L_700)
	.align		4
.L_700:
        /*0168*/ 	.word	index@(.nv.constant0._ZN18transformer_engine33fused_moe_aux_loss_forward_kernelI6__halfiEEvPKT_PKT0_iiiiifPS2_Pf)
        /*016c*/ 	.short	0x0210
        /*016e*/ 	.short	0x0038


	//----- nvinfo : EIATTR_SW_WAR
	.align		4
.L_701:
        /*0170*/ 	.byte	0x04, 0x36
        /*0172*/ 	.short	(.L_703 - .L_702)
.L_702:
        /*0174*/ 	.word	0x00000008
.L_703:


//--------------------- .nv.info._ZN18transformer_engine33fused_moe_aux_loss_forward_kernelIffEEvPKT_PKT0_iiiiifPS1_Pf --------------------------
	.section	.nv.info._ZN18transformer_engine33fused_moe_aux_loss_forward_kernelIffEEvPKT_PKT0_iiiiifPS1_Pf,"",@"SHT_CUDA_INFO"
	.sectionflags	@""
	.align	4


	//----- nvinfo : EIATTR_CUDA_API_VERSION
	.align		4
        /*0000*/ 	.byte	0x04, 0x37
        /*0002*/ 	.short	(.L_705 - .L_704)
.L_704:
        /*0004*/ 	.word	0x00000082


	//----- nvinfo : EIATTR_KPARAM_INFO
	.align		4
.L_705:
        /*0008*/ 	.byte	0x04, 0x17
        /*000a*/ 	.short	(.L_707 - .L_706)
.L_706:
        /*000c*/ 	.word	0x00000000
        /*0010*/ 	.short	0x0009
        /*0012*/ 	.short	0x0030
        /*0014*/ 	.byte	0x00, 0xf0, 0x21, 0x00


	//----- nvinfo : EIATTR_KPARAM_INFO
	.align		4
.L_707:
        /*0018*/ 	.byte	0x04, 0x17
        /*001a*/ 	.short	(.L_709 - .L_708)
.L_708:
        /*001c*/ 	.word	0x00000000
        /*0020*/ 	.short	0x0008
        /*0022*/ 	.short	0x0028
        /*0024*/ 	.byte	0x00, 0xf0, 0x21, 0x00


	//----- nvinfo : EIATTR_KPARAM_INFO
	.align		4
.L_709:
        /*0028*/ 	.byte	0x04, 0x17
        /*002a*/ 	.short	(.L_711 - .L_710)
.L_710:
        /*002c*/ 	.word	0x00000000
        /*0030*/ 	.short	0x0007
        /*0032*/ 	.short	0x0024
        /*0034*/ 	.byte	0x00, 0xf0, 0x11, 0x00


	//----- nvinfo : EIATTR_KPARAM_INFO
	.align		4
.L_711:
        /*0038*/ 	.byte	0x04, 0x17
        /*003a*/ 	.short	(.L_713 - .L_712)
.L_712:
        /*003c*/ 	.word	0x00000000
        /*0040*/ 	.short	0x0006
        /*0042*/ 	.short	0x0020
        /*0044*/ 	.byte	0x00, 0xf0, 0x11, 0x00


	//----- nvinfo : EIATTR_KPARAM_INFO
	.align		4
.L_713:
        /*0048*/ 	.byte	0x04, 0x17
        /*004a*/ 	.short	(.L_715 - .L_714)
.L_714:
        /*004c*/ 	.word	0x00000000
        /*0050*/ 	.short	0x0005
        /*0052*/ 	.short	0x001c
        /*0054*/ 	.byte	0x00, 0xf0, 0x11, 0x00


	//----- nvinfo : EIATTR_KPARAM_INFO
	.align		4
.L_715:
        /*0058*/ 	.byte	0x04, 0x17
        /*005a*/ 	.short	(.L_717 - .L_716)
.L_716:
        /*005c*/ 	.word	0x00000000
        /*0060*/ 	.short	0x0004
        /*0062*/ 	.short	0x0018
        /*0064*/ 	.byte	0x00, 0xf0, 0x11, 0x00


	//----- nvinfo : EIATTR_KPARAM_INFO
	.align		4
.L_717:
        /*0068*/ 	.byte	0x04, 0x17
        /*006a*/ 	.short	(.L_719 - .L_718)
.L_718:
        /*006c*/ 	.word	0x00000000
        /*0070*/ 	.short	0x0003
        /*0072*/ 	.short	0x0014
        /*0074*/ 	.byte	0x00, 0xf0, 0x11, 0x00


	//----- nvinfo : EIATTR_KPARAM_INFO
	.align		4
.L_719:
        /*0078*/ 	.byte	0x04, 0x17
        /*007a*/ 	.short	(.L_721 - .L_720)
.L_720:
        /*007c*/ 	.word	0x00000000
        /*0080*/ 	.short	0x0002
        /*0082*/ 	.short	0x0010
        /*0084*/ 	.byte	0x00, 0xf0, 0x11, 0x00


	//----- nvinfo : EIATTR_KPARAM_INFO
	.align		4
.L_721:
        /*0088*/ 	.byte	0x04, 0x17
        /*008a*/ 	.short	(.L_723 - .L_722)
.L_722:
        /*008c*/ 	.word	0x00000000
        /*0090*/ 	.short	0x0001
        /*0092*/ 	.short	0x0008
        /*0094*/ 	.byte	0x00, 0xf0, 0x21, 0x00


	//----- nvinfo : EIATTR_KPARAM_INFO
	.align		4
.L_723:
        /*0098*/ 	.byte	0x04, 0x17
        /*009a*/ 	.short	(.L_725 - .L_724)
.L_724:
        /*009c*/ 	.word	0x00000000
        /*00a0*/ 	.short	0x0000
        /*00a2*/ 	.short	0x0000
        /*00a4*/ 	.byte	0x00, 0xf0, 0x21, 0x00


	//----- nvinfo : EIATTR_SPARSE_MMA_MASK
	.align		4
.L_725:
        /*00a8*/ 	.byte	0x03, 0x50
        /*00aa*/ 	.short	0x0000


	//----- nvinfo : EIATTR_MAXREG_COUNT
	.align		4
        /*00ac*/ 	.byte	0x03, 0x1b
        /*00ae*/ 	.short	0x00ff


	//----- nvinfo : EIATTR_NUM_BARRIERS
	.align		4
        /*00b0*/ 	.byte	0x02, 0x4c
        /*00b2*/ 	.byte	0x01
	.zero		1


	//----- nvinfo : EIATTR_MERCURY_ISA_VERSION
	.align		4
        /*00b4*/ 	.byte	0x03, 0x5f
        /*00b6*/ 	.short	0x0101


	//----- nvinfo : EIATTR_COOP_GROUP_MASK_REGIDS
	.align		4
        /*00b8*/ 	.byte	0x04, 0x29
        /*00ba*/ 	.short	(.L_727 - .L_726)


	//   ....[0]....
.L_726:
        /*00bc*/ 	.word	0xffffffff


	//   ....[1]....
        /*00c0*/ 	.word	0xffffffff


	//   ....[2]....
        /*00c4*/ 	.word	0xffffffff


	//   ....[3]....
        /*00c8*/ 	.word	0xffffffff


	//   ....[4]....
        /*00cc*/ 	.word	0xffffffff


	//   ....[5]....
        /*00d0*/ 	.word	0xffffffff


	//   ....[6]....
        /*00d4*/ 	.word	0xffffffff


	//   ....[7]....
        /*00d8*/ 	.word	0xffffffff


	//   ....[8]....
        /*00dc*/ 	.word	0xffffffff


	//   ....[9]....
        /*00e0*/ 	.word	0xffffffff


	//   ....[10]....
        /*00e4*/ 	.word	0xffffffff


	//   ....[11]....
        /*00e8*/ 	.word	0xffffffff


	//   ....[12]....
        /*00ec*/ 	.word	0xffffffff


	//   ....[13]....
        /*00f0*/ 	.word	0xffffffff


	//   ....[14]....
        /*00f4*/ 	.word	0x05000000


	//   ....[15]....
        /*00f8*/ 	.word	0x05000000


	//----- nvinfo : EIATTR_COOP_GROUP_INSTR_OFFSETS
	.align		4
.L_727:
        /*00fc*/ 	.byte	0x04, 0x28
        /*00fe*/ 	.short	(.L_729 - .L_728)


	//   ....[0]....
.L_728:
        /*0100*/ 	.word	0x00000b90


	//   ....[1]....
        /*0104*/ 	.word	0x00000f50


	//   ....[2]....
        /*0108*/ 	.word	0x000014e0


	//   ....[3]....
        /*010c*/ 	.word	0x00001500


	//   ....[4]....
        /*0110*/ 	.word	0x00001510


	//   ....[5]....
        /*0114*/ 	.word	0x00001520


	//   ....[6]....
        /*0118*/ 	.word	0x00001540


	//   ....[7]....
        /*011c*/ 	.word	0x00001550


	//   ....[8]....
        /*0120*/ 	.word	0x00001570


	//   ....[9]....
        /*0124*/ 	.word	0x00001580


	//   ....[10]....
        /*0128*/ 	.word	0x000015a0


	//   ....[11]....
        /*012c*/ 	.word	0x000015b0


	//   ....[12]....
        /*0130*/ 	.word	0x000015d0


	//   ....[13]....
        /*0134*/ 	.word	0x000015e0


	//   ....[14]....
        /*0138*/ 	.word	0x00001a00


	//   ....[15]....
        /*013c*/ 	.word	0x00001c40


	//----- nvinfo : EIATTR_EXIT_INSTR_OFFSETS
	.align		4
.L_729:
        /*0140*/ 	.byte	0x04, 0x1c
        /*0142*/ 	.short	(.L_731 - .L_730)


	//   ....[0]....
.L_730:
        /*0144*/ 	.word	0x00000270


	//   ....[1]....
        /*0148*/ 	.word	0x00000ff0


	//   ....[2]....
        /*014c*/ 	.word	0x00001130


	//   ....[3]....
        /*0150*/ 	.word	0x000015f0


	//   ....[4]....
        /*0154*/ 	.word	0x00001920


	//----- nvinfo : EIATTR_CRS_STACK_SIZE
	.align		4
.L_731:
        /*0158*/ 	.byte	0x04, 0x1e
        /*015a*/ 	.short	(.L_733 - .L_732)
.L_732:
        /*015c*/ 	.word	0x00000000


	//----- nvinfo : EIATTR_CBANK_PARAM_SIZE
	.align		4
.L_733:
        /*0160*/ 	.byte	0x03, 0x19
        /*0162*/ 	.short	0x0038


	//----- nvinfo : EIATTR_PARAM_CBANK
	.align		4
        /*0164*/ 	.byte	0x04, 0x0a
        /*0166*/ 	.short	(.L_735 - .L_734)
	.align		4
.L_734:
        /*0168*/ 	.word	index@(.nv.constant0._ZN18transformer_engine33fused_moe_aux_loss_forward_kernelIffEEvPKT_PKT0_iiiiifPS1_Pf)
        /*016c*/ 	.short	0x0210
        /*016e*/ 	.short	0x0038


	//----- nvinfo : EIATTR_SW_WAR
	.align		4
.L_735:
        /*0170*/ 	.byte	0x04, 0x36
        /*0172*/ 	.short	(.L_737 - .L_736)
.L_736:
        /*0174*/ 	.word	0x00000008
.L_737:


//--------------------- .nv.info._ZN18transformer_engine33fused_moe_aux_loss_forward_kernelIf13__nv_bfloat16EEvPKT_PKT0_iiiiifPS2_Pf --------------------------
	.section	.nv.info._ZN18transformer_engine33fused_moe_aux_loss_forward_kernelIf13__nv_bfloat16EEvPKT_PKT0_iiiiifPS2_Pf,"",@"SHT_CUDA_INFO"
	.sectionflags	@""
	.align	4


	//----- nvinfo : EIATTR_CUDA_API_VERSION
	.align		4
        /*0000*/ 	.byte	0x04, 0x37
        /*0002*/ 	.short	(.L_739 - .L_738)
.L_738:
        /*0004*/ 	.word	0x00000082


	//----- nvinfo : EIATTR_KPARAM_INFO
	.align		4
.L_739:
        /*0008*/ 	.byte	0x04, 0x17
        /*000a*/ 	.short	(.L_741 - .L_740)
.L_740:
        /*000c*/ 	.word	0x00000000
        /*0010*/ 	.short	0x0009
        /*0012*/ 	.short	0x0030
        /*0014*/ 	.byte	0x00, 0xf0, 0x21, 0x00


	//----- nvinfo : EIATTR_KPARAM_INFO
	.align		4
.L_741:
        /*0018*/ 	.byte	0x04, 0x17
        /*001a*/ 	.short	(.L_743 - .L_742)
.L_742:
        /*001c*/ 	.word	0x00000000
        /*0020*/ 	.short	0x0008
        /*0022*/ 	.short	0x0028
        /*0024*/ 	.byte	0x00, 0xf0, 0x21, 0x00


	//----- nvinfo : EIATTR_KPARAM_INFO
	.align		4
.L_743:
        /*0028*/ 	.byte	0x04, 0x17
        /*002a*/ 	.short	(.L_745 - .L_744)
.L_744:
        /*002c*/ 	.word	0x00000000
        /*0030*/ 	.short	0x0007
        /*0032*/ 	.short	0x0024
        /*0034*/ 	.byte	0x00, 0xf0, 0x11, 0x00


	//----- nvinfo : EIATTR_KPARAM_INFO
	.align		4
.L_745:
        /*0038*/ 	.byte	0x04, 0x17
        /*003a*/ 	.short	(.L_747 - .L_746)
.L_746:
        /*003c*/ 	.word	0x00000000
        /*0040*/ 	.short	0x0006
        /*0042*/ 	.short	0x0020
        /*0044*/ 	.byte	0x00, 0xf0, 0x11, 0x00


	//----- nvinfo : EIATTR_KPARAM_INFO
	.align		4
.L_747:
        /*0048*/ 	.byte	0x04, 0x17
        /*004a*/ 	.short	(.L_749 - .L_748)
.L_748:
        /*004c*/ 	.word	0x00000000
        /*0050*/ 	.short	0x0005
        /*0052*/ 	.short	0x001c
        /*0054*/ 	.byte	0x00, 0xf0, 0x11, 0x00


	//----- nvinfo : EIATTR_KPARAM_INFO
	.align		4
.L_749:
        /*0058*/ 	.byte	0x04, 0x17
        /*005a*/ 	.short	(.L_751 - .L_750)
.L_750:
        /*005c*/ 	.word	0x00000000
        /*0060*/ 	.short	0x0004
        /*0062*/ 	.short	0x0018
        /*0064*/ 	.byte	0x00, 0xf0, 0x11, 0x00


	//----- nvinfo : EIATTR_KPARAM_INFO
	.align		4
.L_751:
        /*0068*/ 	.byte	0x04, 0x17
        /*006a*/ 	.short	(.L_753 - .L_752)
.L_752:
        /*006c*/ 	.word	0x00000000
        /*0070*/ 	.short	0x0003
        /*0072*/ 	.short	0x0014
        /*0074*/ 	.byte	0x00, 0xf0, 0x11, 0x00


	//----- nvinfo : EIATTR_KPARAM_INFO
	.align		4
.L_753:
        /*0078*/ 	.byte	0x04, 0x17
        /*007a*/ 	.short	(.L_755 - .L_754)
.L_754:
        /*007c*/ 	.word	0x00000000
        /*0080*/ 	.short	0x0002
        /*0082*/ 	.short	0x0010
        /*0084*/ 	.byte	0x00, 0xf0, 0x11, 0x00


	//----- nvinfo : EIATTR_KPARAM_INFO
	.align		4
.L_755:
        /*0088*/ 	.byte	0x04, 0x17
        /*008a*/ 	.short	(.L_757 - .L_756)
.L_756:
        /*008c*/ 	.word	0x00000000
        /*0090*/ 	.short	0x0001
        /*0092*/ 	.short	0x0008
        /*0094*/ 	.byte	0x00, 0xf0, 0x21, 0x00


	//----- nvinfo : EIATTR_KPARAM_INFO
	.align		4
.L_757:
        /*0098*/ 	.byte	0x04, 0x17
        /*009a*/ 	.short	(.L_759 - .L_758)
.L_758:
        /*009c*/ 	.word	0x00000000
        /*00a0*/ 	.short	0x0000
        /*00a2*/ 	.short	0x0000
        /*00a4*/ 	.byte	0x00, 0xf0, 0x21, 0x00


	//----- nvinfo : EIATTR_SPARSE_MMA_MASK
	.align		4
.L_759:
        /*00a8*/ 	.byte	0x03, 0x50
        /*00aa*/ 	.short	0x0000


	//----- nvinfo : EIATTR_MAXREG_COUNT
	.align		4
        /*00ac*/ 	.byte	0x03, 0x1b
        /*00ae*/ 	.short	0x00ff


	//----- nvinfo : EIATTR_NUM_BARRIERS
	.align		4
        /*00b0*/ 	.byte	0x02, 0x4c
        /*00b2*/ 	.byte	0x01
	.zero		1


	//----- nvinfo : EIATTR_MERCURY_ISA_VERSION
	.align		4
        /*00b4*/ 	.byte	0x03, 0x5f
        /*00b6*/ 	.short	0x0101


	//----- nvinfo : EIATTR_COOP_GROUP_MASK_REGIDS
	.align		4
        /*00b8*/ 	.byte	0x04, 0x29
        /*00ba*/ 	.short	(.L_761 - .L_760)


	//   ....[0]....
.L_760:
        /*00bc*/ 	.word	0xffffffff


	//   ....[1]....
        /*00c0*/ 	.word	0xffffffff


	//   ....[2]....
        /*00c4*/ 	.word	0xffffffff


	//   ....[3]....
        /*00c8*/ 	.word	0xffffffff


	//   ....[4]....
        /*00cc*/ 	.word	0xffffffff


	//   ....[5]....
        /*00d0*/ 	.word	0xffffffff


	//   ....[6]....
        /*00d4*/ 	.word	0xffffffff


	//   ....[7]....
        /*00d8*/ 	.word	0xffffffff


	//   ....[8]....
        /*00dc*/ 	.word	0xffffffff


	//   ....[9]....
        /*00e0*/ 	.word	0xffffffff


	//   ....[10]....
        /*00e4*/ 	.word	0xffffffff


	//   ....[11]....
        /*00e8*/ 	.word	0xffffffff


	//   ....[12]....
        /*00ec*/ 	.word	0xffffffff


	//   ....[13]....
        /*00f0*/ 	.word	0xffffffff


	//   ....[14]....
        /*00f4*/ 	.word	0x05000000


	//   ....[15]....
        /*00f8*/ 	.word	0x05000000


	//----- nvinfo : EIATTR_COOP_GROUP_INSTR_OFFSETS
	.align		4
.L_761:
        /*00fc*/ 	.byte	0x04, 0x28
        /*00fe*/ 	.short	(.L_763 - .L_762)


	//   ....[0]....
.L_762:
        /*0100*/ 	.word	0x00000b90


	//   ....[1]....
        /*0104*/ 	.word	0x00000f50


	//   ....[2]....
        /*0108*/ 	.word	0x000014f0


	//   ....[3]....
        /*010c*/ 	.word	0x00001510


	//   ....[4]....
        /*0110*/ 	.word	0x00001520


	//   ....[5]....
        /*0114*/ 	.word	0x00001530


	//   ....[6]....
        /*0118*/ 	.word	0x00001550


	//   ....[7]....
        /*011c*/ 	.word	0x00001560


	//   ....[8]....
        /*0120*/ 	.word	0x00001580


	//   ....[9]....
        /*0124*/ 	.word	0x00001590


	//   ....[10]....
        /*0128*/ 	.word	0x000015b0


	//   ....[11]....
        /*012c*/ 	.word	0x000015c0


	//   ....[12]....
        /*0130*/ 	.word	0x000015e0


	//   ....[13]....
        /*0134*/ 	.word	0x000015f0


	//   ....[14]....
        /*0138*/ 	.word	0x00001a10


	//   ....[15]....
        /*013c*/ 	.word	0x00001c50


	//----- nvinfo : EIATTR_EXIT_INSTR_OFFSETS
	.align		4
.L_763:
        /*0140*/ 	.byte	0x04, 0x1c
        /*0142*/ 	.short	(.L_765 - .L_764)


	//   ....[0]....
.L_764:
        /*0144*/ 	.word	0x00000270


	//   ....[1]....
        /*0148*/ 	.word	0x00000ff0


	//   ....[2]....
        /*014c*/ 	.word	0x00001140


	//   ....[3]....
        /*0150*/ 	.word	0x00001600


	//   ....[4]....
        /*0154*/ 	.word	0x00001930


	//----- nvinfo : EIATTR_CRS_STACK_SIZE
	.align		4
.L_765:
        /*0158*/ 	.byte	0x04, 0x1e
        /*015a*/ 	.short	(.L_767 - .L_766)
.L_766:
        /*015c*/ 	.word	0x00000000


	//----- nvinfo : EIATTR_CBANK_PARAM_SIZE
	.align		4
.L_767:
        /*0160*/ 	.byte	0x03, 0x19
        /*0162*/ 	.short	0x0038


	//----- nvinfo : EIATTR_PARAM_CBANK
	.align		4
        /*0164*/ 	.byte	0x04, 0x0a
        /*0166*/ 	.short	(.L_769 - .L_768)
	.align		4
.L_768:
        /*0168*/ 	.word	index@(.nv.constant0._ZN18transformer_engine33fused_moe_aux_loss_forward_kernelIf13__nv_bfloat16EEvPKT_PKT0_iiiiifPS2_Pf)
        /*016c*/ 	.short	0x0210
        /*016e*/ 	.short	0x0038


	//----- nvinfo : EIATTR_SW_WAR
	.align		4
.L_769:
        /*0170*/ 	.byte	0x04, 0x36
        /*0172*/ 	.short	(.L_771 - .L_770)
.L_770:
        /*0174*/ 	.word	0x00000008
.L_771:


//--------------------- .nv.info._ZN18transformer_engine33fused_moe_aux_loss_forward_kernelIflEEvPKT_PKT0_iiiiifPS1_Pf --------------------------
	.section	.nv.info._ZN18transformer_engine33fused_moe_aux_loss_forward_kernelIflEEvPKT_PKT0_iiiiifPS1_Pf,"",@"SHT_CUDA_INFO"
	.sectionflags	@""
	.align	4


	//----- nvinfo : EIATTR_CUDA_API_VERSION
	.align		4
        /*0000*/ 	.byte	0x04, 0x37
        /*0002*/ 	.short	(.L_773 - .L_772)
.L_772:
        /*0004*/ 	.word	0x00000082


	//----- nvinfo : EIATTR_KPARAM_INFO
	.align		4
.L_773:
        /*0008*/ 	.byte	0x04, 0x17
        /*000a*/ 	.short	(.L_775 - .L_774)
.L_774:
        /*000c*/ 	.word	0x00000000
        /*0010*/ 	.short	0x0009
        /*0012*/ 	.short	0x0030
        /*0014*/ 	.byte	0x00, 0xf0, 0x21, 0x00


	//----- nvinfo : EIATTR_KPARAM_INFO
	.align		4
.L_775:
        /*0018*/ 	.byte	0x04, 0x17
        /*001a*/ 	.short	(.L_777 - .L_776)
.L_776:
        /*001c*/ 	.word	0x00000000
        /*0020*/ 	.short	0x0008
        /*0022*/ 	.short	0x0028
        /*0024*/ 	.byte	0x00, 0xf0, 0x21, 0x00


	//----- nvinfo : EIATTR_KPARAM_INFO
	.align		4
.L_777:
        /*0028*/ 	.byte	0x04, 0x17
        /*002a*/ 	.short	(.L_779 - .L_778)
.L_778:
        /*002c*/ 	.word	0x00000000
        /*0030*/ 	.short	0x0007
        /*0032*/ 	.short	0x0024
        /*0034*/ 	.byte	0x00, 0xf0, 0x11, 0x00


	//----- nvinfo : EIATTR_KPARAM_INFO
	.align		4
.L_779:
        /*0038*/ 	.byte	0x04, 0x17
        /*003a*/ 	.short	(.L_781 - .L_780)
.L_780:
        /*003c*/ 	.word	0x00000000
        /*0040*/ 	.short	0x0006
        /*0042*/ 	.short	0x0020
        /*0044*/ 	.byte	0x00, 0xf0, 0x11, 0x00


	//----- nvinfo : EIATTR_KPARAM_INFO
	.align		4
.L_781:
        /*0048*/ 	.byte	0x04, 0x17
        /*004a*/ 	.short	(.L_783 - .L_782)
.L_782:
        /*004c*/ 	.word	0x00000000
        /*0050*/ 	.short	0x0005
        /*0052*/ 	.short	0x001c
        /*0054*/ 	.byte	0x00, 0xf0, 0x11, 0x00


	//----- nvinfo : EIATTR_KPARAM_INFO
	.align		4
.L_783:
        /*0058*/ 	.byte	0x04, 0x17
        /*005a*/ 	.short	(.L_785 - .L_784)
.L_784:
        /*005c*/ 	.word	0x00000000
        /*0060*/ 	.short	0x0004
        /*0062*/ 	.short	0x0018
        /*0064*/ 	.byte	0x00, 0xf0, 0x11, 0x00


	//----- nvinfo : EIATTR_KPARAM_INFO
	.align		4
.L_785:
        /*0068*/ 	.byte	0x04, 0x17
        /*006a*/ 	.short	(.L_787 - .L_786)
.L_786:
        /*006c*/ 	.word	0x00000000
        /*0070*/ 	.short	0x0003
        /*0072*/ 	.short	0x0014
        /*0074*/ 	.byte	0x00, 0xf0, 0x11, 0x00


	//----- nvinfo : EIATTR_KPARAM_INFO
	.align		4
.L_787:
        /*0078*/ 	.byte	0x04, 0x17
        /*007a*/ 	.short	(.L_789 - .L_788)
.L_788:
        /*007c*/ 	.word	0x00000000
        /*0080*/ 	.short	0x0002
        /*0082*/ 	.short	0x0010
        /*0084*/ 	.byte	0x00, 0xf0, 0x11, 0x00


	//----- nvinfo : EIATTR_KPARAM_INFO
	.align		4
.L_789:
        /*0088*/ 	.byte	0x04, 0x17
        /*008a*/ 	.short	(.L_791 - .L_790)
.L_790:
        /*008c*/ 	.word	0x00000000
        /*0090*/ 	.short	0x0001
        /*0092*/ 	.short	0x0008
        /*0094*/ 	.byte	0x00, 0xf0, 0x21, 0x00


	//----- nvinfo : EIATTR_KPARAM_INFO
	.align		4
.L_791:
        /*0098*/ 	.byte	0x04, 0x17
        /*009a*/ 	.short	(.L_793 - .L_792)
.L_792:
        /*009c*/ 	.word	0x00000000
        /*00a0*/ 	.short	0x0000
        /*00a2*/ 	.short	0x0000
        /*00a4*/ 	.byte	0x00, 0xf0, 0x21, 0x00


	//----- nvinfo : EIATTR_SPARSE_MMA_MASK
	.align		4
.L_793:
        /*00a8*/ 	.byte	0x03, 0x50
        /*00aa*/ 	.short	0x0000


	//----- nvinfo : EIATTR_MAXREG_COUNT
	.align		4
        /*00ac*/ 	.byte	0x03, 0x1b
        /*00ae*/ 	.short	0x00ff


	//----- nvinfo : EIATTR_NUM_BARRIERS
	.align		4
        /*00b0*/ 	.byte	0x02, 0x4c
        /*00b2*/ 	.byte	0x01
	.zero		1


	//----- nvinfo : EIATTR_MERCURY_ISA_VERSION
	.align		4
        /*00b4*/ 	.byte	0x03, 0x5f
        /*00b6*/ 	.short	0x0101


	//----- nvinfo : EIATTR_COOP_GROUP_MASK_REGIDS
	.align		4
        /*00b8*/ 	.byte	0x04, 0x29
        /*00ba*/ 	.short	(.L_795 - .L_794)


	//   ....[0]....
.L_794:
        /*00bc*/ 	.word	0xffffffff


	//   ....[1]....
        /*00c0*/ 	.word	0xffffffff


	//   ....[2]....
        /*00c4*/ 	.word	0xffffffff


	//   ....[3]....
        /*00c8*/ 	.word	0xffffffff


	//   ....[4]....
        /*00cc*/ 	.word	0xffffffff


	//   ....[5]....
        /*00d0*/ 	.word	0xffffffff


	//   ....[6]....
        /*00d4*/ 	.word	0xffffffff


	//   ....[7]....
        /*00d8*/ 	.word	0xffffffff


	//   ....[8]....
        /*00dc*/ 	.word	0xffffffff


	//   ....[9]....
        /*00e0*/ 	.word	0xffffffff


	//   ....[10]....
        /*00e4*/ 	.word	0xffffffff


	//   ....[11]....
        /*00e8*/ 	.word	0xffffffff


	//   ....[12]....
        /*00ec*/ 	.word	0xffffffff


	//   ....[13]....
        /*00f0*/ 	.word	0xffffffff


	//   ....[14]....
        /*00f4*/ 	.word	0x05000000


	//   ....[15]....
        /*00f8*/ 	.word	0x05000000


	//----- nvinfo : EIATTR_COOP_GROUP_INSTR_OFFSETS
	.align		4
.L_795:
        /*00fc*/ 	.byte	0x04, 0x28
        /*00fe*/ 	.short	(.L_797 - .L_796)


	//   ....[0]....
.L_796:
        /*0100*/ 	.word	0x00000b90


	//   ....[1]....
        /*0104*/ 	.word	0x00000f50


	//   ....[2]....
        /*0108*/ 	.word	0x000014e0


	//   ....[3]....
        /*010c*/ 	.word	0x00001500


	//   ....[4]....
        /*0110*/ 	.word	0x00001510


	//   ....[5]....
        /*0114*/ 	.word	0x00001520


	//   ....[6]....
        /*0118*/ 	.word	0x00001540


	//   ....[7]....
        /*011c*/ 	.word	0x00001550


	//   ....[8]....
        /*0120*/ 	.word	0x00001570


	//   ....[9]....
        /*0124*/ 	.word	0x00001580


	//   ....[10]....
        /*0128*/ 	.word	0x000015a0


	//   ....[11]....
        /*012c*/ 	.word	0x000015b0


	//   ....[12]....
        /*0130*/ 	.word	0x000015d0


	//   ....[13]....
        /*0134*/ 	.word	0x000015e0


	//   ....[14]....
        /*0138*/ 	.word	0x00001a00


	//   ....[15]....
        /*013c*/ 	.word	0x00001c40


	//----- nvinfo : EIATTR_EXIT_INSTR_OFFSETS
	.align		4
.L_797:
        /*0140*/ 	.byte	0x04, 0x1c
        /*0142*/ 	.short	(.L_799 - .L_798)


	//   ....[0]....
.L_798:
        /*0144*/ 	.word	0x00000270


	//   ....[1]....
        /*0148*/ 	.word	0x00000ff0


	//   ....[2]....
        /*014c*/ 	.word	0x00001130


	//   ....[3]....
        /*0150*/ 	.word	0x000015f0


	//   ....[4]....
        /*0154*/ 	.word	0x00001920


	//----- nvinfo : EIATTR_CRS_STACK_SIZE
	.align		4
.L_799:
        /*0158*/ 	.byte	0x04, 0x1e
        /*015a*/ 	.short	(.L_801 - .L_800)
.L_800:
        /*015c*/ 	.word	0x00000000


	//----- nvinfo : EIATTR_CBANK_PARAM_SIZE
	.align		4
.L_801:
        /*0160*/ 	.byte	0x03, 0x19
        /*0162*/ 	.short	0x0038


	//----- nvinfo : EIATTR_PARAM_CBANK
	.align		4
        /*0164*/ 	.byte	0x04, 0x0a
        /*0166*/ 	.short	(.L_803 - .L_802)
	.align		4
.L_802:
        /*0168*/ 	.word	index@(.nv.constant0._ZN18transformer_engine33fused_moe_aux_loss_forward_kernelIflEEvPKT_PKT0_iiiiifPS1_Pf)
        /*016c*/ 	.short	0x0210
        /*016e*/ 	.short	0x0038


	//----- nvinfo : EIATTR_SW_WAR
	.align		4
.L_803:
        /*0170*/ 	.byte	0x04, 0x36
        /*0172*/ 	.short	(.L_805 - .L_804)
.L_804:
        /*0174*/ 	.word	0x00000008
.L_805:


//--------------------- .nv.info._ZN18transformer_engine33fused_moe_aux_loss_forward_kernelIfiEEvPKT_PKT0_iiiiifPS1_Pf --------------------------
	.section	.nv.info._ZN18transformer_engine33fused_moe_aux_loss_forward_kernelIfiEEvPKT_PKT0_iiiiifPS1_Pf,"",@"SHT_CUDA_INFO"
	.sectionflags	@""
	.align	4


	//----- nvinfo : EIATTR_CUDA_API_VERSION
	.align		4
        /*0000*/ 	.byte	0x04, 0x37
        /*0002*/ 	.short	(.L_807 - .L_806)
.L_806:
        /*0004*/ 	.word	0x00000082


	//----- nvinfo : EIATTR_KPARAM_INFO
	.align		4
.L_807:
        /*0008*/ 	.byte	0x04, 0x17
        /*000a*/ 	.short	(.L_809 - .L_808)
.L_808:
        /*000c*/ 	.word	0x00000000
        /*0010*/ 	.short	0x0009
        /*0012*/ 	.short	0x0030
        /*0014*/ 	.byte	0x00, 0xf0, 0x21, 0x00


	//----- nvinfo : EIATTR_KPARAM_INFO
	.align		4
.L_809:
        /*0018*/ 	.byte	0x04, 0x17
        /*001a*/ 	.short	(.L_811 - .L_810)
.L_810:
        /*001c*/ 	.word	0x00000000
        /*0020*/ 	.short	0x0008
        /*0022*/ 	.short	0x0028
        /*0024*/ 	.byte	0x00, 0xf0, 0x21, 0x00


	//----- nvinfo : EIATTR_KPARAM_INFO
	.align		4
.L_811:
        /*0028*/ 	.byte	0x04, 0x17
        /*002a*/ 	.short	(.L_813 - .L_812)
.L_812:
        /*002c*/ 	.word	0x00000000
        /*0030*/ 	.short	0x0007
        /*0032*/ 	.short	0x0024
        /*0034*/ 	.byte	0x00, 0xf0, 0x11, 0x00


	//----- nvinfo : EIATTR_KPARAM_INFO
	.align		4
.L_813:
        /*0038*/ 	.byte	0x04, 0x17
        /*003a*/ 	.short	(.L_815 - .L_814)
.L_814:
        /*003c*/ 	.word	0x00000000
        /*0040*/ 	.short	0x0006
        /*0042*/ 	.short	0x0020
        /*0044*/ 	.byte	0x00, 0xf0, 0x11, 0x00


	//----- nvinfo : EIATTR_KPARAM_INFO
	.align		4
.L_815:
        /*0048*/ 	.byte	0x04, 0x17
        /*004a*/ 	.short	(.L_817 - .L_816)
.L_816:
        /*004c*/ 	.word	0x00000000
        /*0050*/ 	.short	0x0005
        /*0052*/ 	.short	0x001c
        /*0054*/ 	.byte	0x00, 0xf0, 0x11, 0x00


	//----- nvinfo : EIATTR_KPARAM_INFO
	.align		4
.L_817:
        /*0058*/ 	.byte	0x04, 0x17
        /*005a*/ 	.short	(.L_819 - .L_818)
.L_818:
        /*005c*/ 	.word	0x00000000
        /*0060*/ 	.short	0x0004
        /*0062*/ 	.short	0x0018
        /*0064*/ 	.byte	0x00, 0xf0, 0x11, 0x00


	//----- nvinfo : EIATTR_KPARAM_INFO
	.align		4
.L_819:
        /*0068*/ 	.byte	0x04, 0x17
        /*006a*/ 	.short	(.L_821 - .L_820)
.L_820:
        /*006c*/ 	.word	0x00000000
        /*0070*/ 	.short	0x0003
        /*0072*/ 	.short	0x0014
        /*0074*/ 	.byte	0x00, 0xf0, 0x11, 0x00


	//----- nvinfo : EIATTR_KPARAM_INFO
	.align		4
.L_821:
        /*0078*/ 	.byte	0x04, 0x17
        /*007a*/ 	.short	(.L_823 - .L_822)
.L_822:
        /*007c*/ 	.word	0x00000000
        /*0080*/ 	.short	0x0002
        /*0082*/ 	.short	0x0010
        /*0084*/ 	.byte	0x00, 0xf0, 0x11, 0x00


	//----- nvinfo : EIATTR_KPARAM_INFO
	.align		4
.L_823:
        /*0088*/ 	.byte	0x04, 0x17
        /*008a*/ 	.short	(.L_825 - .L_824)
.L_824:
        /*008c*/ 	.word	0x00000000
        /*0090*/ 	.short	0x0001
        /*0092*/ 	.short	0x0008
        /*0094*/ 	.byte	0x00, 0xf0, 0x21, 0x00


	//----- nvinfo : EIATTR_KPARAM_INFO
	.align		4
.L_825:
        /*0098*/ 	.byte	0x04, 0x17
        /*009a*/ 	.short	(.L_827 - .L_826)
.L_826:
        /*009c*/ 	.word	0x00000000
        /*00a0*/ 	.short	0x0000
        /*00a2*/ 	.short	0x0000
        /*00a4*/ 	.byte	0x00, 0xf0, 0x21, 0x00


	//----- nvinfo : EIATTR_SPARSE_MMA_MASK
	.align		4
.L_827:
        /*00a8*/ 	.byte	0x03, 0x50
        /*00aa*/ 	.short	0x0000


	//----- nvinfo : EIATTR_MAXREG_COUNT
	.align		4
        /*00ac*/ 	.byte	0x03, 0x1b
        /*00ae*/ 	.short	0x00ff


	//----- nvinfo : EIATTR_NUM_BARRIERS
	.align		4
        /*00b0*/ 	.byte	0x02, 0x4c
        /*00b2*/ 	.byte	0x01
	.zero		1


	//----- nvinfo : EIATTR_MERCURY_ISA_VERSION
	.align		4
        /*00b4*/ 	.byte	0x03, 0x5f
        /*00b6*/ 	.short	0x0101


	//----- nvinfo : EIATTR_COOP_GROUP_MASK_REGIDS
	.align		4
        /*00b8*/ 	.byte	0x04, 0x29
        /*00ba*/ 	.short	(.L_829 - .L_828)


	//   ....[0]....
.L_828:
        /*00bc*/ 	.word	0xffffffff


	//   ....[1]....
        /*00c0*/ 	.word	0xffffffff


	//   ....[2]....
        /*00c4*/ 	.word	0xffffffff


	//   ....[3]....
        /*00c8*/ 	.word	0xffffffff


	//   ....[4]....
        /*00cc*/ 	.word	0xffffffff


	//   ....[5]....
        /*00d0*/ 	.word	0xffffffff


	//   ....[6]....
        /*00d4*/ 	.word	0xffffffff


	//   ....[7]....
        /*00d8*/ 	.word	0xffffffff


	//   ....[8]....
        /*00dc*/ 	.word	0xffffffff


	//   ....[9]....
        /*00e0*/ 	.word	0xffffffff


	//   ....[10]....
        /*00e4*/ 	.word	0xffffffff


	//   ....[11]....
        /*00e8*/ 	.word	0xffffffff


	//   ....[12]....
        /*00ec*/ 	.word	0xffffffff


	//   ....[13]....
        /*00f0*/ 	.word	0xffffffff


	//   ....[14]....
        /*00f4*/ 	.word	0x05000000


	//   ....[15]....
        /*00f8*/ 	.word	0x05000000


	//----- nvinfo : EIATTR_COOP_GROUP_INSTR_OFFSETS
	.align		4
.L_829:
        /*00fc*/ 	.byte	0x04, 0x28
        /*00fe*/ 	.short	(.L_831 - .L_830)


	//   ....[0]....
.L_830:
        /*0100*/ 	.word	0x00000b90


	//   ....[1]....
        /*0104*/ 	.word	0x00000f50


	//   ....[2]....
        /*0108*/ 	.word	0x000014e0


	//   ....[3]....
        /*010c*/ 	.word	0x00001500


	//   ....[4]....
        /*0110*/ 	.word	0x00001510


	//   ....[5]....
        /*0114*/ 	.word	0x00001520


	//   ....[6]....
        /*0118*/ 	.word	0x00001540


	//   ....[7]....
        /*011c*/ 	.word	0x00001550


	//   ....[8]....
        /*0120*/ 	.word	0x00001570


	//   ....[9]....
        /*0124*/ 	.word	0x00001580


	//   ....[10]....
        /*0128*/ 	.word	0x000015a0


	//   ....[11]....
        /*012c*/ 	.word	0x000015b0


	//   ....[12]....
        /*0130*/ 	.word	0x000015d0


	//   ....[13]....
        /*0134*/ 	.word	0x000015e0


	//   ....[14]....
        /*0138*/ 	.word	0x00001a00


	//   ....[15]....
        /*013c*/ 	.word	0x00001c40


	//----- nvinfo : EIATTR_EXIT_INSTR_OFFSETS
	.align		4
.L_831:
        /*0140*/ 	.byte	0x04, 0x1c
        /*0142*/ 	.short	(.L_833 - .L_832)


	//   ....[0]....
.L_832:
        /*0144*/ 	.word	0x00000270


	//   ....[1]....
        /*0148*/ 	.word	0x00000ff0


	//   ....[2]....
        /*014c*/ 	.word	0x00001130


	//   ....[3]....
        /*0150*/ 	.word	0x000015f0


	//   ....[4]....
        /*0154*/ 	.word	0x00001920


	//----- nvinfo : EIATTR_CRS_STACK_SIZE
	.align		4
.L_833:
        /*0158*/ 	.byte	0x04, 0x1e
        /*015a*/ 	.short	(.L_835 - .L_834)
.L_834:
        /*015c*/ 	.word	0x00000000


	//----- nvinfo : EIATTR_CBANK_PARAM_SIZE
	.align		4
.L_835:
        /*0160*/ 	.byte	0x03, 0x19
        /*0162*/ 	.short	0x0038


	//----- nvinfo : EIATTR_PARAM_CBANK
	.align		4
        /*0164*/ 	.byte	0x04, 0x0a
        /*0166*/ 	.short	(.L_837 - .L_836)
	.align		4
.L_836:
        /*0168*/ 	.word	index@(.nv.constant0._ZN18transformer_engine33fused_moe_aux_loss_forward_kernelIfiEEvPKT_PKT0_iiiiifPS1_Pf)
        /*016c*/ 	.short	0x0210
        /*016e*/ 	.short	0x0038


	//----- nvinfo : EIATTR_SW_WAR
	.align		4
.L_837:
        /*0170*/ 	.byte	0x04, 0x36
        /*0172*/ 	.short	(.L_839 - .L_838)
.L_838:
        /*0174*/ 	.word	0x00000008
.L_839:


//--------------------- .nv.callgraph             --------------------------
	.section	.nv.callgraph,"",@"SHT_CUDA_CALLGRAPH"
	.align	4
	.sectionentsize	8
	.align		4
        /*0000*/ 	.word	0x00000000
	.align		4
        /*0004*/ 	.word	0xffffffff
	.align		4
        /*0008*/ 	.word	0x00000000
	.align		4
        /*000c*/ 	.word	0xfffffffe
	.align		4
        /*0010*/ 	.word	0x00000000
	.align		4
        /*0014*/ 	.word	0xfffffffd
	.align		4
        /*0018*/ 	.word	0x00000000
	.align		4
        /*001c*/ 	.word	0xfffffffc


//--------------------- .text._ZN18transformer_engine34fused_moe_aux_loss_backward_kernelI13__nv_bfloat16fEEvPKfPKT0_iiPT_S8_ --------------------------
	.section	.text._ZN18transformer_engine34fused_moe_aux_loss_backward_kernelI13__nv_bfloat16fEEvPKfPKT0_iiPT_S8_,"ax",@progbits
	.align	128
        .global         _ZN18transformer_engine34fused_moe_aux_loss_backward_kernelI13__nv_bfloat16fEEvPKfPKT0_iiPT_S8_
        .type           _ZN18transformer_engine34fused_moe_aux_loss_backward_kernelI13__nv_bfloat16fEEvPKfPKT0_iiPT_S8_,@function
        .size           _ZN18transformer_engine34fused_moe_aux_loss_backward_kernelI13__nv_bfloat16fEEvPKfPKT0_iiPT_S8_,(.L_x_928 - _ZN18transformer_engine34fused_moe_aux_loss_backward_kernelI13__nv_bfloat16fEEvPKfPKT0_iiPT_S8_)
        .other          _ZN18transformer_engine34fused_moe_aux_loss_backward_kernelI13__nv_bfloat16fEEvPKfPKT0_iiPT_S8_,@"STO_CUDA_ENTRY STV_DEFAULT"
_ZN18transformer_engine34fused_moe_aux_loss_backward_kernelI13__nv_bfloat16fEEvPKfPKT0_iiPT_S8_:
.text._ZN18transformer_engine34fused_moe_aux_loss_backward_kernelI13__nv_bfloat16fEEvPKfPKT0_iiPT_S8_:
[----:B------:R-:W-:Y:S01]  /*0000*/  LDC R1, c[0x0][0x28] ;  /* 0x00000a00ff017b82 */ /* 0x000fe20000000800 */
[----:B------:R-:W0:Y:S01]  /*0010*/  S2R R3, SR_TID.X ;  /* 0x0000000000037919 */ /* 0x000e220000002100 */
[----:B------:R-:W-:Y:S01]  /*0020*/  ULDC UR4, c[0x0][0x224] ;  /* 0x0000890000047ab9 */ /* 0x000fe20000000800 */
[----:B------:R-:W1:Y:S01]  /*0030*/  S2R R0, SR_CTAID.X ;  /* 0x0000000000007919 */ /* 0x000e620000002500 */
[----:B0-----:R-:W-:-:S04]  /*0040*/  LOP3.LUT R4, R3, 0x1f, RZ, 0xc0, !PT ;  /* 0x0000001f03047812 */ /* 0x001fc800078ec0ff */
[----:B------:R-:W-:Y:S01]  /*0050*/  ISETP.GE.AND P0, PT, R4, UR4, PT ;  /* 0x0000000404007c0c */ /* 0x000fe2000bf06270 */
[----:B------:R-:W-:Y:S02]  /*0060*/  ULDC UR4, c[0x0][0x0] ;  /* 0x0000000000047ab9 */ /* 0x000fe40000000800 */
[----:B-1----:R-:W-:-:S10]  /*0070*/  IMAD R0, R0, UR4, R3 ;  /* 0x0000000400007c24 */ /* 0x002fd4000f8e0203 */
[----:B------:R-:W-:Y:S05]  /*0080*/  @P0 EXIT ;  /* 0x000000000000094d */ /* 0x000fea0003800000 */
[----:B------:R-:W0:Y:S01]  /*0090*/  LDC R2, c[0x0][0xc] ;  /* 0x00000300ff027b82 */ /* 0x000e220000000800 */
[----:B------:R-:W-:Y:S01]  /*00a0*/  SHF.R.U32.HI R0, RZ, 0x5, R0 ;  /* 0x00000005ff007819 */ /* 0x000fe20000011600 */
[----:B0-----:R-:W-:Y:S01]  /*00b0*/  IMAD R2, R2, UR4, RZ ;  /* 0x0000000402027c24 */ /* 0x001fe2000f8e02ff */
[----:B------:R-:W-:-:S06]  /*00c0*/  ULDC.64 UR4, c[0x0][0x208] ;  /* 0x0000820000047ab9 */ /* 0x000fcc0000000a00 */
.L_x_3:
[----:B0-----:R-:W0:Y:S01]  /*00d0*/  LDC R3, c[0x0][0x220] ;  /* 0x00008800ff037b82 */ /* 0x001e220000000800 */
[----:B------:R-:W-:Y:S01]  /*00e0*/  BSSY B0, `(.L_x_0) ;  /* 0x000001a000007945 */ /* 0x000fe20003800000 */
[----:B0-----:R-:W-:-:S13]  /*00f0*/  ISETP.GE.AND P0, PT, R0, R3, PT ;  /* 0x000000030000720c */ /* 0x001fda0003f06270 */
[----:B--2---:R-:W-:Y:S05]  /*0100*/  @P0 BRA `(.L_x_1) ;  /* 0x00000000005c0947 */ /* 0x004fea0003800000 */
[----:B------:R-:W0:Y:S08]  /*0110*/  LDC.64 R8, c[0x0][0x218] ;  /* 0x00008600ff087b82 */ /* 0x000e300000000a00 */
[----:B------:R-:W1:Y:S08]  /*0120*/  LDC.64 R6, c[0x0][0x210] ;  /* 0x00008400ff067b82 */ /* 0x000e700000000a00 */
[----:B------:R-:W2:Y:S01]  /*0130*/  LDC.64 R10, c[0x0][0x228] ;  /* 0x00008a00ff0a7b82 */ /* 0x000ea20000000a00 */
[----:B0-----:R-:W-:-:S07]  /*0140*/  IMAD.WIDE R8, R4, 0x4, R8 ;  /* 0x0000000404087825 */ /* 0x001fce00078e0208 */
[----:B------:R-:W0:Y:S01]  /*0150*/  LDC R18, c[0x0][0x224] ;  /* 0x00008900ff127b82 */ /* 0x000e220000000800 */
[----:B------:R3:W4:Y:S04]  /*0160*/  LDG.E R8, desc[UR4][R8.64] ;  /* 0x0000000408087981 */ /* 0x000728000c1e1900 */
[----:B-1----:R-:W5:Y:S04]  /*0170*/  LDG.E R6, desc[UR4][R6.64] ;  /* 0x0000000406067981 */ /* 0x002f68000c1e1900 */
[----:B--2---:R-:W2:Y:S01]  /*0180*/  LDG.E.U16 R10, desc[UR4][R10.64] ;  /* 0x000000040a0a7981 */ /* 0x004ea2000c1e1500 */
[----:B---3--:R-:W-:Y:S01]  /*0190*/  MOV R9, R0 ;  /* 0x0000000000097202 */ /* 0x008fe20000000f00 */
[----:B----4-:R-:W-:Y:S08]  /*01a0*/  F2F.F64.F32 R16, R8 ;  /* 0x0000000800107310 */ /* 0x010ff00000201800 */
[----:B-----5:R-:W1:Y:S01]  /*01b0*/  F2F.F64.F32 R14, R6 ;  /* 0x00000006000e7310 */ /* 0x020e620000201800 */
[----:B--2---:R-:W-:-:S07]  /*01c0*/  IMAD.U32 R5, R10, 0x10000, RZ ;  /* 0x000100000a057824 */ /* 0x004fce00078e00ff */
[----:B------:R-:W2:Y:S01]  /*01d0*/  F2F.F64.F32 R12, R5 ;  /* 0x00000005000c7310 */ /* 0x000ea20000201800 */
[----:B-1----:R-:W-:Y:S01]  /*01e0*/  DMUL R14, R14, R16 ;  /* 0x000000100e0e7228 */ /* 0x002fe20000000000 */
[----:B------:R-:W1:Y:S07]  /*01f0*/  LDC.64 R16, c[0x0][0x230] ;  /* 0x00008c00ff107b82 */ /* 0x000e6e0000000a00 */
[----:B--2---:R-:W-:-:S10]  /*0200*/  DMUL R12, R12, R14 ;  /* 0x0000000e0c0c7228 */ /* 0x004fd40000000000 */
[----:B0-----:R2:W3:Y:S02]  /*0210*/  F2F.BF16.F64 R13, R12 ;  /* 0x0000000c000d7310 */ /* 0x0014e40000302000 */
.L_x_2:
[----:B0-----:R-:W-:Y:S01]  /*0220*/  IMAD R7, R9, R18, R4 ;  /* 0x0000001209077224 */ /* 0x001fe200078e0204 */
[----:B------:R-:W-:-:S03]  /*0230*/  LEA.HI R9, R2, R9, RZ, 0x1b ;  /* 0x0000000902097211 */ /* 0x000fc600078fd8ff */
[----:B-1----:R-:W-:Y:S01]  /*0240*/  IMAD.WIDE R6, R7, 0x2, R16 ;  /* 0x0000000207067825 */ /* 0x002fe200078e0210 */
[----:B------:R-:W-:-:S04]  /*0250*/  ISETP.GE.AND P0, PT, R9, R3, PT ;  /* 0x000000030900720c */ /* 0x000fc80003f06270 */
[----:B---3--:R0:W-:Y:S09]  /*0260*/  STG.E.U16 desc[UR4][R6.64], R13 ;  /* 0x0000000d06007986 */ /* 0x0081f2000c101504 */
[----:B------:R-:W-:Y:S05]  /*0270*/  @!P0 BRA `(.L_x_2) ;  /* 0xfffffffc00e88947 */ /* 0x000fea000383ffff */
.L_x_1:
[----:B------:R-:W-:Y:S05]  /*0280*/  BSYNC B0 ;  /* 0x0000000000007941 */ /* 0x000fea0003800000 */
.L_x_0:
[----:B------:R-:W-:Y:S01]  /*0290*/  VIADD R4, R4, 0x20 ;  /* 0x0000002004047836 */ /* 0x000fe20000000000 */
[----:B------:R-:W-:-:S04]  /*02a0*/  ULDC UR6, c[0x0][0x224] ;  /* 0x0000890000067ab9 */ /* 0x000fc80000000800 */
[----:B------:R-:W-:-:S13]  /*02b0*/  ISETP.GE.AND P0, PT, R4, UR6, PT ;  /* 0x0000000604007c0c */ /* 0x000fda000bf06270 */
[----:B------:R-:W-:Y:S05]  /*02c0*/  @!P0 BRA `(.L_x_3) ;  /* 0xfffffffc00808947 */ /* 0x000fea000383ffff */
[----:B------:R-:W-:Y:S05]  /*02d0*/  EXIT ;  /* 0x000000000000794d */ /* 0x000fea0003800000 */
.L_x_4:
[----:B------:R-:W-:-:S00]  /*02e0*/  BRA `(.L_x_4) ;  /* 0xfffffffc00fc7947 */ /* 0x000fc0000383ffff */
[----:B------:R-:W-:-:S00]  /*02f0*/  NOP ;  /* 0x0000000000007918 */ /* 0x000fc00000000000 */
        /* <DEDUP_REMOVED lines=8> */
.L_x_928:


//--------------------- .text._ZN18transformer_engine34fused_moe_aux_loss_backward_kernelI13__nv_bfloat16S1_EEvPKfPKT0_iiPT_S8_ --------------------------
	.section	.text._ZN18transformer_engine34fused_moe_aux_loss_backward_kernelI13__nv_bfloat16S1_EEvPKfPKT0_iiPT_S8_,"ax",@progbits
	.align	128
        .global         _ZN18transformer_engine34fused_moe_aux_loss_backward_kernelI13__nv_bfloat16S1_EEvPKfPKT0_iiPT_S8_
        .type           _ZN18transformer_engine34fused_moe_aux_loss_backward_kernelI13__nv_bfloat16S1_EEvPKfPKT0_iiPT_S8_,@function
        .size           _ZN18transformer_engine34fused_moe_aux_loss_backward_kernelI13__nv_bfloat16S1_EEvPKfPKT0_iiPT_S8_,(.L_x_929 - _ZN18transformer_engine34fused_moe_aux_loss_backward_kernelI13__nv_bfloat16S1_EEvPKfPKT0_iiPT_S8_)
        .other          _ZN18transformer_engine34fused_moe_aux_loss_backward_kernelI13__nv_bfloat16S1_EEvPKfPKT0_iiPT_S8_,@"STO_CUDA_ENTRY STV_DEFAULT"
_ZN18transformer_engine34fused_moe_aux_loss_backward_kernelI13__nv_bfloat16S1_EEvPKfPKT0_iiPT_S8_:
.text._ZN18transformer_engine34fused_moe_aux_loss_backward_kernelI13__nv_bfloat16S1_EEvPKfPKT0_iiPT_S8_:
        /* <DEDUP_REMOVED lines=13> */
.L_x_8:
        /* <DEDUP_REMOVED lines=9> */
[----:B------:R-:W3:Y:S04]  /*0160*/  LDG.E.U16 R8, desc[UR4][R8.64] ;  /* 0x0000000408087981 */ /* 0x000ee8000c1e1500 */
[----:B-1----:R-:W4:Y:S04]  /*0170*/  LDG.E R6, desc[UR4][R6.64] ;  /* 0x0000000406067981 */ /* 0x002f28000c1e1900 */
[----:B--2---:R-:W2:Y:S01]  /*0180*/  LDG.E.U16 R10, desc[UR4][R10.64] ;  /* 0x000000040a0a7981 */ /* 0x004ea2000c1e1500 */
[----:B---3--:R-:W-:Y:S01]  /*0190*/  IMAD.U32 R18, R8, 0x10000, RZ ;  /* 0x0001000008127824 */ /* 0x008fe200078e00ff */
[----:B----4-:R-:W-:Y:S08]  /*01a0*/  F2F.F64.F32 R14, R6 ;  /* 0x00000006000e7310 */ /* 0x010ff00000201800 */
[----:B------:R-:W1:Y:S01]  /*01b0*/  F2F.F64.F32 R16, R18 ;  /* 0x0000001200107310 */ /* 0x000e620000201800 */
[----:B--2---:R-:W-:-:S07]  /*01c0*/  IMAD.U32 R4, R10, 0x10000, RZ ;  /* 0x000100000a047824 */ /* 0x004fce00078e00ff */
[----:B------:R-:W2:Y:S01]  /*01d0*/  F2F.F64.F32 R12, R4 ;  /* 0x00000004000c7310 */ /* 0x000ea20000201800 */
[----:B-1----:R-:W-:Y:S01]  /*01e0*/  DMUL R14, R14, R16 ;  /* 0x000000100e0e7228 */ /* 0x002fe20000000000 */
[----:B------:R-:W1:Y:S07]  /*01f0*/  LDC.64 R16, c[0x0][0x230] ;  /* 0x00008c00ff107b82 */ /* 0x000e6e0000000a00 */
[----:B--2---:R-:W-:-:S10]  /*0200*/  DMUL R12, R12, R14 ;  /* 0x0000000e0c0c7228 */ /* 0x004fd40000000000 */
[----:B------:R2:W3:Y:S01]  /*0210*/  F2F.BF16.F64 R13, R12 ;  /* 0x0000000c000d7310 */ /* 0x0004e20000302000 */
[----:B0-----:R-:W-:-:S07]  /*0220*/  MOV R8, R0 ;  /* 0x0000000000087202 */ /* 0x001fce0000000f00 */
.L_x_7:
[----:B0-----:R-:W-:Y:S01]  /*0230*/  IMAD R7, R8, R19, R2 ;  /* 0x0000001308077224 */ /* 0x001fe200078e0202 */
[----:B------:R-:W-:-:S03]  /*0240*/  LEA.HI R8, R3, R8, RZ, 0x1b ;  /* 0x0000000803087211 */ /* 0x000fc600078fd8ff */
[----:B-1----:R-:W-:Y:S01]  /*0250*/  IMAD.WIDE R6, R7, 0x2, R16 ;  /* 0x0000000207067825 */ /* 0x002fe200078e0210 */
[----:B------:R-:W-:-:S04]  /*0260*/  ISETP.GE.AND P0, PT, R8, R5, PT ;  /* 0x000000050800720c */ /* 0x000fc80003f06270 */
[----:B---3--:R0:W-:Y:S09]  /*0270*/  STG.E.U16 desc[UR4][R6.64], R13 ;  /* 0x0000000d06007986 */ /* 0x0081f2000c101504 */
[----:B------:R-:W-:Y:S05]  /*0280*/  @!P0 BRA `(.L_x_7) ;  /* 0xfffffffc00e88947 */ /* 0x000fea000383ffff */
.L_x_6:
[----:B------:R-:W-:Y:S05]  /*0290*/  BSYNC B0 ;  /* 0x0000000000007941 */ /* 0x000fea0003800000 */
.L_x_5:
[----:B------:R-:W-:Y:S01]  /*02a0*/  VIADD R2, R2, 0x20 ;  /* 0x0000002002027836 */ /* 0x000fe20000000000 */
[----:B------:R-:W-:-:S04]  /*02b0*/  ULDC UR6, c[0x0][0x224] ;  /* 0x0000890000067ab9 */ /* 0x000fc80000000800 */
[----:B------:R-:W-:-:S13]  /*02c0*/  ISETP.GE.AND P0, PT, R2, UR6, PT ;  /* 0x0000000602007c0c */ /* 0x000fda000bf06270 */
[----:B------:R-:W-:Y:S05]  /*02d0*/  @!P0 BRA `(.L_x_8) ;  /* 0xfffffffc007c8947 */ /* 0x000fea000383ffff */
[----:B------:R-:W-:Y:S05]  /*02e0*/  EXIT ;  /* 0x000000000000794d */ /* 0x000fea0003800000 */
.L_x_9:
        /* <DEDUP_REMOVED lines=9> */
.L_x_929:


//--------------------- .text._ZN18transformer_engine34fused_moe_aux_loss_backward_kernelI13__nv_bfloat16lEEvPKfPKT0_iiPT_S8_ --------------------------
	.section	.text._ZN18transformer_engine34fused_moe_aux_loss_backward_kernelI13__nv_bfloat16lEEvPKfPKT0_iiPT_S8_,"ax",@progbits
	.align	128
        .global         _ZN18transformer_engine34fused_moe_aux_loss_backward_kernelI13__nv_bfloat16lEEvPKfPKT0_iiPT_S8_
        .type           _ZN18transformer_engine34fused_moe_aux_loss_backward_kernelI13__nv_bfloat16lEEvPKfPKT0_iiPT_S8_,@function
        .size           _ZN18transformer_engine34fused_moe_aux_loss_backward_kernelI13__nv_bfloat16lEEvPKfPKT0_iiPT_S8_,(.L_x_930 - _ZN18transformer_engine34fused_moe_aux_loss_backward_kernelI13__nv_bfloat16lEEvPKfPKT0_iiPT_S8_)
        .other          _ZN18transformer_engine34fused_moe_aux_loss_backward_kernelI13__nv_bfloat16lEEvPKfPKT0_iiPT_S8_,@"STO_CUDA_ENTRY STV_DEFAULT"
_ZN18transformer_engine34fused_moe_aux_loss_backward_kernelI13__nv_bfloat16lEEvPKfPKT0_iiPT_S8_:
.text._ZN18transformer_engine34fused_moe_aux_loss_backward_kernelI13__nv_bfloat16lEEvPKfPKT0_iiPT_S8_:
        /* <DEDUP_REMOVED lines=13> */
.L_x_13:
        /* <DEDUP_REMOVED lines=9> */
[----:B------:R-:W3:Y:S04]  /*0160*/  LDG.E.64 R8, desc[UR4][R8.64] ;  /* 0x0000000408087981 */ /* 0x000ee8000c1e1b00 */
[----:B-1----:R-:W4:Y:S04]  /*0170*/  LDG.E R6, desc[UR4][R6.64] ;  /* 0x0000000406067981 */ /* 0x002f28000c1e1900 */
[----:B--2---:R-:W2:Y:S01]  /*0180*/  LDG.E.U16 R10, desc[UR4][R10.64] ;  /* 0x000000040a0a7981 */ /* 0x004ea2000c1e1500 */
[----:B---3--:R-:W-:Y:S08]  /*0190*/  I2F.F64.S64 R16, R8 ;  /* 0x0000000800107312 */ /* 0x008ff00000301c00 */
[----:B----4-:R-:W1:Y:S01]  /*01a0*/  F2F.F64.F32 R14, R6 ;  /* 0x00000006000e7310 */ /* 0x010e620000201800 */
[----:B--2---:R-:W-:-:S07]  /*01b0*/  IMAD.U32 R4, R10, 0x10000, RZ ;  /* 0x000100000a047824 */ /* 0x004fce00078e00ff */
[----:B------:R-:W2:Y:S01]  /*01c0*/  F2F.F64.F32 R12, R4 ;  /* 0x00000004000c7310 */ /* 0x000ea20000201800 */
[----:B-1----:R-:W-:Y:S01]  /*01d0*/  DMUL R14, R14, R16 ;  /* 0x000000100e0e7228 */ /* 0x002fe20000000000 */
[----:B------:R-:W1:Y:S07]  /*01e0*/  LDC.64 R16, c[0x0][0x230] ;  /* 0x00008c00ff107b82 */ /* 0x000e6e0000000a00 */
[----:B--2---:R-:W-:-:S10]  /*01f0*/  DMUL R12, R12, R14 ;  /* 0x0000000e0c0c7228 */ /* 0x004fd40000000000 */
[----:B------:R2:W3:Y:S01]  /*0200*/  F2F.BF16.F64 R13, R12 ;  /* 0x0000000c000d7310 */ /* 0x0004e20000302000 */
[----:B0-----:R-:W-:-:S07]  /*0210*/  MOV R14, R0 ;  /* 0x00000000000e7202 */ /* 0x001fce0000000f00 */
.L_x_12:
[----:B0-----:R-:W-:Y:S01]  /*0220*/  IMAD R7, R14, R19, R2 ;  /* 0x000000130e077224 */ /* 0x001fe200078e0202 */
[----:B------:R-:W-:-:S03]  /*0230*/  LEA.HI R14, R3, R14, RZ, 0x1b ;  /* 0x0000000e030e7211 */ /* 0x000fc600078fd8ff */
[----:B-1----:R-:W-:Y:S01]  /*0240*/  IMAD.WIDE R6, R7, 0x2, R16 ;  /* 0x0000000207067825 */ /* 0x002fe200078e0210 */
[----:B------:R-:W-:-:S04]  /*0250*/  ISETP.GE.AND P0, PT, R14, R5, PT ;  /* 0x000000050e00720c */ /* 0x000fc80003f06270 */
[----:B---3--:R0:W-:Y:S09]  /*0260*/  STG.E.U16 desc[UR4][R6.64], R13 ;  /* 0x0000000d06007986 */ /* 0x0081f2000c101504 */
[----:B------:R-:W-:Y:S05]  /*0270*/  @!P0 BRA `(.L_x_12) ;  /* 0xfffffffc00e88947 */ /* 0x000fea000383ffff */
.L_x_11:
[----:B------:R-:W-:Y:S05]  /*0280*/  BSYNC B0 ;  /* 0x0000000000007941 */ /* 0x000fea0003800000 */
.L_x_10:
[----:B------:R-:W-:Y:S01]  /*0290*/  VIADD R2, R2, 0x20 ;  /* 0x0000002002027836 */ /* 0x000fe20000000000 */
[----:B------:R-:W-:-:S04]  /*02a0*/  ULDC UR6, c[0x0][0x224] ;  /* 0x0000890000067ab9 */ /* 0x000fc80000000800 */
[----:B------:R-:W-:-:S13]  /*02b0*/  ISETP.GE.AND P0, PT, R2, UR6, PT ;  /* 0x0000000602007c0c */ /* 0x000fda000bf06270 */
[----:B------:R-:W-:Y:S05]  /*02c0*/  @!P0 BRA `(.L_x_13) ;  /* 0xfffffffc00808947 */ /* 0x000fea000383ffff */
[----:B------:R-:W-:Y:S05]  /*02d0*/  EXIT ;  /* 0x000000000000794d */ /* 0x000fea0003800000 */
.L_x_14:
        /* <DEDUP_REMOVED lines=10> */
.L_x_930:


//--------------------- .text._ZN18transformer_engine34fused_moe_aux_loss_backward_kernelI13__nv_bfloat16iEEvPKfPKT0_iiPT_S8_ --------------------------
	.section	.text._ZN18transformer_engine34fused_moe_aux_loss_backward_kernelI13__nv_bfloat16iEEvPKfPKT0_iiPT_S8_,"ax",@progbits
	.align	128
        .global         _ZN18transformer_engine34fused_moe_aux_loss_backward_kernelI13__nv_bfloat16iEEvPKfPKT0_iiPT_S8_
        .type           _ZN18transformer_engine34fused_moe_aux_loss_backward_kernelI13__nv_bfloat16iEEvPKfPKT0_iiPT_S8_,@function
        .size           _ZN18transformer_engine34fused_moe_aux_loss_backward_kernelI13__nv_bfloat16iEEvPKfPKT0_iiPT_S8_,(.L_x_931 - _ZN18transformer_engine34fused_moe_aux_loss_backward_kernelI13__nv_bfloat16iEEvPKfPKT0_iiPT_S8_)
        .other          _ZN18transformer_engine34fused_moe_aux_loss_backward_kernelI13__nv_bfloat16iEEvPKfPKT0_iiPT_S8_,@"STO_CUDA_ENTRY STV_DEFAULT"
_ZN18transformer_engine34fused_moe_aux_loss_backward_kernelI13__nv_bfloat16iEEvPKfPKT0_iiPT_S8_:
.text._ZN18transformer_engine34fused_moe_aux_loss_backward_kernelI13__nv_bfloat16iEEvPKfPKT0_iiPT_S8_:
        /* <DEDUP_REMOVED lines=13> */
.L_x_18:
        /* <DEDUP_REMOVED lines=13> */
[----:B----4-:R-:W-:Y:S08]  /*01a0*/  I2F.F64 R16, R8 ;  /* 0x0000000800107312 */ /* 0x010ff00000201c00 */
[----:B-----5:R-:W1:Y:S01]  /*01b0*/  F2F.F64.F32 R14, R6 ;  /* 0x00000006000e7310 */ /* 0x020e620000201800 */
[----:B--2---:R-:W-:-:S07]  /*01c0*/  IMAD.U32 R5, R10, 0x10000, RZ ;  /* 0x000100000a057824 */ /* 0x004fce00078e00ff */
[----:B------:R-:W2:Y:S01]  /*01d0*/  F2F.F64.F32 R12, R5 ;  /* 0x00000005000c7310 */ /* 0x000ea20000201800 */
[----:B-1----:R-:W-:Y:S01]  /*01e0*/  DMUL R14, R14, R16 ;  /* 0x000000100e0e7228 */ /* 0x002fe20000000000 */
[----:B------:R-:W1:Y:S07]  /*01f0*/  LDC.64 R16, c[0x0][0x230] ;  /* 0x00008c00ff107b82 */ /* 0x000e6e0000000a00 */
[----:B--2---:R-:W-:-:S10]  /*0200*/  DMUL R12, R12, R14 ;  /* 0x0000000e0c0c7228 */ /* 0x004fd40000000000 */
[----:B0-----:R2:W3:Y:S02]  /*0210*/  F2F.BF16.F64 R13, R12 ;  /* 0x0000000c000d7310 */ /* 0x0014e40000302000 */
.L_x_17:
[----:B0-----:R-:W-:Y:S01]  /*0220*/  IMAD R7, R9, R18, R4 ;  /* 0x0000001209077224 */ /* 0x001fe200078e0204 */
[----:B------:R-:W-:-:S03]  /*0230*/  LEA.HI R9, R2, R9, RZ, 0x1b ;  /* 0x0000000902097211 */ /* 0x000fc600078fd8ff */
[----:B-1----:R-:W-:Y:S01]  /*0240*/  IMAD.WIDE R6, R7, 0x2, R16 ;  /* 0x0000000207067825 */ /* 0x002fe200078e0210 */
[----:B------:R-:W-:-:S04]  /*0250*/  ISETP.GE.AND P0, PT, R9, R3, PT ;  /* 0x000000030900720c */ /* 0x000fc80003f06270 */
[----:B---3--:R0:W-:Y:S09]  /*0260*/  STG.E.U16 desc[UR4][R6.64], R13 ;  /* 0x0000000d06007986 */ /* 0x0081f2000c101504 */
[----:B------:R-:W-:Y:S05]  /*0270*/  @!P0 BRA `(.L_x_17) ;  /* 0xfffffffc00e88947 */ /* 0x000fea000383ffff */
.L_x_16:
[----:B------:R-:W-:Y:S05]  /*0280*/  BSYNC B0 ;  /* 0x0000000000007941 */ /* 0x000fea0003800000 */
.L_x_15:
[----:B------:R-:W-:Y:S01]  /*0290*/  VIADD R4, R4, 0x20 ;  /* 0x0000002004047836 */ /* 0x000fe20000000000 */
[----:B------:R-:W-:-:S04]  /*02a0*/  ULDC UR6, c[0x0][0x224] ;  /* 0x0000890000067ab9 */ /* 0x000fc80000000800 */
[----:B------:R-:W-:-:S13]  /*02b0*/  ISETP.GE.AND P0, PT, R4, UR6, PT ;  /* 0x0000000604007c0c */ /* 0x000fda000bf06270 */
[----:B------:R-:W-:Y:S05]  /*02c0*/  @!P0 BRA `(.L_x_18) ;  /* 0xfffffffc00808947 */ /* 0x000fea000383ffff */
[----:B------:R-:W-:Y:S05]  /*02d0*/  EXIT ;  /* 0x000000000000794d */ /* 0x000fea0003800000 */
.L_x_19:
        /* <DEDUP_REMOVED lines=10> */
.L_x_931:


//--------------------- .text._ZN18transformer_engine34fused_moe_aux_loss_backward_kernelI6__halffEEvPKfPKT0_iiPT_S8_ --------------------------
	.section	.text._ZN18transformer_engine34fused_moe_aux_loss_backward_kernelI6__halffEEvPKfPKT0_iiPT_S8_,"ax",@progbits
	.align	128
        .global         _ZN18transformer_engine34fused_moe_aux_loss_backward_kernelI6__halffEEvPKfPKT0_iiPT_S8_
        .type           _ZN18transformer_engine34fused_moe_aux_loss_backward_kernelI6__halffEEvPKfPKT0_iiPT_S8_,@function
        .size           _ZN18transformer_engine34fused_moe_aux_loss_backward_kernelI6__halffEEvPKfPKT0_iiPT_S8_,(.L_x_932 - _ZN18transformer_engine34fused_moe_aux_loss_backward_kernelI6__halffEEvPKfPKT0_iiPT_S8_)
        .other          _ZN18transformer_engine34fused_moe_aux_loss_backward_kernelI6__halffEEvPKfPKT0_iiPT_S8_,@"STO_CUDA_ENTRY STV_DEFAULT"
_ZN18transformer_engine34fused_moe_aux_loss_backward_kernelI6__halffEEvPKfPKT0_iiPT_S8_:
.text._ZN18transformer_engine34fused_moe_aux_loss_backward_kernelI6__halffEEvPKfPKT0_iiPT_S8_:
        /* <DEDUP_REMOVED lines=13> */
.L_x_23:
        /* <DEDUP_REMOVED lines=12> */
[----:B---3--:R-:W-:Y:S01]  /*0190*/  IMAD.MOV.U32 R9, RZ, RZ, R0 ;  /* 0x000000ffff097224 */ /* 0x008fe200078e0000 */
[----:B----4-:R-:W-:Y:S08]  /*01a0*/  F2F.F64.F32 R16, R8 ;  /* 0x0000000800107310 */ /* 0x010ff00000201800 */
[----:B-----5:R-:W1:Y:S01]  /*01b0*/  F2F.F64.F32 R14, R6 ;  /* 0x00000006000e7310 */ /* 0x020e620000201800 */
[----:B--2---:R-:W-:-:S07]  /*01c0*/  HADD2.F32 R5, -RZ, R10.H0_H0 ;  /* 0x2000000aff057230 */ /* 0x004fce0000004100 */
[----:B------:R-:W2:Y:S01]  /*01d0*/  F2F.F64.F32 R12, R5 ;  /* 0x00000005000c7310 */ /* 0x000ea20000201800 */
[----:B-1----:R-:W-:Y:S01]  /*01e0*/  DMUL R14, R14, R16 ;  /* 0x000000100e0e7228 */ /* 0x002fe20000000000 */
[----:B------:R-:W1:Y:S07]  /*01f0*/  LDC.64 R16, c[0x0][0x230] ;  /* 0x00008c00ff107b82 */ /* 0x000e6e0000000a00 */
[----:B--2---:R-:W-:-:S10]  /*0200*/  DMUL R12, R12, R14 ;  /* 0x0000000e0c0c7228 */ /* 0x004fd40000000000 */
[----:B0-----:R2:W3:Y:S02]  /*0210*/  F2F.F16.F64 R13, R12 ;  /* 0x0000000c000d7310 */ /* 0x0014e40000300800 */
.L_x_22:
[----:B0-----:R-:W-:Y:S01]  /*0220*/  IMAD R7, R9, R18, R4 ;  /* 0x0000001209077224 */ /* 0x001fe200078e0204 */
[----:B------:R-:W-:-:S03]  /*0230*/  LEA.HI R9, R2, R9, RZ, 0x1b ;  /* 0x0000000902097211 */ /* 0x000fc600078fd8ff */
[----:B-1----:R-:W-:Y:S01]  /*0240*/  IMAD.WIDE R6, R7, 0x2, R16 ;  /* 0x0000000207067825 */ /* 0x002fe200078e0210 */
[----:B------:R-:W-:-:S04]  /*0250*/  ISETP.GE.AND P0, PT, R9, R3, PT ;  /* 0x000000030900720c */ /* 0x000fc80003f06270 */
[----:B---3--:R0:W-:Y:S09]  /*0260*/  STG.E.U16 desc[UR4][R6.64], R13 ;  /* 0x0000000d06007986 */ /* 0x0081f2000c101504 */
[----:B------:R-:W-:Y:S05]  /*0270*/  @!P0 BRA `(.L_x_22) ;  /* 0xfffffffc00e88947 */ /* 0x000fea000383ffff */
.L_x_21:
[----:B------:R-:W-:Y:S05]  /*0280*/  BSYNC B0 ;  /* 0x0000000000007941 */ /* 0x000fea0003800000 */
.L_x_20:
[----:B------:R-:W-:Y:S01]  /*0290*/  IADD3 R4, R4, 0x20, RZ ;  /* 0x0000002004047810 */ /* 0x000fe20007ffe0ff */
[----:B------:R-:W-:-:S03]  /*02a0*/  ULDC UR6, c[0x0][0x224] ;  /* 0x0000890000067ab9 */ /* 0x000fc60000000800 */
[----:B------:R-:W-:-:S13]  /*02b0*/  ISETP.GE.AND P0, PT, R4, UR6, PT ;  /* 0x0000000604007c0c */ /* 0x000fda000bf06270 */
[----:B------:R-:W-:Y:S05]  /*02c0*/  @!P0 BRA `(.L_x_23) ;  /* 0xfffffffc00808947 */ /* 0x000fea000383ffff */
[----:B------:R-:W-:Y:S05]  /*02d0*/  EXIT ;  /* 0x000000000000794d */ /* 0x000fea0003800000 */
.L_x_24:
        /* <DEDUP_REMOVED lines=10> */
.L_x_932:


//--------------------- .text._ZN18transformer_engine34fused_moe_aux_loss_backward_kernelI6__half13__nv_bfloat16EEvPKfPKT0_iiPT_S9_ --------------------------
	.section	.text._ZN18transformer_engine34fused_moe_aux_loss_backward_kernelI6__half13__nv_bfloat16EEvPKfPKT0_iiPT_S9_,"ax",@progbits
	.align	128
        .global         _ZN18transformer_engine34fused_moe_aux_loss_backward_kernelI6__half13__nv_bfloat16EEvPKfPKT0_iiPT_S9_
        .type           _ZN18transformer_engine34fused_moe_aux_loss_backward_kernelI6__half13__nv_bfloat16EEvPKfPKT0_iiPT_S9_,@function
        .size           _ZN18transformer_engine34fused_moe_aux_loss_backward_kernelI6__half13__nv_bfloat16EEvPKfPKT0_iiPT_S9_,(.L_x_933 - _ZN18transformer_engine34fused_moe_aux_loss_backward_kernelI6__half13__nv_bfloat16EEvPKfPKT0_iiPT_S9_)
        .other          _ZN18transformer_engine34fused_moe_aux_loss_backward_kernelI6__half13__nv_bfloat16EEvPKfPKT0_iiPT_S9_,@"STO_CUDA_ENTRY STV_DEFAULT"
_ZN18transformer_engine34fused_moe_aux_loss_backward_kernelI6__half13__nv_bfloat16EEvPKfPKT0_iiPT_S9_:
.text._ZN18transformer_engine34fused_moe_aux_loss_backward_kernelI6__half13__nv_bfloat16EEvPKfPKT0_iiPT_S9_:
        /* <DEDUP_REMOVED lines=13> */
.L_x_28:
        /* <DEDUP_REMOVED lines=15> */
[----:B--2---:R-:W-:-:S07]  /*01c0*/  HADD2.F32 R4, -RZ, R10.H0_H0 ;  /* 0x2000000aff047230 */ /* 0x004fce0000004100 */
[----:B------:R-:W2:Y:S01]  /*01d0*/  F2F.F64.F32 R12, R4 ;  /* 0x00000004000c7310 */ /* 0x000ea20000201800 */
[----:B-1----:R-:W-:Y:S01]  /*01e0*/  DMUL R14, R14, R16 ;  /* 0x000000100e0e7228 */ /* 0x002fe20000000000 */
[----:B------:R-:W1:Y:S07]  /*01f0*/  LDC.64 R16, c[0x0][0x230] ;  /* 0x00008c00ff107b82 */ /* 0x000e6e0000000a00 */
[----:B--2---:R-:W-:-:S10]  /*0200*/  DMUL R12, R12, R14 ;  /* 0x0000000e0c0c7228 */ /* 0x004fd40000000000 */
[----:B------:R2:W3:Y:S01]  /*0210*/  F2F.F16.F64 R13, R12 ;  /* 0x0000000c000d7310 */ /* 0x0004e20000300800 */
[----:B0-----:R-:W-:-:S07]  /*0220*/  MOV R8, R0 ;  /* 0x0000000000087202 */ /* 0x001fce0000000f00 */
.L_x_27:
[----:B0-----:R-:W-:Y:S01]  /*0230*/  IMAD R7, R8, R19, R2 ;  /* 0x0000001308077224 */ /* 0x001fe200078e0202 */
[----:B------:R-:W-:-:S03]  /*0240*/  LEA.HI R8, R3, R8, RZ, 0x1b ;  /* 0x0000000803087211 */ /* 0x000fc600078fd8ff */
[----:B-1----:R-:W-:Y:S01]  /*0250*/  IMAD.WIDE R6, R7, 0x2, R16 ;  /* 0x0000000207067825 */ /* 0x002fe200078e0210 */
[----:B------:R-:W-:-:S04]  /*0260*/  ISETP.GE.AND P0, PT, R8, R5, PT ;  /* 0x000000050800720c */ /* 0x000fc80003f06270 */
[----:B---3--:R0:W-:Y:S09]  /*0270*/  STG.E.U16 desc[UR4][R6.64], R13 ;  /* 0x0000000d06007986 */ /* 0x0081f2000c101504 */
[----:B------:R-:W-:Y:S05]  /*0280*/  @!P0 BRA `(.L_x_27) ;  /* 0xfffffffc00e88947 */ /* 0x000fea000383ffff */
.L_x_26:
[----:B------:R-:W-:Y:S05]  /*0290*/  BSYNC B0 ;  /* 0x0000000000007941 */ /* 0x000fea0003800000 */
.L_x_25:
[----:B------:R-:W-:Y:S01]  /*02a0*/  VIADD R2, R2, 0x20 ;  /* 0x0000002002027836 */ /* 0x000fe20000000000 */
[----:B------:R-:W-:-:S04]  /*02b0*/  ULDC UR6, c[0x0][0x224] ;  /* 0x0000890000067ab9 */ /* 0x000fc80000000800 */
[----:B------:R-:W-:-:S13]  /*02c0*/  ISETP.GE.AND P0, PT, R2, UR6, PT ;  /* 0x0000000602007c0c */ /* 0x000fda000bf06270 */
[----:B------:R-:W-:Y:S05]  /*02d0*/  @!P0 BRA `(.L_x_28) ;  /* 0xfffffffc007c8947 */ /* 0x000fea000383ffff */
[----:B------:R-:W-:Y:S05]  /*02e0*/  EXIT ;  /* 0x000000000000794d */ /* 0x000fea0003800000 */
.L_x_29:
        /* <DEDUP_REMOVED lines=9> */
.L_x_933:


//--------------------- .text._ZN18transformer_engine34fused_moe_aux_loss_backward_kernelI6__halflEEvPKfPKT0_iiPT_S8_ --------------------------
	.section	.text._ZN18transformer_engine34fused_moe_aux_loss_backward_kernelI6__halflEEvPKfPKT0_iiPT_S8_,"ax",@progbits
	.align	128
        .global         _ZN18transformer_engine34fused_moe_aux_loss_backward_kernelI6__halflEEvPKfPKT0_iiPT_S8_
        .type           _ZN18transformer_engine34fused_moe_aux_loss_backward_kernelI6__halflEEvPKfPKT0_iiPT_S8_,@function
        .size           _ZN18transformer_engine34fused_moe_aux_loss_backward_kernelI6__halflEEvPKfPKT0_iiPT_S8_,(.L_x_934 - _ZN18transformer_engine34fused_moe_aux_loss_backward_kernelI6__halflEEvPKfPKT0_iiPT_S8_)
        .other          _ZN18transformer_engine34fused_moe_aux_loss_backward_kernelI6__halflEEvPKfPKT0_iiPT_S8_,@"STO_CUDA_ENTRY STV_DEFAULT"
_ZN18transformer_engine34fused_moe_aux_loss_backward_kernelI6__halflEEvPKfPKT0_iiPT_S8_:
.text._ZN18transformer_engine34fused_moe_aux_loss_backward_kernelI6__halflEEvPKfPKT0_iiPT_S8_:
        /* <DEDUP_REMOVED lines=13> */
.L_x_33:
        /* <DEDUP_REMOVED lines=14> */
[----:B--2---:R-:W-:-:S07]  /*01b0*/  HADD2.F32 R4, -RZ, R10.H0_H0 ;  /* 0x2000000aff047230 */ /* 0x004fce0000004100 */
[----:B------:R-:W2:Y:S01]  /*01c0*/  F2F.F64.F32 R12, R4 ;  /* 0x00000004000c7310 */ /* 0x000ea20000201800 */
[----:B-1----:R-:W-:Y:S01]  /*01d0*/  DMUL R14, R14, R16 ;  /* 0x000000100e0e7228 */ /* 0x002fe20000000000 */
[----:B------:R-:W1:Y:S07]  /*01e0*/  LDC.64 R16, c[0x0][0x230] ;  /* 0x00008c00ff107b82 */ /* 0x000e6e0000000a00 */
[----:B--2---:R-:W-:-:S10]  /*01f0*/  DMUL R12, R12, R14 ;  /* 0x0000000e0c0c7228 */ /* 0x004fd40000000000 */
[----:B------:R2:W3:Y:S01]  /*0200*/  F2F.F16.F64 R13, R12 ;  /* 0x0000000c000d7310 */ /* 0x0004e20000300800 */
[----:B0-----:R-:W-:-:S07]  /*0210*/  IMAD.MOV.U32 R14, RZ, RZ, R0 ;  /* 0x000000ffff0e7224 */ /* 0x001fce00078e0000 */
.L_x_32:
[----:B0-----:R-:W-:Y:S01]  /*0220*/  IMAD R7, R14, R19, R2 ;  /* 0x000000130e077224 */ /* 0x001fe200078e0202 */
[----:B------:R-:W-:-:S03]  /*0230*/  LEA.HI R14, R3, R14, RZ, 0x1b ;  /* 0x0000000e030e7211 */ /* 0x000fc600078fd8ff */
[----:B-1----:R-:W-:Y:S01]  /*0240*/  IMAD.WIDE R6, R7, 0x2, R16 ;  /* 0x0000000207067825 */ /* 0x002fe200078e0210 */
[----:B------:R-:W-:-:S04]  /*0250*/  ISETP.GE.AND P0, PT, R14, R5, PT ;  /* 0x000000050e00720c */ /* 0x000fc80003f06270 */
[----:B---3--:R0:W-:Y:S09]  /*0260*/  STG.E.U16 desc[UR4][R6.64], R13 ;  /* 0x0000000d06007986 */ /* 0x0081f2000c101504 */
[----:B------:R-:W-:Y:S05]  /*0270*/  @!P0 BRA `(.L_x_32) ;  /* 0xfffffffc00e88947 */ /* 0x000fea000383ffff */
.L_x_31:
[----:B------:R-:W-:Y:S05]  /*0280*/  BSYNC B0 ;  /* 0x0000000000007941 */ /* 0x000fea0003800000 */
.L_x_30:
[----:B------:R-:W-:Y:S01]  /*0290*/  IADD3 R2, R2, 0x20, RZ ;  /* 0x0000002002027810 */ /* 0x000fe20007ffe0ff */
[----:B------:R-:W-:-:S03]  /*02a0*/  ULDC UR6, c[0x0][0x224] ;  /* 0x0000890000067ab9 */ /* 0x000fc60000000800 */
[----:B------:R-:W-:-:S13]  /*02b0*/  ISETP.GE.AND P0, PT, R2, UR6, PT ;  /* 0x0000000602007c0c */ /* 0x000fda000bf06270 */
[----:B------:R-:W-:Y:S05]  /*02c0*/  @!P0 BRA `(.L_x_33) ;  /* 0xfffffffc00808947 */ /* 0x000fea000383ffff */
[----:B------:R-:W-:Y:S05]  /*02d0*/  EXIT ;  /* 0x000000000000794d */ /* 0x000fea0003800000 */
.L_x_34:
        /* <DEDUP_REMOVED lines=10> */
.L_x_934:


//--------------------- .text._ZN18transformer_engine34fused_moe_aux_loss_backward_kernelI6__halfiEEvPKfPKT0_iiPT_S8_ --------------------------
	.section	.text._ZN18transformer_engine34fused_moe_aux_loss_backward_kernelI6__halfiEEvPKfPKT0_iiPT_S8_,"ax",@progbits
	.align	128
        .global         _ZN18transformer_engine34fused_moe_aux_loss_backward_kernelI6__halfiEEvPKfPKT0_iiPT_S8_
        .type           _ZN18transformer_engine34fused_moe_aux_loss_backward_kernelI6__halfiEEvPKfPKT0_iiPT_S8_,@function
        .size           _ZN18transformer_engine34fused_moe_aux_loss_backward_kernelI6__halfiEEvPKfPKT0_iiPT_S8_,(.L_x_935 - _ZN18transformer_engine34fused_moe_aux_loss_backward_kernelI6__halfiEEvPKfPKT0_iiPT_S8_)
        .other          _ZN18transformer_engine34fused_moe_aux_loss_backward_kernelI6__halfiEEvPKfPKT0_iiPT_S8_,@"STO_CUDA_ENTRY STV_DEFAULT"
_ZN18transformer_engine34fused_moe_aux_loss_backward_kernelI6__halfiEEvPKfPKT0_iiPT_S8_:
.text._ZN18transformer_engine34fused_moe_aux_loss_backward_kernelI6__halfiEEvPKfPKT0_iiPT_S8_:
        /* <DEDUP_REMOVED lines=13> */
.L_x_38:
        /* <DEDUP_REMOVED lines=13> */
[----:B----4-:R-:W-:Y:S08]  /*01a0*/  I2F.F64 R16, R8 ;  /* 0x0000000800107312 */ /* 0x010ff00000201c00 */
[----:B-----5:R-:W1:Y:S01]  /*01b0*/  F2F.F64.F32 R14, R6 ;  /* 0x00000006000e7310 */ /* 0x020e620000201800 */
[----:B--2---:R-:W-:-:S07]  /*01c0*/  HADD2.F32 R5, -RZ, R10.H0_H0 ;  /* 0x2000000aff057230 */ /* 0x004fce0000004100 */
[----:B------:R-:W2:Y:S01]  /*01d0*/  F2F.F64.F32 R12, R5 ;  /* 0x00000005000c7310 */ /* 0x000ea20000201800 */
[----:B-1----:R-:W-:Y:S01]  /*01e0*/  DMUL R14, R14, R16 ;  /* 0x000000100e0e7228 */ /* 0x002fe20000000000 */
[----:B------:R-:W1:Y:S07]  /*01f0*/  LDC.64 R16, c[0x0][0x230] ;  /* 0x00008c00ff107b82 */ /* 0x000e6e0000000a00 */
[----:B--2---:R-:W-:-:S10]  /*0200*/  DMUL R12, R12, R14 ;  /* 0x0000000e0c0c7228 */ /* 0x004fd40000000000 */
[----:B0-----:R2:W3:Y:S02]  /*0210*/  F2F.F16.F64 R13, R12 ;  /* 0x0000000c000d7310 */ /* 0x0014e40000300800 */
.L_x_37:
[----:B0-----:R-:W-:Y:S01]  /*0220*/  IMAD R7, R9, R18, R4 ;  /* 0x0000001209077224 */ /* 0x001fe200078e0204 */
[----:B------:R-:W-:-:S03]  /*0230*/  LEA.HI R9, R2, R9, RZ, 0x1b ;  /* 0x0000000902097211 */ /* 0x000fc600078fd8ff */
[----:B-1----:R-:W-:Y:S01]  /*0240*/  IMAD.WIDE R6, R7, 0x2, R16 ;  /* 0x0000000207067825 */ /* 0x002fe200078e0210 */
[----:B------:R-:W-:-:S04]  /*0250*/  ISETP.GE.AND P0, PT, R9, R3, PT ;  /* 0x000000030900720c */ /* 0x000fc80003f06270 */
[----:B---3--:R0:W-:Y:S09]  /*0260*/  STG.E.U16 desc[UR4][R6.64], R13 ;  /* 0x0000000d06007986 */ /* 0x0081f2000c101504 */
[----:B------:R-:W-:Y:S05]  /*0270*/  @!P0 BRA `(.L_x_37) ;  /* 0xfffffffc00e88947 */ /* 0x000fea000383ffff */
.L_x_36:
[----:B------:R-:W-:Y:S05]  /*0280*/  BSYNC B0 ;  /* 0x0000000000007941 */ /* 0x000fea0003800000 */
.L_x_35:
[----:B------:R-:W-:Y:S01]  /*0290*/  IADD3 R4, R4, 0x20, RZ ;  /* 0x0000002004047810 */ /* 0x000fe20007ffe0ff */
[----:B------:R-:W-:-:S03]  /*02a0*/  ULDC UR6, c[0x0][0x224] ;  /* 0x0000890000067ab9 */ /* 0x000fc60000000800 */
[----:B------:R-:W-:-:S13]  /*02b0*/  ISETP.GE.AND P0, PT, R4, UR6, PT ;  /* 0x0000000604007c0c */ /* 0x000fda000bf06270 */
[----:B------:R-:W-:Y:S05]  /*02c0*/  @!P0 BRA `(.L_x_38) ;  /* 0xfffffffc00808947 */ /* 0x000fea000383ffff */
[----:B------:R-:W-:Y:S05]  /*02d0*/  EXIT ;  /* 0x000000000000794d */ /* 0x000fea0003800000 */
.L_x_39:
        /* <DEDUP_REMOVED lines=10> */
.L_x_935:


//--------------------- .text._ZN18transformer_engine34fused_moe_aux_loss_backward_kernelIffEEvPKfPKT0_iiPT_S7_ --------------------------
	.section	.text._ZN18transformer_engine34fused_moe_aux_loss_backward_kernelIffEEvPKfPKT0_iiPT_S7_,"ax",@progbits
	.align	128
        .global         _ZN18transformer_engine34fused_moe_aux_loss_backward_kernelIffEEvPKfPKT0_iiPT_S7_
        .type           _ZN18transformer_engine34fused_moe_aux_loss_backward_kernelIffEEvPKfPKT0_iiPT_S7_,@function
        .size           _ZN18transformer_engine34fused_moe_aux_loss_backward_kernelIffEEvPKfPKT0_iiPT_S7_,(.L_x_936 - _ZN18transformer_engine34fused_moe_aux_loss_backward_kernelIffEEvPKfPKT0_iiPT_S7_)
        .other          _ZN18transformer_engine34fused_moe_aux_loss_backward_kernelIffEEvPKfPKT0_iiPT_S7_,@"STO_CUDA_ENTRY STV_DEFAULT"
_ZN18transformer_engine34fused_moe_aux_loss_backward_kernelIffEEvPKfPKT0_iiPT_S7_:
.text._ZN18transformer_engine34fused_moe_aux_loss_backward_kernelIffEEvPKfPKT0_iiPT_S7_:
[----:B------:R-:W-:Y:S01]  /*0000*/  LDC R1, c[0x0][0x28] ;  /* 0x00000a00ff017b82 */ /* 0x000fe20000000800 */
[----:B------:R-:W0:Y:S01]  /*0010*/  S2R R2, SR_TID.X ;  /* 0x0000000000027919 */ /* 0x000e220000002100 */
[----:B------:R-:W-:-:S06]  /*0020*/  ULDC UR4, c[0x0][0x0] ;  /* 0x0000000000047ab9 */ /* 0x000fcc0000000800 */
[----:B------:R-:W1:Y:S01]  /*0030*/  LDC R0, c[0x0][0xc] ;  /* 0x00000300ff007b82 */ /* 0x000e620000000800 */
[----:B------:R-:W-:Y:S01]  /*0040*/  ULDC UR5, c[0x0][0x224] ;  /* 0x0000890000057ab9 */ /* 0x000fe20000000800 */
[----:B------:R-:W2:Y:S01]  /*0050*/  S2R R13, SR_CTAID.X ;  /* 0x00000000000d7919 */ /* 0x000ea20000002500 */
[----:B-1----:R-:W-:Y:S01]  /*0060*/  IMAD R0, R0, UR4, RZ ;  /* 0x0000000400007c24 */ /* 0x002fe2000f8e02ff */
[----:B0-----:R-:W-:-:S04]  /*0070*/  LOP3.LUT R14, R2, 0x1f, RZ, 0xc0, !PT ;  /* 0x0000001f020e7812 */ /* 0x001fc800078ec0ff */
[----:B------:R-:W-:Y:S01]  /*0080*/  ISETP.GE.AND P0, PT, R14, UR5, PT ;  /* 0x000000050e007c0c */ /* 0x000fe2000bf06270 */
[----:B--2---:R-:W-:-:S12]  /*0090*/  IMAD R13, R13, UR4, R2 ;  /* 0x000000040d0d7c24 */ /* 0x004fd8000f8e0202 */
[----:B------:R-:W-:Y:S05]  /*00a0*/  @P0 EXIT ;  /* 0x000000000000094d */ /* 0x000fea0003800000 */
[----:B------:R-:W-:Y:S01]  /*00b0*/  SHF.R.U32.HI R0, RZ, 0x5, R0 ;  /* 0x00000005ff007819 */ /* 0x000fe20000011600 */
[----:B------:R-:W-:Y:S01]  /*00c0*/  ULDC UR4, c[0x0][0x220] ;  /* 0x0000880000047ab9 */ /* 0x000fe20000000800 */
[----:B------:R-:W-:Y:S02]  /*00d0*/  SHF.R.U32.HI R13, RZ, 0x5, R13 ;  /* 0x00000005ff0d7819 */ /* 0x000fe4000001160d */
[----:B------:R-:W0:Y:S01]  /*00e0*/  I2F.U32.RP R5, R0 ;  /* 0x0000000000057306 */ /* 0x000e220000209000 */
[----:B------:R-:W-:Y:S01]  /*00f0*/  IADD3 R7, RZ, -R0, RZ ;  /* 0x80000000ff077210 */ /* 0x000fe20007ffe0ff */
[C---:B------:R-:W-:Y:S01]  /*0100*/  IMAD R19, R0.reuse, UR5, RZ ;  /* 0x0000000500137c24 */ /* 0x040fe2000f8e02ff */
[----:B------:R-:W-:Y:S01]  /*0110*/  LOP3.LUT R4, RZ, R13, RZ, 0x33, !PT ;  /* 0x0000000dff047212 */ /* 0x000fe200078e33ff */
[C---:B------:R-:W-:Y:S01]  /*0120*/  IMAD.IADD R15, R0.reuse, 0x1, R13 ;  /* 0x00000001000f7824 */ /* 0x040fe200078e020d */
[----:B------:R-:W-:-:S04]  /*0130*/  ISETP.NE.U32.AND P2, PT, R0, RZ, PT ;  /* 0x000000ff0000720c */ /* 0x000fc80003f45070 */
[----:B------:R-:W-:-:S04]  /*0140*/  IADD3 R17, R0, R15, RZ ;  /* 0x0000000f00117210 */ /* 0x000fc80007ffe0ff */
[----:B------:R-:W-:Y:S01]  /*0150*/  IADD3 R20, R0, R17, RZ ;  /* 0x0000001100147210 */ /* 0x000fe20007ffe0ff */
[----:B0-----:R-:W0:Y:S02]  /*0160*/  MUFU.RCP R5, R5 ;  /* 0x0000000500057308 */ /* 0x001e240000001000 */
[----:B0-----:R-:W-:-:S06]  /*0170*/  IADD3 R2, R5, 0xffffffe, RZ ;  /* 0x0ffffffe05027810 */ /* 0x001fcc0007ffe0ff */
[----:B------:R0:W1:Y:S02]  /*0180*/  F2I.FTZ.U32.TRUNC.NTZ R3, R2 ;  /* 0x0000000200037305 */ /* 0x000064000021f000 */
[----:B0-----:R-:W-:Y:S02]  /*0190*/  IMAD.MOV.U32 R2, RZ, RZ, RZ ;  /* 0x000000ffff027224 */ /* 0x001fe400078e00ff */
[----:B-1----:R-:W-:-:S04]  /*01a0*/  IMAD R7, R7, R3, RZ ;  /* 0x0000000307077224 */ /* 0x002fc800078e02ff */
[----:B------:R-:W-:Y:S01]  /*01b0*/  IMAD.HI.U32 R12, R3, R7, R2 ;  /* 0x00000007030c7227 */ /* 0x000fe200078e0002 */
[----:B------:R-:W-:Y:S01]  /*01c0*/  IADD3 R3, R4, UR4, RZ ;  /* 0x0000000404037c10 */ /* 0x000fe2000fffe0ff */
[----:B------:R-:W-:-:S04]  /*01d0*/  ULDC.64 UR4, c[0x0][0x208] ;  /* 0x0000820000047ab9 */ /* 0x000fc80000000a00 */
[----:B------:R-:W-:-:S04]  /*01e0*/  IMAD.HI.U32 R12, R12, R3, RZ ;  /* 0x000000030c0c7227 */ /* 0x000fc800078e00ff */
[----:B------:R-:W-:-:S04]  /*01f0*/  IMAD.MOV R2, RZ, RZ, -R12 ;  /* 0x000000ffff027224 */ /* 0x000fc800078e0a0c */
[----:B------:R-:W-:-:S05]  /*0200*/  IMAD R3, R0, R2, R3 ;  /* 0x0000000200037224 */ /* 0x000fca00078e0203 */
[----:B------:R-:W-:-:S13]  /*0210*/  ISETP.GE.U32.AND P0, PT, R3, R0, PT ;  /* 0x000000000300720c */ /* 0x000fda0003f06070 */
[----:B------:R-:W-:Y:S01]  /*0220*/  @P0 IADD3 R3, -R0, R3, RZ ;  /* 0x0000000300030210 */ /* 0x000fe20007ffe1ff */
[----:B------:R-:W-:-:S03]  /*0230*/  @P0 VIADD R12, R12, 0x1 ;  /* 0x000000010c0c0836 */ /* 0x000fc60000000000 */
[----:B------:R-:W-:-:S13]  /*0240*/  ISETP.GE.U32.AND P1, PT, R3, R0, PT ;  /* 0x000000000300720c */ /* 0x000fda0003f26070 */
[----:B------:R-:W-:Y:S02]  /*0250*/  @P1 IADD3 R12, R12, 0x1, RZ ;  /* 0x000000010c0c1810 */ /* 0x000fe40007ffe0ff */
[----:B------:R-:W-:-:S05]  /*0260*/  @!P2 LOP3.LUT R12, RZ, R0, RZ, 0x33, !PT ;  /* 0x00000000ff0ca212 */ /* 0x000fca00078e33ff */
[----:B------:R-:W-:-:S05]  /*0270*/  VIADD R16, R12, 0x1 ;  /* 0x000000010c107836 */ /* 0x000fca0000000000 */
[----:B------:R-:W-:-:S07]  /*0280*/  LOP3.LUT R16, R16, 0x3, RZ, 0xc0, !PT ;  /* 0x0000000310107812 */ /* 0x000fce00078ec0ff */
.L_x_45:
[----:B0-----:R-:W0:Y:S01]  /*0290*/  LDC R18, c[0x0][0x220] ;  /* 0x00008800ff127b82 */ /* 0x001e220000000800 */
[----:B------:R-:W-:Y:S01]  /*02a0*/  BSSY B0, `(.L_x_40) ;  /* 0x0000037000007945 */ /* 0x000fe20003800000 */
[----:B0-----:R-:W-:-:S13]  /*02b0*/  ISETP.GE.AND P0, PT, R13, R18, PT ;  /* 0x000000120d00720c */ /* 0x001fda0003f06270 */
[----:B-123--:R-:W-:Y:S05]  /*02c0*/  @P0 BRA `(.L_x_41) ;  /* 0x0000000000d00947 */ /* 0x00efea0003800000 */
[----:B------:R-:W0:Y:S08]  /*02d0*/  LDC.64 R8, c[0x0][0x218] ;  /* 0x00008600ff087b82 */ /* 0x000e300000000a00 */
[----:B------:R-:W1:Y:S08]  /*02e0*/  LDC.64 R22, c[0x0][0x210] ;  /* 0x00008400ff167b82 */ /* 0x000e700000000a00 */
[----:B------:R-:W2:Y:S01]  /*02f0*/  LDC.64 R2, c[0x0][0x228] ;  /* 0x00008a00ff027b82 */ /* 0x000ea20000000a00 */
[----:B0-----:R-:W-:-:S06]  /*0300*/  IMAD.WIDE R8, R14, 0x4, R8 ;  /* 0x000000040e087825 */ /* 0x001fcc00078e0208 */
[----:B------:R-:W3:Y:S04]  /*0310*/  LDG.E R8, desc[UR4][R8.64] ;  /* 0x0000000408087981 */ /* 0x000ee8000c1e1900 */
[----:B-1----:R0:W4:Y:S04]  /*0320*/  LDG.E R22, desc[UR4][R22.64] ;  /* 0x0000000416167981 */ /* 0x002128000c1e1900 */
[----:B--2---:R-:W2:Y:S01]  /*0330*/  LDG.E R2, desc[UR4][R2.64] ;  /* 0x0000000402027981 */ /* 0x004ea2000c1e1900 */
[----:B------:R-:W-:Y:S01]  /*0340*/  ISETP.NE.AND P1, PT, R16, RZ, PT ;  /* 0x000000ff1000720c */ /* 0x000fe20003f25270 */
[----:B------:R-:W-:Y:S01]  /*0350*/  BSSY B1, `(.L_x_42) ;  /* 0x000001b000017945 */ /* 0x000fe20003800000 */
[----:B------:R-:W-:Y:S01]  /*0360*/  ISETP.GE.U32.AND P0, PT, R12, 0x3, PT ;  /* 0x000000030c00780c */ /* 0x000fe20003f06070 */
[----:B0-----:R-:W-:Y:S01]  /*0370*/  IMAD.MOV.U32 R23, RZ, RZ, R13 ;  /* 0x000000ffff177224 */ /* 0x001fe200078e000d */
[----:B---3--:R-:W-:Y:S08]  /*0380*/  F2F.F64.F32 R10, R8 ;  /* 0x00000008000a7310 */ /* 0x008ff00000201800 */
[----:B----4-:R-:W0:Y:S08]  /*0390*/  F2F.F64.F32 R4, R22 ;  /* 0x0000001600047310 */ /* 0x010e300000201800 */
[----:B--2---:R-:W1:Y:S01]  /*03a0*/  F2F.F64.F32 R6, R2 ;  /* 0x0000000200067310 */ /* 0x004e620000201800 */
[----:B0-----:R-:W-:-:S08]  /*03b0*/  DMUL R4, R10, R4 ;  /* 0x000000040a047228 */ /* 0x001fd00000000000 */
[----:B-1----:R-:W-:-:S06]  /*03c0*/  DMUL R4, R6, R4 ;  /* 0x0000000406047228 */ /* 0x002fcc0000000000 */
[----:B------:R0:W1:Y:S01]  /*03d0*/  F2F.F32.F64 R21, R4 ;  /* 0x0000000400157310 */ /* 0x0000620000301000 */
[----:B------:R-:W-:Y:S05]  /*03e0*/  @!P1 BRA `(.L_x_43) ;  /* 0x0000000000449947 */ /* 0x000fea0003800000 */
[----:B------:R-:W0:Y:S01]  /*03f0*/  LDC R7, c[0x0][0x224] ;  /* 0x00008900ff077b82 */ /* 0x000e220000000800 */
[----:B------:R-:W-:Y:S02]  /*0400*/  ISETP.NE.AND P1, PT, R16, 0x1, PT ;  /* 0x000000011000780c */ /* 0x000fe40003f25270 */
[----:B------:R-:W-:-:S05]  /*0410*/  MOV R23, R15 ;  /* 0x0000000f00177202 */ /* 0x000fca0000000f00 */
[----:B------:R-:W2:Y:S01]  /*0420*/  LDC.64 R2, c[0x0][0x230] ;  /* 0x00008c00ff027b82 */ /* 0x000ea20000000a00 */
[----:B0-----:R-:W-:-:S04]  /*0430*/  IMAD R5, R13, R7, R14 ;  /* 0x000000070d057224 */ /* 0x001fc800078e020e */
[----:B--2---:R-:W-:-:S05]  /*0440*/  IMAD.WIDE R4, R5, 0x4, R2 ;  /* 0x0000000405047825 */ /* 0x004fca00078e0202 */
[----:B-1----:R2:W-:Y:S01]  /*0450*/  STG.E desc[UR4][R4.64], R21 ;  /* 0x0000001504007986 */ /* 0x0025e2000c101904 */
[----:B------:R-:W-:Y:S05]  /*0460*/  @!P1 BRA `(.L_x_43) ;  /* 0x0000000000249947 */ /* 0x000fea0003800000 */
[----:B------:R-:W-:Y:S01]  /*0470*/  ISETP.NE.AND P1, PT, R16, 0x2, PT ;  /* 0x000000021000780c */ /* 0x000fe20003f25270 */
[----:B--2---:R-:W-:Y:S02]  /*0480*/  IMAD R5, R15, R7, R14 ;  /* 0x000000070f057224 */ /* 0x004fe400078e020e */
[----:B------:R-:W-:Y:S02]  /*0490*/  IMAD.MOV.U32 R23, RZ, RZ, R17 ;  /* 0x000000ffff177224 */ /* 0x000fe400078e0011 */
[----:B------:R-:W-:-:S05]  /*04a0*/  IMAD.WIDE R4, R5, 0x4, R2 ;  /* 0x0000000405047825 */ /* 0x000fca00078e0202 */
[----:B------:R3:W-:Y:S03]  /*04b0*/  STG.E desc[UR4][R4.64], R21 ;  /* 0x0000001504007986 */ /* 0x0007e6000c101904 */
[----:B------:R-:W-:Y:S01]  /*04c0*/  @P1 IMAD R7, R17, R7, R14 ;  /* 0x0000000711071224 */ /* 0x000fe200078e020e */
[----:B------:R-:W-:-:S03]  /*04d0*/  @P1 MOV R23, R20 ;  /* 0x0000001400171202 */ /* 0x000fc60000000f00 */
[----:B------:R-:W-:-:S05]  /*04e0*/  @P1 IMAD.WIDE R2, R7, 0x4, R2 ;  /* 0x0000000407021825 */ /* 0x000fca00078e0202 */
[----:B------:R3:W-:Y:S02]  /*04f0*/  @P1 STG.E desc[UR4][R2.64], R21 ;  /* 0x0000001502001986 */ /* 0x0007e4000c101904 */
.L_x_43:
[----:B------:R-:W-:Y:S05]  /*0500*/  BSYNC B1 ;  /* 0x0000000000017941 */ /* 0x000fea0003800000 */
.L_x_42:
[----:B------:R-:W-:Y:S05]  /*0510*/  @!P0 BRA `(.L_x_41) ;  /* 0x00000000003c8947 */ /* 0x000fea0003800000 */
[----:B------:R-:W4:Y:S08]  /*0520*/  LDC R22, c[0x0][0x224] ;  /* 0x00008900ff167b82 */ /* 0x000f300000000800 */
[----:B---3--:R-:W3:Y:S02]  /*0530*/  LDC.64 R2, c[0x0][0x230] ;  /* 0x00008c00ff027b82 */ /* 0x008ee40000000a00 */
.L_x_44:
[----:B0-2-4-:R-:W-:Y:S01]  /*0540*/  IMAD R5, R23, R22, R14 ;  /* 0x0000001617057224 */ /* 0x015fe200078e020e */
[----:B------:R-:W-:-:S03]  /*0550*/  IADD3 R23, R0, R23, R0 ;  /* 0x0000001700177210 */ /* 0x000fc60007ffe000 */
[----:B---3--:R-:W-:Y:S01]  /*0560*/  IMAD.WIDE R4, R5, 0x4, R2 ;  /* 0x0000000405047825 */ /* 0x008fe200078e0202 */
[----:B------:R-:W-:-:S04]  /*0570*/  IADD3 R23, R0, R23, R0 ;  /* 0x0000001700177210 */ /* 0x000fc80007ffe000 */
[----:B-1----:R0:W-:Y:S01]  /*0580*/  STG.E desc[UR4][R4.64], R21 ;  /* 0x0000001504007986 */ /* 0x0021e2000c101904 */
[----:B------:R-:W-:Y:S01]  /*0590*/  IMAD.WIDE R6, R19, 0x4, R4 ;  /* 0x0000000413067825 */ /* 0x000fe200078e0204 */
[----:B------:R-:W-:-:S04]  /*05a0*/  ISETP.GE.AND P0, PT, R23, R18, PT ;  /* 0x000000121700720c */ /* 0x000fc80003f06270 */
[----:B------:R0:W-:Y:S01]  /*05b0*/  STG.E desc[UR4][R6.64], R21 ;  /* 0x0000001506007986 */ /* 0x0001e2000c101904 */
[----:B------:R-:W-:-:S05]  /*05c0*/  IMAD.WIDE R8, R19, 0x4, R6 ;  /* 0x0000000413087825 */ /* 0x000fca00078e0206 */
[----:B------:R0:W-:Y:S01]  /*05d0*/  STG.E desc[UR4][R8.64], R21 ;  /* 0x0000001508007986 */ /* 0x0001e2000c101904 */
[----:B------:R-:W-:-:S05]  /*05e0*/  IMAD.WIDE R10, R19, 0x4, R8 ;  /* 0x00000004130a7825 */ /* 0x000fca00078e0208 */
[----:B------:R0:W-:Y:S01]  /*05f0*/  STG.E desc[UR4][R10.64], R21 ;  /* 0x000000150a007986 */ /* 0x0001e2000c101904 */
[----:B------:R-:W-:Y:S05]  /*0600*/  @!P0 BRA `(.L_x_44) ;  /* 0xfffffffc00cc8947 */ /* 0x000fea000383ffff */
.L_x_41:
[----:B------:R-:W-:Y:S05]  /*0610*/  BSYNC B0 ;  /* 0x0000000000007941 */ /* 0x000fea0003800000 */
.L_x_40:
[----:B------:R-:W-:Y:S01]  /*0620*/  VIADD R14, R14, 0x20 ;  /* 0x000000200e0e7836 */ /* 0x000fe20000000000 */
[----:B------:R-:W-:-:S04]  /*0630*/  ULDC UR6, c[0x0][0x224] ;  /* 0x0000890000067ab9 */ /* 0x000fc80000000800 */
[----:B------:R-:W-:-:S13]  /*0640*/  ISETP.GE.AND P0, PT, R14, UR6, PT ;  /* 0x000000060e007c0c */ /* 0x000fda000bf06270 */
[----:B------:R-:W-:Y:S05]  /*0650*/  @!P0 BRA `(.L_x_45) ;  /* 0xfffffffc000c8947 */ /* 0x000fea000383ffff */
[----:B------:R-:W-:Y:S05]  /*0660*/  EXIT ;  /* 0x000000000000794d */ /* 0x000fea0003800000 */
.L_x_46:
        /* <DEDUP_REMOVED lines=9> */
.L_x_936:


//--------------------- .text._ZN18transformer_engine34fused_moe_aux_loss_backward_kernelIf13__nv_bfloat16EEvPKfPKT0_iiPT_S8_ --------------------------
	.section	.text._ZN18transformer_engine34fused_moe_aux_loss_backward_kernelIf13__nv_bfloat16EEvPKfPKT0_iiPT_S8_,"ax",@progbits
	.align	128
        .global         _ZN18transformer_engine34fused_moe_aux_loss_backward_kernelIf13__nv_bfloat16EEvPKfPKT0_iiPT_S8_
        .type           _ZN18transformer_engine34fused_moe_aux_loss_backward_kernelIf13__nv_bfloat16EEvPKfPKT0_iiPT_S8_,@function
        .size           _ZN18transformer_engine34fused_moe_aux_loss_backward_kernelIf13__nv_bfloat16EEvPKfPKT0_iiPT_S8_,(.L_x_937 - _ZN18transformer_engine34fused_moe_aux_loss_backward_kernelIf13__nv_bfloat16EEvPKfPKT0_iiPT_S8_)
        .other          _ZN18transformer_engine34fused_moe_aux_loss_backward_kernelIf13__nv_bfloat16EEvPKfPKT0_iiPT_S8_,@"STO_CUDA_ENTRY STV_DEFAULT"
_ZN18transformer_engine34fused_moe_aux_loss_backward_kernelIf13__nv_bfloat16EEvPKfPKT0_iiPT_S8_:
.text._ZN18transformer_engine34fused_moe_aux_loss_backward_kernelIf13__nv_bfloat16EEvPKfPKT0_iiPT_S8_:
        /* <DEDUP_REMOVED lines=15> */
[----:B------:R-:W-:Y:S01]  /*00f0*/  IMAD.MOV R7, RZ, RZ, -R0 ;  /* 0x000000ffff077224 */ /* 0x000fe200078e0a00 */
[-C--:B------:R-:W-:Y:S01]  /*0100*/  LOP3.LUT R4, RZ, R13.reuse, RZ, 0x33, !PT ;  /* 0x0000000dff047212 */ /* 0x080fe200078e33ff */
[C---:B------:R-:W-:Y:S01]  /*0110*/  IMAD R19, R0.reuse, UR5, RZ ;  /* 0x0000000500137c24 */ /* 0x040fe2000f8e02ff */
[C---:B------:R-:W-:Y:S02]  /*0120*/  ISETP.NE.U32.AND P2, PT, R0.reuse, RZ, PT ;  /* 0x000000ff0000720c */ /* 0x040fe40003f45070 */
[----:B------:R-:W-:-:S05]  /*0130*/  IADD3 R15, R0, R13, RZ ;  /* 0x0000000d000f7210 */ /* 0x000fca0007ffe0ff */
[C---:B------:R-:W-:Y:S01]  /*0140*/  IMAD.IADD R17, R0.reuse, 0x1, R15 ;  /* 0x0000000100117824 */ /* 0x040fe200078e020f */
[----:B0-----:R-:W0:Y:S03]  /*0150*/  MUFU.RCP R5, R5 ;  /* 0x0000000500057308 */ /* 0x001e260000001000 */
[----:B------:R-:W-:Y:S02]  /*0160*/  IMAD.IADD R20, R0, 0x1, R17 ;  /* 0x0000000100147824 */ /* 0x000fe400078e0211 */
[----:B0-----:R-:W-:-:S04]  /*0170*/  VIADD R2, R5, 0xffffffe ;  /* 0x0ffffffe05027836 */ /* 0x001fc80000000000 */
[----:B------:R0:W1:Y:S02]  /*0180*/  F2I.FTZ.U32.TRUNC.NTZ R3, R2 ;  /* 0x0000000200037305 */ /* 0x000064000021f000 */
[----:B0-----:R-:W-:Y:S01]  /*0190*/  HFMA2.MMA R2, -RZ, RZ, 0, 0 ;  /* 0x00000000ff027435 */ /* 0x001fe200000001ff */
[----:B-1----:R-:W-:-:S09]  /*01a0*/  IMAD R7, R7, R3, RZ ;  /* 0x0000000307077224 */ /* 0x002fd200078e02ff */
[----:B------:R-:W-:-:S04]  /*01b0*/  IMAD.HI.U32 R12, R3, R7, R2 ;  /* 0x00000007030c7227 */ /* 0x000fc800078e0002 */
[----:B------:R-:W-:Y:S01]  /*01c0*/  VIADD R3, R4, UR4 ;  /* 0x0000000404037c36 */ /* 0x000fe20008000000 */
[----:B------:R-:W-:-:S03]  /*01d0*/  ULDC.64 UR4, c[0x0][0x208] ;  /* 0x0000820000047ab9 */ /* 0x000fc60000000a00 */
[----:B------:R-:W-:-:S05]  /*01e0*/  IMAD.HI.U32 R12, R12, R3, RZ ;  /* 0x000000030c0c7227 */ /* 0x000fca00078e00ff */
[----:B------:R-:W-:-:S05]  /*01f0*/  IADD3 R2, -R12, RZ, RZ ;  /* 0x000000ff0c027210 */ /* 0x000fca0007ffe1ff */
[----:B------:R-:W-:-:S05]  /*0200*/  IMAD R3, R0, R2, R3 ;  /* 0x0000000200037224 */ /* 0x000fca00078e0203 */
[----:B------:R-:W-:-:S13]  /*0210*/  ISETP.GE.U32.AND P0, PT, R3, R0, PT ;  /* 0x000000000300720c */ /* 0x000fda0003f06070 */
[----:B------:R-:W-:Y:S01]  /*0220*/  @P0 IMAD.IADD R3, R3, 0x1, -R0 ;  /* 0x0000000103030824 */ /* 0x000fe200078e0a00 */
[----:B------:R-:W-:-:S04]  /*0230*/  @P0 IADD3 R12, R12, 0x1, RZ ;  /* 0x000000010c0c0810 */ /* 0x000fc80007ffe0ff */
[----:B------:R-:W-:-:S13]  /*0240*/  ISETP.GE.U32.AND P1, PT, R3, R0, PT ;  /* 0x000000000300720c */ /* 0x000fda0003f26070 */
[----:B------:R-:W-:Y:S01]  /*0250*/  @P1 VIADD R12, R12, 0x1 ;  /* 0x000000010c0c1836 */ /* 0x000fe20000000000 */
[----:B------:R-:W-:-:S04]  /*0260*/  @!P2 LOP3.LUT R12, RZ, R0, RZ, 0x33, !PT ;  /* 0x00000000ff0ca212 */ /* 0x000fc800078e33ff */
[----:B------:R-:W-:-:S04]  /*0270*/  IADD3 R16, R12, 0x1, RZ ;  /* 0x000000010c107810 */ /* 0x000fc80007ffe0ff */
[----:B------:R-:W-:-:S07]  /*0280*/  LOP3.LUT R16, R16, 0x3, RZ, 0xc0, !PT ;  /* 0x0000000310107812 */ /* 0x000fce00078ec0ff */
.L_x_52:
        /* <DEDUP_REMOVED lines=8> */
[----:B------:R-:W3:Y:S04]  /*0310*/  LDG.E.U16 R8, desc[UR4][R8.64] ;  /* 0x0000000408087981 */ /* 0x000ee8000c1e1500 */
[----:B-1----:R-:W4:Y:S04]  /*0320*/  LDG.E R6, desc[UR4][R6.64] ;  /* 0x0000000406067981 */ /* 0x002f28000c1e1900 */
[----:B--2---:R-:W2:Y:S01]  /*0330*/  LDG.E R2, desc[UR4][R2.64] ;  /* 0x0000000402027981 */ /* 0x004ea2000c1e1900 */
[----:B------:R-:W-:Y:S01]  /*0340*/  ISETP.NE.AND P1, PT, R16, RZ, PT ;  /* 0x000000ff1000720c */ /* 0x000fe20003f25270 */
[----:B------:R-:W-:Y:S01]  /*0350*/  BSSY B1, `(.L_x_49) ;  /* 0x000001c000017945 */ /* 0x000fe20003800000 */
[----:B------:R-:W-:-:S02]  /*0360*/  ISETP.GE.U32.AND P0, PT, R12, 0x3, PT ;  /* 0x000000030c00780c */ /* 0x000fc40003f06070 */
[----:B---3--:R-:W-:Y:S01]  /*0370*/  SHF.L.U32 R22, R8, 0x10, RZ ;  /* 0x0000001008167819 */ /* 0x008fe200000006ff */
[----:B----4-:R-:W-:Y:S08]  /*0380*/  F2F.F64.F32 R4, R6 ;  /* 0x0000000600047310 */ /* 0x010ff00000201800 */
[----:B------:R-:W0:Y:S08]  /*0390*/  F2F.F64.F32 R22, R22 ;  /* 0x0000001600167310 */ /* 0x000e300000201800 */
[----:B--2---:R-:W1:Y:S01]  /*03a0*/  F2F.F64.F32 R10, R2 ;  /* 0x00000002000a7310 */ /* 0x004e620000201800 */
[----:B0-----:R-:W-:-:S08]  /*03b0*/  DMUL R4, R4, R22 ;  /* 0x0000001604047228 */ /* 0x001fd00000000000 */
[----:B-1----:R-:W-:-:S06]  /*03c0*/  DMUL R4, R10, R4 ;  /* 0x000000040a047228 */ /* 0x002fcc0000000000 */
[----:B------:R0:W1:Y:S01]  /*03d0*/  F2F.F32.F64 R21, R4 ;  /* 0x0000000400157310 */ /* 0x0000620000301000 */
[----:B------:R-:W-:Y:S01]  /*03e0*/  IMAD.MOV.U32 R23, RZ, RZ, R13 ;  /* 0x000000ffff177224 */ /* 0x000fe200078e000d */
[----:B------:R-:W-:Y:S06]  /*03f0*/  @!P1 BRA `(.L_x_50) ;  /* 0x0000000000449947 */ /* 0x000fec0003800000 */
        /* <DEDUP_REMOVED lines=17> */
.L_x_50:
[----:B------:R-:W-:Y:S05]  /*0510*/  BSYNC B1 ;  /* 0x0000000000017941 */ /* 0x000fea0003800000 */
.L_x_49:
[----:B------:R-:W-:Y:S05]  /*0520*/  @!P0 BRA `(.L_x_48) ;  /* 0x00000000003c8947 */ /* 0x000fea0003800000 */
[----:B------:R-:W4:Y:S08]  /*0530*/  LDC R22, c[0x0][0x224] ;  /* 0x00008900ff167b82 */ /* 0x000f300000000800 */
[----:B---3--:R-:W3:Y:S02]  /*0540*/  LDC.64 R2, c[0x0][0x230] ;  /* 0x00008c00ff027b82 */ /* 0x008ee40000000a00 */
.L_x_51:
        /* <DEDUP_REMOVED lines=13> */
.L_x_48:
[----:B------:R-:W-:Y:S05]  /*0620*/  BSYNC B0 ;  /* 0x0000000000007941 */ /* 0x000fea0003800000 */
.L_x_47:
[----:B------:R-:W-:Y:S01]  /*0630*/  IADD3 R14, R14, 0x20, RZ ;  /* 0x000000200e0e7810 */ /* 0x000fe20007ffe0ff */
[----:B------:R-:W-:-:S03]  /*0640*/  ULDC UR6, c[0x0][0x224] ;  /* 0x0000890000067ab9 */ /* 0x000fc60000000800 */
[----:B------:R-:W-:-:S13]  /*0650*/  ISETP.GE.AND P0, PT, R14, UR6, PT ;  /* 0x000000060e007c0c */ /* 0x000fda000bf06270 */
[----:B------:R-:W-:Y:S05]  /*0660*/  @!P0 BRA `(.L_x_52) ;  /* 0xfffffffc00088947 */ /* 0x000fea000383ffff */
[----:B------:R-:W-:Y:S05]  /*0670*/  EXIT ;  /* 0x000000000000794d */ /* 0x000fea0003800000 */
.L_x_53:
        /* <DEDUP_REMOVED lines=16> */
.L_x_937:


//--------------------- .text._ZN18transformer_engine34fused_moe_aux_loss_backward_kernelIflEEvPKfPKT0_iiPT_S7_ --------------------------
	.section	.text._ZN18transformer_engine34fused_moe_aux_loss_backward_kernelIflEEvPKfPKT0_iiPT_S7_,"ax",@progbits
	.align	128
        .global         _ZN18transformer_engine34fused_moe_aux_loss_backward_kernelIflEEvPKfPKT0_iiPT_S7_
        .type           _ZN18transformer_engine34fused_moe_aux_loss_backward_kernelIflEEvPKfPKT0_iiPT_S7_,@function
        .size           _ZN18transformer_engine34fused_moe_aux_loss_backward_kernelIflEEvPKfPKT0_iiPT_S7_,(.L_x_938 - _ZN18transformer_engine34fused_moe_aux_loss_backward_kernelIflEEvPKfPKT0_iiPT_S7_)
        .other          _ZN18transformer_engine34fused_moe_aux_loss_backward_kernelIflEEvPKfPKT0_iiPT_S7_,@"STO_CUDA_ENTRY STV_DEFAULT"
_ZN18transformer_engine34fused_moe_aux_loss_backward_kernelIflEEvPKfPKT0_iiPT_S7_:
.text._ZN18transformer_engine34fused_moe_aux_loss_backward_kernelIflEEvPKfPKT0_iiPT_S7_:
        /* <DEDUP_REMOVED lines=41> */
.L_x_59:
        /* <DEDUP_REMOVED lines=8> */
[----:B------:R-:W3:Y:S04]  /*0310*/  LDG.E.64 R6, desc[UR4][R6.64] ;  /* 0x0000000406067981 */ /* 0x000ee8000c1e1b00 */
[----:B-1----:R0:W4:Y:S04]  /*0320*/  LDG.E R22, desc[UR4][R22.64] ;  /* 0x0000000416167981 */ /* 0x002128000c1e1900 */
[----:B--2---:R-:W2:Y:S01]  /*0330*/  LDG.E R2, desc[UR4][R2.64] ;  /* 0x0000000402027981 */ /* 0x004ea2000c1e1900 */
[----:B------:R-:W-:Y:S01]  /*0340*/  ISETP.NE.AND P1, PT, R16, RZ, PT ;  /* 0x000000ff1000720c */ /* 0x000fe20003f25270 */
[----:B------:R-:W-:Y:S01]  /*0350*/  BSSY B1, `(.L_x_56) ;  /* 0x000001b000017945 */ /* 0x000fe20003800000 */
[----:B------:R-:W-:Y:S01]  /*0360*/  ISETP.GE.U32.AND P0, PT, R12, 0x3, PT ;  /* 0x000000030c00780c */ /* 0x000fe20003f06070 */
[----:B0-----:R-:W-:Y:S01]  /*0370*/  IMAD.MOV.U32 R23, RZ, RZ, R13 ;  /* 0x000000ffff177224 */ /* 0x001fe200078e000d */
[----:B---3--:R-:W-:Y:S08]  /*0380*/  I2F.F64.S64 R10, R6 ;  /* 0x00000006000a7312 */ /* 0x008ff00000301c00 */
        /* <DEDUP_REMOVED lines=23> */
.L_x_57:
[----:B------:R-:W-:Y:S05]  /*0500*/  BSYNC B1 ;  /* 0x0000000000017941 */ /* 0x000fea0003800000 */
.L_x_56:
[----:B------:R-:W-:Y:S05]  /*0510*/  @!P0 BRA `(.L_x_55) ;  /* 0x00000000003c8947 */ /* 0x000fea0003800000 */
[----:B------:R-:W4:Y:S08]  /*0520*/  LDC R22, c[0x0][0x224] ;  /* 0x00008900ff167b82 */ /* 0x000f300000000800 */
[----:B---3--:R-:W3:Y:S02]  /*0530*/  LDC.64 R2, c[0x0][0x230] ;  /* 0x00008c00ff027b82 */ /* 0x008ee40000000a00 */
.L_x_58:
        /* <DEDUP_REMOVED lines=13> */
.L_x_55:
[----:B------:R-:W-:Y:S05]  /*0610*/  BSYNC B0 ;  /* 0x0000000000007941 */ /* 0x000fea0003800000 */
.L_x_54:
[----:B------:R-:W-:Y:S01]  /*0620*/  VIADD R14, R14, 0x20 ;  /* 0x000000200e0e7836 */ /* 0x000fe20000000000 */
[----:B------:R-:W-:-:S04]  /*0630*/  ULDC UR6, c[0x0][0x224] ;  /* 0x0000890000067ab9 */ /* 0x000fc80000000800 */
[----:B------:R-:W-:-:S13]  /*0640*/  ISETP.GE.AND P0, PT, R14, UR6, PT ;  /* 0x000000060e007c0c */ /* 0x000fda000bf06270 */
[----:B------:R-:W-:Y:S05]  /*0650*/  @!P0 BRA `(.L_x_59) ;  /* 0xfffffffc000c8947 */ /* 0x000fea000383ffff */
[----:B------:R-:W-:Y:S05]  /*0660*/  EXIT ;  /* 0x000000000000794d */ /* 0x000fea0003800000 */
.L_x_60:
        /* <DEDUP_REMOVED lines=9> */
.L_x_938:


//--------------------- .text._ZN18transformer_engine34fused_moe_aux_loss_backward_kernelIfiEEvPKfPKT0_iiPT_S7_ --------------------------
	.section	.text._ZN18transformer_engine34fused_moe_aux_loss_backward_kernelIfiEEvPKfPKT0_iiPT_S7_,"ax",@progbits
	.align	128
        .global         _ZN18transformer_engine34fused_moe_aux_loss_backward_kernelIfiEEvPKfPKT0_iiPT_S7_
        .type           _ZN18transformer_engine34fused_moe_aux_loss_backward_kernelIfiEEvPKfPKT0_iiPT_S7_,@function
        .size           _ZN18transformer_engine34fused_moe_aux_loss_backward_kernelIfiEEvPKfPKT0_iiPT_S7_,(.L_x_939 - _ZN18transformer_engine34fused_moe_aux_loss_backward_kernelIfiEEvPKfPKT0_iiPT_S7_)
        .other          _ZN18transformer_engine34fused_moe_aux_loss_backward_kernelIfiEEvPKfPKT0_iiPT_S7_,@"STO_CUDA_ENTRY STV_DEFAULT"
_ZN18transformer_engine34fused_moe_aux_loss_backward_kernelIfiEEvPKfPKT0_iiPT_S7_:
.text._ZN18transformer_engine34fused_moe_aux_loss_backward_kernelIfiEEvPKfPKT0_iiPT_S7_:
        /* <DEDUP_REMOVED lines=41> */
.L_x_66:
        /* <DEDUP_REMOVED lines=15> */
[----:B---3--:R-:W-:Y:S08]  /*0380*/  I2F.F64 R10, R8 ;  /* 0x00000008000a7312 */ /* 0x008ff00000201c00 */
        /* <DEDUP_REMOVED lines=23> */
.L_x_64:
[----:B------:R-:W-:Y:S05]  /*0500*/  BSYNC B1 ;  /* 0x0000000000017941 */ /* 0x000fea0003800000 */
.L_x_63:
[----:B------:R-:W-:Y:S05]  /*0510*/  @!P0 BRA `(.L_x_62) ;  /* 0x00000000003c8947 */ /* 0x000fea0003800000 */
[----:B------:R-:W4:Y:S08]  /*0520*/  LDC R22, c[0x0][0x224] ;  /* 0x00008900ff167b82 */ /* 0x000f300000000800 */
[----:B---3--:R-:W3:Y:S02]  /*0530*/  LDC.64 R2, c[0x0][0x230] ;  /* 0x00008c00ff027b82 */ /* 0x008ee40000000a00 */
.L_x_65:
        /* <DEDUP_REMOVED lines=13> */
.L_x_62:
[----:B------:R-:W-:Y:S05]  /*0610*/  BSYNC B0 ;  /* 0x0000000000007941 */ /* 0x000fea0003800000 */
.L_x_61:
[----:B------:R-:W-:Y:S01]  /*0620*/  VIADD R14, R14, 0x20 ;  /* 0x000000200e0e7836 */ /* 0x000fe20000000000 */
[----:B------:R-:W-:-:S04]  /*0630*/  ULDC UR6, c[0x0][0x224] ;  /* 0x0000890000067ab9 */ /* 0x000fc80000000800 */
[----:B------:R-:W-:-:S13]  /*0640*/  ISETP.GE.AND P0, PT, R14, UR6, PT ;  /* 0x000000060e007c0c */ /* 0x000fda000bf06270 */
[----:B------:R-:W-:Y:S05]  /*0650*/  @!P0 BRA `(.L_x_66) ;  /* 0xfffffffc000c8947 */ /* 0x000fea000383ffff */
[----:B------:R-:W-:Y:S05]  /*0660*/  EXIT ;  /* 0x000000000000794d */ /* 0x000fea0003800000 */
.L_x_67:
        /* <DEDUP_REMOVED lines=9> */
.L_x_939:


//--------------------- .text._ZN18transformer_engine33fused_moe_aux_loss_forward_kernelI13__nv_bfloat16fEEvPKT_PKT0_iiiiifPS2_Pf --------------------------
	.section	.text._ZN18transformer_engine33fused_moe_aux_loss_forward_kernelI13__nv_bfloat16fEEvPKT_PKT0_iiiiifPS2_Pf,"ax",@progbits
	.align	128
        .global         _ZN18transformer_engine33fused_moe_aux_loss_forward_kernelI13__nv_bfloat16fEEvPKT_PKT0_iiiiifPS2_Pf
        .type           _ZN18transformer_engine33fused_moe_aux_loss_forward_kernelI13__nv_bfloat16fEEvPKT_PKT0_iiiiifPS2_Pf,@function
        .size           _ZN18transformer_engine33fused_moe_aux_loss_forward_kernelI13__nv_bfloat16fEEvPKT_PKT0_iiiiifPS2_Pf,(.L_x_916 - _ZN18transformer_engine33fused_moe_aux_loss_forward_kernelI13__nv_bfloat16fEEvPKT_PKT0_iiiiifPS2_Pf)
        .other          _ZN18transformer_engine33fused_moe_aux_loss_forward_kernelI13__nv_bfloat16fEEvPKT_PKT0_iiiiifPS2_Pf,@"STO_CUDA_ENTRY STV_DEFAULT"
_ZN18transformer_engine33fused_moe_aux_loss_forward_kernelI13__nv_bfloat16fEEvPKT_PKT0_iiiiifPS2_Pf:
.text._ZN18transformer_engine33fused_moe_aux_loss_forward_kernelI13__nv_bfloat16fEEvPKT_PKT0_iiiiifPS2_Pf:
[----:B------:R-:W0:Y:S08]  /*0000*/  LDC R1, c[0x0][0x28] ;  /* 0x00000a00ff017b82 */ /* 0x000e300000000800 */
[----:B------:R-:W1:Y:S01]  /*0010*/  LDC R2, c[0x0][0x144] ;  /* 0x00005100ff027b82 */ /* 0x000e620000000800 */
[----:B0-----:R-:W-:-:S07]  /*0020*/  VIADD R1, R1, 0xfffffff8 ;  /* 0xfffffff801017836 */ /* 0x001fce0000000000 */
[----:B------:R-:W0:Y:S01]  /*0030*/  S2UR UR5, SR_CTAID.X ;  /* 0x00000000000579c3 */ /* 0x000e220000002500 */
[----:B-1----:R-:W1:Y:S01]  /*0040*/  I2F.U32.RP R0, R2 ;  /* 0x0000000200007306 */ /* 0x002e620000209000 */
[----:B------:R-:W-:-:S07]  /*0050*/  ISETP.NE.U32.AND P2, PT, R2, RZ, PT ;  /* 0x000000ff0200720c */ /* 0x000fce0003f45070 */
[----:B-1----:R-:W1:Y:S02]  /*0060*/  MUFU.RCP R0, R0 ;  /* 0x0000000000007308 */ /* 0x002e640000001000 */
[----:B-1----:R-:W-:-:S06]  /*0070*/  VIADD R4, R0, 0xffffffe ;  /* 0x0ffffffe00047836 */ /* 0x002fcc0000000000 */
[----:B------:R1:W2:Y:S02]  /*0080*/  F2I.FTZ.U32.TRUNC.NTZ R5, R4 ;  /* 0x0000000400057305 */ /* 0x0002a4000021f000 */
[----:B-1----:R-:W-:Y:S02]  /*0090*/  IMAD.MOV.U32 R4, RZ, RZ, RZ ;  /* 0x000000ffff047224 */ /* 0x002fe400078e00ff */
[----:B--2---:R-:W-:-:S04]  /*00a0*/  IMAD.MOV R3, RZ, RZ, -R5 ;  /* 0x000000ffff037224 */ /* 0x004fc800078e0a05 */
[----:B------:R-:W-:-:S04]  /*00b0*/  IMAD R3, R3, R2, RZ ;  /* 0x0000000203037224 */ /* 0x000fc800078e02ff */
[----:B------:R-:W-:-:S06]  /*00c0*/  IMAD.HI.U32 R5, R5, R3, R4 ;  /* 0x0000000305057227 */ /* 0x000fcc00078e0004 */
[----:B0-----:R-:W-:-:S04]  /*00d0*/  IMAD.HI.U32 R5, R5, UR5, RZ ;  /* 0x0000000505057c27 */ /* 0x001fc8000f8e00ff */
[----:B------:R-:W-:-:S04]  /*00e0*/  IMAD.MOV R3, RZ, RZ, -R5 ;  /* 0x000000ffff037224 */ /* 0x000fc800078e0a05 */
[----:B------:R-:W-:-:S05]  /*00f0*/  IMAD R3, R2, R3, UR5 ;  /* 0x0000000502037e24 */ /* 0x000fca000f8e0203 */
[----:B------:R-:W-:-:S13]  /*0100*/  ISETP.GE.U32.AND P0, PT, R3, R2, PT ;  /* 0x000000020300720c */ /* 0x000fda0003f06070 */
[----:B------:R-:W-:Y:S02]  /*0110*/  @P0 IMAD.IADD R3, R3, 0x1, -R2 ;  /* 0x0000000103030824 */ /* 0x000fe400078e0a02 */
[----:B------:R-:W-:-:S03]  /*0120*/  @P0 VIADD R5, R5, 0x1 ;  /* 0x0000000105050836 */ /* 0x000fc60000000000 */
[----:B------:R-:W-:-:S13]  /*0130*/  ISETP.GE.U32.AND P1, PT, R3, R2, PT ;  /* 0x000000020300720c */ /* 0x000fda0003f26070 */
[----:B------:R-:W-:Y:S01]  /*0140*/  @P1 VIADD R5, R5, 0x1 ;  /* 0x0000000105051836 */ /* 0x000fe20000000000 */
[----:B------:R-:W-:-:S04]  /*0150*/  @!P2 LOP3.LUT R5, RZ, R2, RZ, 0x33, !PT ;  /* 0x00000002ff05a212 */ /* 0x000fc800078e33ff */
[----:B------:R-:W-:-:S13]  /*0160*/  ISETP.GT.AND P0, PT, R5, RZ, PT ;  /* 0x000000ff0500720c */ /* 0x000fda0003f04270 */
[----:B------:R-:W-:Y:S05]  /*0170*/  @P0 EXIT ;  /* 0x000000000000094d */ /* 0x000fea0003800000 */
[----:B------:R-:W0:Y:S01]  /*0180*/  S2R R6, SR_TID.X ;  /* 0x0000000000067919 */ /* 0x000e220000002100 */
[----:B------:R-:W-:Y:S01]  /*0190*/  ULDC UR4, c[0x0][0x22c] ;  /* 0x00008b0000047ab9 */ /* 0x000fe20000000800 */
[----:B------:R-:W-:Y:S01]  /*01a0*/  BSSY B0, `(.L_x_68) ;  /* 0x0000010000007945 */ /* 0x000fe20003800000 */
[----:B------:R-:W-:Y:S01]  /*01b0*/  IMAD.U32 R5, RZ, RZ, UR4 ;  /* 0x00000004ff057e24 */ /* 0x000fe2000f8e00ff */
[----:B------:R-:W1:Y:S01]  /*01c0*/  S2R R9, SR_TID.Z ;  /* 0x0000000000097919 */ /* 0x000e620000002300 */
[----:B------:R-:W2:Y:S03]  /*01d0*/  S2R R10, SR_TID.Y ;  /* 0x00000000000a7919 */ /* 0x000ea60000002200 */
[----:B0-----:R-:W-:-:S13]  /*01e0*/  ISETP.GE.AND P2, PT, R6, R5, PT ;  /* 0x000000050600720c */ /* 0x001fda0003f46270 */
[----:B-12---:R-:W-:Y:S05]  /*01f0*/  @P2 BRA `(.L_x_69) ;  /* 0x0000000000282947 */ /* 0x006fea0003800000 */
[----:B------:R-:W0:Y:S01]  /*0200*/  S2R R7, SR_CgaCtaId ;  /* 0x0000000000077919 */ /* 0x000e220000008800 */
[----:B------:R-:W1:Y:S01]  /*0210*/  LDC R8, c[0x0][RZ] ;  /* 0x00000000ff087b82 */ /* 0x000e620000000800 */
[----:B------:R-:W-:Y:S01]  /*0220*/  MOV R0, 0x400 ;  /* 0x0000040000007802 */ /* 0x000fe20000000f00 */
[----:B------:R-:W-:-:S03]  /*0230*/  IMAD.MOV.U32 R3, RZ, RZ, R6 ;  /* 0x000000ffff037224 */ /* 0x000fc600078e0006 */
[----:B0-----:R-:W-:-:S07]  /*0240*/  LEA R0, R7, R0, 0x18 ;  /* 0x0000000007007211 */ /* 0x001fce00078ec0ff */
.L_x_70:
[----:B------:R-:W-:Y:S02]  /*0250*/  IMAD R4, R3, 0x8, R0 ;  /* 0x0000000803047824 */ /* 0x000fe400078e0200 */
[----:B-1----:R-:W-:-:S03]  /*0260*/  IMAD.IADD R3, R8, 0x1, R3 ;  /* 0x0000000108037824 */ /* 0x002fc600078e0203 */
[----:B------:R0:W-:Y:S02]  /*0270*/  STS.64 [R4], RZ ;  /* 0x000000ff04007388 */ /* 0x0001e40000000a00 */
[----:B------:R-:W-:-:S13]  /*0280*/  ISETP.GE.AND P0, PT, R3, R5, PT ;  /* 0x000000050300720c */ /* 0x000fda0003f06270 */
[----:B0-----:R-:W-:Y:S05]  /*0290*/  @!P0 BRA `(.L_x_70) ;  /* 0xfffffffc00ec8947 */ /* 0x001fea000383ffff */
.L_x_69:
[----:B------:R-:W-:Y:S05]  /*02a0*/  BSYNC B0 ;  /* 0x0000000000007941 */ /* 0x000fea0003800000 */
.L_x_68:
[----:B------:R-:W-:Y:S01]  /*02b0*/  S2UR UR6, SR_CTAID.Z ;  /* 0x00000000000679c3 */ /* 0x000fe20000002700 */
[----:B------:R-:W-:Y:S01]  /*02c0*/  ULDC UR4, c[0x0][0x10] ;  /* 0x0000040000047ab9 */ /* 0x000fe20000000800 */
[----:B------:R-:W-:Y:S01]  /*02d0*/  ULDC UR8, c[0x0][0xc] ;  /* 0x0000030000087ab9 */ /* 0x000fe20000000800 */
[----:B------:R-:W-:-:S05]  /*02e0*/  IMAD.MOV.U32 R3, RZ, RZ, R6 ;  /* 0x000000ffff037224 */ /* 0x000fca00078e0006 */
[----:B------:R-:W-:Y:S08]  /*02f0*/  BAR.SYNC.DEFER_BLOCKING 0x0 ;  /* 0x0000000000007b1d */ /* 0x000ff00000010000 */
[----:B------:R-:W0:Y:S01]  /*0300*/  S2UR UR7, SR_CTAID.Y ;  /* 0x00000000000779c3 */ /* 0x000e220000002600 */
[----:B------:R-:W-:Y:S07]  /*0310*/  BSSY B0, `(.L_x_71) ;  /* 0x000003d000007945 */ /* 0x000fee0003800000 */
[----:B------:R-:W1:Y:S01]  /*0320*/  LDC R0, c[0x0][RZ] ;  /* 0x00000000ff007b82 */ /* 0x000e620000000800 */
[----:B0-----:R-:W-:-:S03]  /*0330*/  UIMAD UR4, UR4, UR6, UR7 ;  /* 0x00000006040472a4 */ /* 0x001fc6000f8e0207 */
[----:B------:R-:W-:Y:S01]  /*0340*/  ULDC UR6, c[0x0][0x4] ;  /* 0x0000010000067ab9 */ /* 0x000fe20000000800 */
[----:B------:R-:W-:Y:S01]  /*0350*/  UIMAD UR4, UR4, UR8, UR5 ;  /* 0x00000008040472a4 */ /* 0x000fe2000f8e0205 */
[----:B------:R-:W-:Y:S02]  /*0360*/  IMAD R7, R9, UR6, R10 ;  /* 0x0000000609077c24 */ /* 0x000fe4000f8e020a */
[----:B------:R-:W-:Y:S01]  /*0370*/  ULDC UR5, c[0x0][0x8] ;  /* 0x0000020000057ab9 */ /* 0x000fe20000000800 */
[----:B-1----:R-:W-:Y:S01]  /*0380*/  IMAD R4, R0, UR6, RZ ;  /* 0x0000000600047c24 */ /* 0x002fe2000f8e02ff */
[----:B------:R-:W0:Y:S01]  /*0390*/  S2UR UR6, SR_CgaCtaId ;  /* 0x00000000000679c3 */ /* 0x000e220000008800 */
[----:B------:R-:W-:Y:S02]  /*03a0*/  IMAD R8, R7, R0, R3 ;  /* 0x0000000007087224 */ /* 0x000fe400078e0203 */
[----:B------:R-:W-:-:S04]  /*03b0*/  IMAD R4, R4, UR5, RZ ;  /* 0x0000000504047c24 */ /* 0x000fc8000f8e02ff */
[----:B------:R-:W-:Y:S01]  /*03c0*/  IMAD R4, R4, UR4, RZ ;  /* 0x0000000404047c24 */ /* 0x000fe2000f8e02ff */
[----:B------:R-:W-:-:S03]  /*03d0*/  ULDC.64 UR4, c[0x0][0x208] ;  /* 0x0000820000047ab9 */ /* 0x000fc60000000a00 */
[----:B------:R-:W-:-:S05]  /*03e0*/  IMAD.IADD R8, R8, 0x1, R4 ;  /* 0x0000000108087824 */ /* 0x000fca00078e0204 */
[----:B------:R-:W-:-:S04]  /*03f0*/  LOP3.LUT R12, R8, 0x1f, RZ, 0xc0, !PT ;  /* 0x0000001f080c7812 */ /* 0x000fc800078ec0ff */
[----:B------:R-:W-:Y:S01]  /*0400*/  ISETP.GE.AND P3, PT, R12, R5, PT ;  /* 0x000000050c00720c */ /* 0x000fe20003f66270 */
[----:B0-----:R-:W-:Y:S01]  /*0410*/  IMAD.U32 R15, RZ, RZ, UR6 ;  /* 0x00000006ff0f7e24 */ /* 0x001fe2000f8e00ff */
[----:B------:R-:W-:-:S11]  /*0420*/  ULDC UR6, c[0x0][0x22c] ;  /* 0x00008b0000067ab9 */ /* 0x000fd60000000800 */
[----:B------:R-:W-:Y:S05]  /*0430*/  @P3 BRA `(.L_x_72) ;  /* 0x0000000000a83947 */ /* 0x000fea0003800000 */
[----:B------:R-:W-:-:S04]  /*0440*/  IMAD R9, R7, R0, R6 ;  /* 0x0000000007097224 */ /* 0x000fc800078e0206 */
[----:B------:R-:W-:-:S05]  /*0450*/  IMAD.IADD R9, R9, 0x1, R4 ;  /* 0x0000000109097824 */ /* 0x000fca00078e0204 */
[----:B------:R-:W-:-:S07]  /*0460*/  LOP3.LUT R14, R9, 0x1f, RZ, 0xc0, !PT ;  /* 0x0000001f090e7812 */ /* 0x000fce00078ec0ff */
.L_x_78:
[----:B------:R-:W0:Y:S01]  /*0470*/  LDC R20, c[0x0][0x228] ;  /* 0x00008a00ff147b82 */ /* 0x000e220000000800 */
[----:B------:R-:W-:Y:S01]  /*0480*/  SHF.R.S32.HI R4, RZ, 0x1f, R9 ;  /* 0x0000001fff047819 */ /* 0x000fe20000011409 */
[----:B------:R-:W-:Y:S05]  /*0490*/  YIELD ;  /* 0x0000000000007946 */ /* 0x000fea0003800000 */
[----:B------:R-:W-:Y:S01]  /*04a0*/  SHF.R.U64 R13, R9, 0x5, R4 ;  /* 0x00000005090d7819 */ /* 0x000fe20000001204 */
[----:B------:R-:W-:Y:S01]  /*04b0*/  BSSY B1, `(.L_x_73) ;  /* 0x0000010000017945 */ /* 0x000fe20003800000 */
[----:B------:R-:W-:Y:S02]  /*04c0*/  CS2R R10, SRZ ;  /* 0x00000000000a7805 */ /* 0x000fe4000001ff00 */
[----:B0-----:R-:W-:-:S13]  /*04d0*/  ISETP.GE.AND P0, PT, R13, R20, PT ;  /* 0x000000140d00720c */ /* 0x001fda0003f06270 */
[----:B------:R-:W-:Y:S05]  /*04e0*/  @P0 BRA `(.L_x_74) ;  /* 0x0000000000300947 */ /* 0x000fea0003800000 */
[----:B------:R-:W0:Y:S01]  /*04f0*/  LDC.64 R4, c[0x0][0x210] ;  /* 0x00008400ff047b82 */ /* 0x000e220000000a00 */
[----:B------:R-:W-:Y:S01]  /*0500*/  IMAD R18, R0, UR8, RZ ;  /* 0x0000000800127c24 */ /* 0x000fe2000f8e02ff */
[----:B------:R-:W-:-:S07]  /*0510*/  CS2R R10, SRZ ;  /* 0x00000000000a7805 */ /* 0x000fce000001ff00 */
.L_x_75:
[----:B------:R-:W-:-:S04]  /*0520*/  IMAD R7, R13, UR6, R14 ;  /* 0x000000060d077c24 */ /* 0x000fc8000f8e020e */
[----:B0-----:R-:W-:-:S06]  /*0530*/  IMAD.WIDE R6, R7, 0x2, R4 ;  /* 0x0000000207067825 */ /* 0x001fcc00078e0204 */
[----:B------:R-:W2:Y:S01]  /*0540*/  LDG.E.U16 R6, desc[UR4][R6.64] ;  /* 0x0000000406067981 */ /* 0x000ea2000c1e1500 */
[----:B------:R-:W-:-:S04]  /*0550*/  LEA.HI R13, R18, R13, RZ, 0x1b ;  /* 0x0000000d120d7211 */ /* 0x000fc800078fd8ff */
[----:B------:R-:W-:Y:S01]  /*0560*/  ISETP.GE.AND P0, PT, R13, R20, PT ;  /* 0x000000140d00720c */ /* 0x000fe20003f06270 */
[----:B--2---:R-:W-:-:S06]  /*0570*/  IMAD.U32 R16, R6, 0x10000, RZ ;  /* 0x0001000006107824 */ /* 0x004fcc00078e00ff */
[----:B------:R-:W0:Y:S02]  /*0580*/  F2F.F64.F32 R16, R16 ;  /* 0x0000001000107310 */ /* 0x000e240000201800 */
[----:B0-----:R-:W-:-:S04]  /*0590*/  DADD R10, R16, R10 ;  /* 0x00000000100a7229 */ /* 0x001fc8000000000a */
[----:B------:R-:W-:Y:S07]  /*05a0*/  @!P0 BRA `(.L_x_75) ;  /* 0xfffffffc00dc8947 */ /* 0x000fee000383ffff */
.L_x_74:
[----:B------:R-:W-:Y:S05]  /*05b0*/  BSYNC B1 ;  /* 0x0000000000017941 */ /* 0x000fea0003800000 */
.L_x_73:
[----:B------:R-:W0:Y:S01]  /*05c0*/  S2UR UR7, SR_CgaCtaId ;  /* 0x00000000000779c3 */ /* 0x000e220000008800 */
[----:B------:R-:W-:Y:S01]  /*05d0*/  MOV R4, 0x400 ;  /* 0x0000040000047802 */ /* 0x000fe20000000f00 */
[----:B------:R-:W-:Y:S01]  /*05e0*/  BSSY B1, `(.L_x_76) ;  /* 0x000000a000017945 */ /* 0x000fe20003800000 */
[----:B0-----:R-:W-:-:S05]  /*05f0*/  IMAD.U32 R15, RZ, RZ, UR7 ;  /* 0x00000007ff0f7e24 */ /* 0x001fca000f8e00ff */
[----:B------:R-:W-:-:S05]  /*0600*/  LEA R13, R15, R4, 0x18 ;  /* 0x000000040f0d7211 */ /* 0x000fca00078ec0ff */
[----:B------:R-:W-:-:S07]  /*0610*/  IMAD R13, R14, 0x8, R13 ;  /* 0x000000080e0d7824 */ /* 0x000fce00078e020d */
.L_x_77:
[----:B------:R-:W0:Y:S02]  /*0620*/  LDS.64 R4, [R13] ;  /* 0x000000000d047984 */ /* 0x000e240000000a00 */
[----:B0-----:R-:W-:-:S10]  /*0630*/  DADD R6, R10, R4 ;  /* 0x000000000a067229 */ /* 0x001fd40000000004 */
[----:B------:R-:W0:Y:S02]  /*0640*/  ATOMS.CAST.SPIN.64 R6, [R13], R4, R6 ;  /* 0x000000040d06738d */ /* 0x000e240001800406 */
[----:B0-----:R-:W-:-:S04]  /*0650*/  ISETP.EQ.U32.AND P0, PT, R6, 0x1, PT ;  /* 0x000000010600780c */ /* 0x001fc80003f02070 */
[----:B------:R-:W-:-:S13]  /*0660*/  ISETP.EQ.U32.AND.EX P0, PT, R7, RZ, PT, P0 ;  /* 0x000000ff0700720c */ /* 0x000fda0003f02100 */
[----:B------:R-:W-:Y:S05]  /*0670*/  @!P0 BRA `(.L_x_77) ;  /* 0xfffffffc00e88947 */ /* 0x000fea000383ffff */
[----:B------:R-:W-:Y:S05]  /*0680*/  BSYNC B1 ;  /* 0x0000000000017941 */ /* 0x000fea0003800000 */
.L_x_76:
[----:B------:R-:W-:Y:S01]  /*0690*/  ULDC UR7, c[0x0][0x22c] ;  /* 0x00008b0000077ab9 */ /* 0x000fe20000000800 */
[----:B------:R-:W-:Y:S02]  /*06a0*/  VIADD R14, R14, 0x20 ;  /* 0x000000200e0e7836 */ /* 0x000fe40000000000 */
[----:B------:R-:W-:-:S05]  /*06b0*/  IMAD.U32 R5, RZ, RZ, UR7 ;  /* 0x00000007ff057e24 */ /* 0x000fca000f8e00ff */
[----:B------:R-:W-:-:S13]  /*06c0*/  ISETP.GE.AND P0, PT, R14, R5, PT ;  /* 0x000000050e00720c */ /* 0x000fda0003f06270 */
[----:B------:R-:W-:Y:S05]  /*06d0*/  @!P0 BRA `(.L_x_78) ;  /* 0xfffffffc00648947 */ /* 0x000fea000383ffff */
.L_x_72:
[----:B------:R-:W-:Y:S05]  /*06e0*/  BSYNC B0 ;  /* 0x0000000000007941 */ /* 0x000fea0003800000 */
.L_x_71:
[----:B------:R-:W0:Y:S02]  /*06f0*/  LDC R4, c[0x0][0x140] ;  /* 0x00005000ff047b82 */ /* 0x000e240000000800 */
[----:B0-----:R-:W-:-:S13]  /*0700*/  ISETP.EQ.U32.AND P0, PT, R4, 0x1, PT ;  /* 0x000000010400780c */ /* 0x001fda0003f02070 */
[----:B------:R-:W-:Y:S05]  /*0710*/  @!P0 BRA `(.L_x_79) ;  /* 0x00000000001c8947 */ /* 0x000fea0003800000 */
[----:B------:R-:W-:-:S03]  /*0720*/  UMOV UR7, 0xffffffff ;  /* 0xffffffff00077882 */ /* 0x000fc60000000000 */
[----:B------:R-:W-:Y:S05]  /*0730*/  BRA.DIV UR7, `(.L_x_80) ;  /* 0x0000000e079c7947 */ /* 0x000fea000b800000 */
[----:B------:R-:W-:Y:S06]  /*0740*/  MEMBAR.ALL.GPU ;  /* 0x0000000000007992 */ /* 0x000fec000000a000 */
[----:B------:R-:W-:-:S00]  /*0750*/  ERRBAR ;  /* 0x00000000000079ab */ /* 0x000fc00000000000 */
[----:B------:R-:W-:Y:S08]  /*0760*/  CGAERRBAR ;  /* 0x00000000000075ab */ /* 0x000ff00000000000 */
[----:B------:R-:W-:Y:S01]  /*0770*/  UCGABAR_ARV ;  /* 0x00000000000079c7 */ /* 0x000fe20008000000 */
[----:B------:R-:W-:Y:S05]  /*0780*/  BRA `(.L_x_81) ;  /* 0x00000000000c7947 */ /* 0x000fea0003800000 */
.L_x_79:
[----:B------:R-:W-:-:S03]  /*0790*/  UMOV UR7, 0xffffffff ;  /* 0xffffffff00077882 */ /* 0x000fc60000000000 */
[----:B------:R-:W-:Y:S05]  /*07a0*/  BRA.DIV UR7, `(.L_x_82) ;  /* 0x0000000e07a87947 */ /* 0x000fea000b800000 */
[----:B------:R-:W-:Y:S01]  /*07b0*/  NOP ;  /* 0x0000000000007918 */ /* 0x000fe20000000000 */
.L_x_81:
[----:B------:R-:W-:Y:S05]  /*07c0*/  @!P0 BRA `(.L_x_83) ;  /* 0x0000000000148947 */ /* 0x000fea0003800000 */
[----:B------:R-:W-:-:S03]  /*07d0*/  UMOV UR7, 0xffffffff ;  /* 0xffffffff00077882 */ /* 0x000fc60000000000 */
[----:B------:R-:W-:Y:S05]  /*07e0*/  BRA.DIV UR7, `(.L_x_84) ;  /* 0x0000000e07b47947 */ /* 0x000fea000b800000 */
[----:B------:R-:W-:Y:S01]  /*07f0*/  UCGABAR_WAIT ;  /* 0x0000000000007dc7 */ /* 0x000fe20008000000 */
[----:B------:R-:W-:Y:S01]  /*0800*/  CCTL.IVALL ;  /* 0x00000000ff00798f */ /* 0x000fe20002000000 */
[----:B------:R-:W-:Y:S05]  /*0810*/  BRA `(.L_x_85) ;  /* 0x00000000000c7947 */ /* 0x000fea0003800000 */
.L_x_83:
[----:B------:R-:W-:-:S03]  /*0820*/  UMOV UR7, 0xffffffff ;  /* 0xffffffff00077882 */ /* 0x000fc60000000000 */
[----:B------:R-:W-:Y:S05]  /*0830*/  BRA.DIV UR7, `(.L_x_86) ;  /* 0x0000000e07c07947 */ /* 0x000fea000b800000 */
[----:B------:R-:W-:Y:S06]  /*0840*/  BAR.SYNC.DEFER_BLOCKING 0x0 ;  /* 0x0000000000007b1d */ /* 0x000fec0000010000 */
.L_x_85:
[----:B------:R-:W-:Y:S01]  /*0850*/  ISETP.GE.AND P0, PT, R2, 0x2, PT ;  /* 0x000000020200780c */ /* 0x000fe20003f06270 */
[----:B------:R-:W-:Y:S01]  /*0860*/  BSSY B0, `(.L_x_87) ;  /* 0x0000029000007945 */ /* 0x000fe20003800000 */
[C---:B------:R-:W-:Y:S02]  /*0870*/  ISETP.NE.AND P1, PT, R15.reuse, RZ, PT ;  /* 0x000000ff0f00720c */ /* 0x040fe40003f25270 */
[----:B------:R-:W-:-:S13]  /*0880*/  ISETP.NE.OR P0, PT, R15, RZ, !P0 ;  /* 0x000000ff0f00720c */ /* 0x000fda0004705670 */
[----:B------:R-:W-:Y:S05]  /*0890*/  @P0 BRA `(.L_x_88) ;  /* 0x0000000000940947 */ /* 0x000fea0003800000 */
[----:B------:R-:W0:Y:S01]  /*08a0*/  S2R R16, SR_TID.X ;  /* 0x0000000000107919 */ /* 0x000e220000002100 */
[----:B------:R-:W-:-:S07]  /*08b0*/  IMAD.MOV.U32 R9, RZ, RZ, 0x1 ;  /* 0x00000001ff097424 */ /* 0x000fce00078e00ff */
.L_x_94:
[----:B------:R-:W-:Y:S01]  /*08c0*/  ULDC UR7, c[0x0][0x22c] ;  /* 0x00008b0000077ab9 */ /* 0x000fe20000000800 */
[----:B------:R-:W-:Y:S01]  /*08d0*/  BSSY B1, `(.L_x_89) ;  /* 0x000001e000017945 */ /* 0x000fe20003800000 */
[----:B------:R-:W-:-:S05]  /*08e0*/  IMAD.U32 R5, RZ, RZ, UR7 ;  /* 0x00000007ff057e24 */ /* 0x000fca000f8e00ff */
[----:B0-----:R-:W-:-:S13]  /*08f0*/  ISETP.GE.AND P2, PT, R16, R5, PT ;  /* 0x000000051000720c */ /* 0x001fda0003f46270 */
[----:B------:R-:W-:Y:S05]  /*0900*/  @P2 BRA `(.L_x_90) ;  /* 0x0000000000682947 */ /* 0x000fea0003800000 */
[----:B------:R-:W0:Y:S01]  /*0910*/  S2R R6, SR_CgaCtaId ;  /* 0x0000000000067919 */ /* 0x000e220000008800 */
[----:B------:R-:W-:Y:S01]  /*0920*/  MOV R5, 0x400 ;  /* 0x0000040000057802 */ /* 0x000fe20000000f00 */
[----:B------:R-:W-:Y:S01]  /*0930*/  IMAD.MOV.U32 R13, RZ, RZ, R16 ;  /* 0x000000ffff0d7224 */ /* 0x000fe200078e0010 */
[----:B------:R-:W1:Y:S02]  /*0940*/  S2R R4, SR_SWINHI ;  /* 0x0000000000047919 */ /* 0x000e640000002f00 */
[----:B0-----:R-:W-:-:S04]  /*0950*/  LEA R18, R6, R5, 0x18 ;  /* 0x0000000506127211 */ /* 0x001fc800078ec0ff */
[----:B------:R-:W-:Y:S02]  /*0960*/  MOV R10, R18 ;  /* 0x00000012000a7202 */ /* 0x000fe40000000f00 */
[----:B-1----:R-:W-:Y:S02]  /*0970*/  MOV R11, R4 ;  /* 0x00000004000b7202 */ /* 0x002fe40000000f00 */
[----:B------:R-:W-:Y:S02]  /*0980*/  PRMT R10, R9, 0x654, R10 ;  /* 0x00000654090a7816 */ /* 0x000fe4000000000a */
[----:B------:R-:W-:-:S07]  /*0990*/  MOV R11, R11 ;  /* 0x0000000b000b7202 */ /* 0x000fce0000000f00 */
.L_x_93:
[----:B------:R-:W-:-:S06]  /*09a0*/  IMAD.WIDE R14, R13, 0x8, R10 ;  /* 0x000000080d0e7825 */ /* 0x000fcc00078e020a */
[----:B------:R-:W5:Y:S01]  /*09b0*/  LD.E.64 R14, desc[UR4][R14.64] ;  /* 0x000000040e0e7980 */ /* 0x000f62000c101b00 */
[----:B------:R-:W-:Y:S05]  /*09c0*/  YIELD ;  /* 0x0000000000007946 */ /* 0x000fea0003800000 */
[----:B------:R-:W-:Y:S01]  /*09d0*/  BSSY B2, `(.L_x_91) ;  /* 0x0000008000027945 */ /* 0x000fe20003800000 */
[----:B------:R-:W-:-:S07]  /*09e0*/  IMAD R17, R13, 0x8, R18 ;  /* 0x000000080d117824 */ /* 0x000fce00078e0212 */
.L_x_92:
[----:B------:R-:W0:Y:S02]  /*09f0*/  LDS.64 R4, [R17] ;  /* 0x0000000011047984 */ /* 0x000e240000000a00 */
[----:B0----5:R-:W-:-:S10]  /*0a00*/  DADD R6, R14, R4 ;  /* 0x000000000e067229 */ /* 0x021fd40000000004 */
[----:B------:R-:W0:Y:S02]  /*0a10*/  ATOMS.CAST.SPIN.64 R6, [R17], R4, R6 ;  /* 0x000000041106738d */ /* 0x000e240001800406 */
[----:B0-----:R-:W-:-:S04]  /*0a20*/  ISETP.EQ.U32.AND P0, PT, R6, 0x1, PT ;  /* 0x000000010600780c */ /* 0x001fc80003f02070 */
[----:B------:R-:W-:-:S13]  /*0a30*/  ISETP.EQ.U32.AND.EX P0, PT, R7, RZ, PT, P0 ;  /* 0x000000ff0700720c */ /* 0x000fda0003f02100 */
[----:B------:R-:W-:Y:S05]  /*0a40*/  @!P0 BRA `(.L_x_92) ;  /* 0xfffffffc00e88947 */ /* 0x000fea000383ffff */
[----:B------:R-:W-:Y:S05]  /*0a50*/  BSYNC B2 ;  /* 0x0000000000027941 */ /* 0x000fea0003800000 */
.L_x_91:
[----:B------:R-:W-:Y:S01]  /*0a60*/  ULDC UR7, c[0x0][0x22c] ;  /* 0x00008b0000077ab9 */ /* 0x000fe20000000800 */
[----:B------:R-:W-:Y:S02]  /*0a70*/  IMAD.IADD R13, R0, 0x1, R13 ;  /* 0x00000001000d7824 */ /* 0x000fe400078e020d */
[----:B------:R-:W-:-:S05]  /*0a80*/  IMAD.U32 R5, RZ, RZ, UR7 ;  /* 0x00000007ff057e24 */ /* 0x000fca000f8e00ff */
[----:B------:R-:W-:-:S13]  /*0a90*/  ISETP.GE.AND P0, PT, R13, R5, PT ;  /* 0x000000050d00720c */ /* 0x000fda0003f06270 */
[----:B------:R-:W-:Y:S05]  /*0aa0*/  @!P0 BRA `(.L_x_93) ;  /* 0xfffffffc00bc8947 */ /* 0x000fea000383ffff */
.L_x_90:
[----:B------:R-:W-:Y:S05]  /*0ab0*/  BSYNC B1 ;  /* 0x0000000000017941 */ /* 0x000fea0003800000 */
.L_x_89:
[----:B------:R-:W-:-:S05]  /*0ac0*/  VIADD R9, R9, 0x1 ;  /* 0x0000000109097836 */ /* 0x000fca0000000000 */
[----:B------:R-:W-:-:S13]  /*0ad0*/  ISETP.GE.AND P0, PT, R9, R2, PT ;  /* 0x000000020900720c */ /* 0x000fda0003f06270 */
[----:B------:R-:W-:Y:S05]  /*0ae0*/  @!P0 BRA `(.L_x_94) ;  /* 0xfffffffc00748947 */ /* 0x000fea000383ffff */
.L_x_88:
[----:B------:R-:W-:Y:S05]  /*0af0*/  BSYNC B0 ;  /* 0x0000000000007941 */ /* 0x000fea0003800000 */
.L_x_87:
        /* <DEDUP_REMOVED lines=10> */
.L_x_95:
[----:B------:R-:W-:-:S03]  /*0ba0*/  UMOV UR7, 0xffffffff ;  /* 0xffffffff00077882 */ /* 0x000fc60000000000 */
[----:B------:R-:W-:Y:S05]  /*0bb0*/  BRA.DIV UR7, `(.L_x_98) ;  /* 0x0000000e07347947 */ /* 0x000fea000b800000 */
[----:B------:R-:W-:Y:S01]  /*0bc0*/  NOP ;  /* 0x0000000000007918 */ /* 0x000fe20000000000 */
.L_x_97:
[----:B------:R-:W-:Y:S05]  /*0bd0*/  @!P0 BRA `(.L_x_99) ;  /* 0x0000000000148947 */ /* 0x000fea0003800000 */
[----:B------:R-:W-:-:S03]  /*0be0*/  UMOV UR7, 0xffffffff ;  /* 0xffffffff00077882 */ /* 0x000fc60000000000 */
[----:B------:R-:W-:Y:S05]  /*0bf0*/  BRA.DIV UR7, `(.L_x_100) ;  /* 0x0000000e07407947 */ /* 0x000fea000b800000 */
[----:B------:R-:W-:Y:S01]  /*0c00*/  UCGABAR_WAIT ;  /* 0x0000000000007dc7 */ /* 0x000fe20008000000 */
[----:B------:R-:W-:Y:S01]  /*0c10*/  CCTL.IVALL ;  /* 0x00000000ff00798f */ /* 0x000fe20002000000 */
[----:B------:R-:W-:Y:S05]  /*0c20*/  BRA `(.L_x_101) ;  /* 0x00000000000c7947 */ /* 0x000fea0003800000 */
.L_x_99:
[----:B------:R-:W-:-:S03]  /*0c30*/  UMOV UR7, 0xffffffff ;  /* 0xffffffff00077882 */ /* 0x000fc60000000000 */
[----:B------:R-:W-:Y:S05]  /*0c40*/  BRA.DIV UR7, `(.L_x_102) ;  /* 0x0000000e074c7947 */ /* 0x000fea000b800000 */
[----:B------:R-:W-:Y:S06]  /*0c50*/  BAR.SYNC.DEFER_BLOCKING 0x0 ;  /* 0x0000000000007b1d */ /* 0x000fec0000010000 */
.L_x_101:
[----:B------:R-:W-:Y:S05]  /*0c60*/  @P1 EXIT ;  /* 0x000000000000194d */ /* 0x000fea0003800000 */
[----:B------:R-:W-:-:S04]  /*0c70*/  SHF.R.S32.HI R7, RZ, 0x1f, R8 ;  /* 0x0000001fff077819 */ /* 0x000fc80000011408 */
[----:B------:R-:W-:Y:S01]  /*0c80*/  SHF.R.U64 R2, R8, 0x5, R7 ;  /* 0x0000000508027819 */ /* 0x000fe20000001207 */
[----:B------:R-:W-:Y:S06]  /*0c90*/  @P2 BRA `(.L_x_103) ;  /* 0x0000000000382947 */ /* 0x000fec0003800000 */
[----:B------:R-:W0:Y:S01]  /*0ca0*/  S2R R9, SR_CgaCtaId ;  /* 0x0000000000097919 */ /* 0x000e220000008800 */
[----:B------:R-:W1:Y:S01]  /*0cb0*/  LDC.64 R6, c[0x0][0x218] ;  /* 0x00008600ff067b82 */ /* 0x000e620000000a00 */
[----:B------:R-:W-:-:S04]  /*0cc0*/  MOV R4, 0x400 ;  /* 0x0000040000047802 */ /* 0x000fc80000000f00 */
[----:B0-----:R-:W-:-:S07]  /*0cd0*/  LEA R4, R9, R4, 0x18 ;  /* 0x0000000409047211 */ /* 0x001fce00078ec0ff */
.L_x_104:
[----:B-1----:R-:W-:-:S06]  /*0ce0*/  IMAD.WIDE R10, R3, 0x4, R6 ;  /* 0x00000004030a7825 */ /* 0x002fcc00078e0206 */
[----:B------:R-:W2:Y:S01]  /*0cf0*/  LDG.E R10, desc[UR4][R10.64] ;  /* 0x000000040a0a7981 */ /* 0x000ea2000c1e1900 */
[----:B0-----:R-:W-:Y:S02]  /*0d00*/  IMAD R9, R3, 0x8, R4 ;  /* 0x0000000803097824 */ /* 0x001fe400078e0204 */
[----:B------:R-:W-:-:S03]  /*0d10*/  IMAD.IADD R3, R0, 0x1, R3 ;  /* 0x0000000100037824 */ /* 0x000fc600078e0203 */
[----:B------:R-:W0:Y:S02]  /*0d20*/  LDS.64 R16, [R9] ;  /* 0x0000000009107984 */ /* 0x000e240000000a00 */
[----:B------:R-:W-:Y:S01]  /*0d30*/  ISETP.GE.AND P0, PT, R3, R5, PT ;  /* 0x000000050300720c */ /* 0x000fe20003f06270 */
[----:B--2---:R-:W0:Y:S02]  /*0d40*/  F2F.F64.F32 R14, R10 ;  /* 0x0000000a000e7310 */ /* 0x004e240000201800 */
[----:B0-----:R-:W-:-:S07]  /*0d50*/  DMUL R14, R14, R16 ;  /* 0x000000100e0e7228 */ /* 0x001fce0000000000 */
[----:B------:R0:W-:Y:S03]  /*0d60*/  STS.64 [R9], R14 ;  /* 0x0000000e09007388 */ /* 0x0001e60000000a00 */
[----:B------:R-:W-:Y:S05]  /*0d70*/  @!P0 BRA `(.L_x_104) ;  /* 0xfffffffc00d88947 */ /* 0x000fea000383ffff */
.L_x_103:
[----:B------:R-:W-:Y:S05]  /*0d80*/  WARPSYNC.ALL ;  /* 0x0000000000007948 */ /* 0x000fea0003800000 */
[----:B------:R-:W-:Y:S01]  /*0d90*/  BAR.SYNC.DEFER_BLOCKING 0x0 ;  /* 0x0000000000007b1d */ /* 0x000fe20000010000 */
[----:B------:R-:W-:-:S13]  /*0da0*/  ISETP.NE.AND P0, PT, R2, RZ, PT ;  /* 0x000000ff0200720c */ /* 0x000fda0003f05270 */
[----:B------:R-:W-:Y:S05]  /*0db0*/  @P0 EXIT ;  /* 0x000000000000094d */ /* 0x000fea0003800000 */
[----:B------:R-:W1:Y:S01]  /*0dc0*/  @!P3 S2R R3, SR_CgaCtaId ;  /* 0x000000000003b919 */ /* 0x000e620000008800 */
[----:B------:R-:W-:Y:S01]  /*0dd0*/  @!P3 IMAD.SHL.U32 R0, R8, 0x8, RZ ;  /* 0x000000080800b824 */ /* 0x000fe200078e00ff */
[----:B------:R-:W-:Y:S01]  /*0de0*/  @!P3 MOV R2, 0x400 ;  /* 0x000004000002b802 */ /* 0x000fe20000000f00 */
[----:B------:R-:W-:Y:S03]  /*0df0*/  BSSY B0, `(.L_x_105) ;  /* 0x0000033000007945 */ /* 0x000fe60003800000 */
[----:B------:R-:W-:Y:S02]  /*0e00*/  @!P3 LOP3.LUT R0, R0, 0xf8, RZ, 0xc0, !PT ;  /* 0x000000f80000b812 */ /* 0x000fe400078ec0ff */
[----:B-1----:R-:W-:Y:S02]  /*0e10*/  @!P3 LEA R7, R3, R2, 0x18 ;  /* 0x000000020307b211 */ /* 0x002fe400078ec0ff */
[----:B------:R-:W-:-:S03]  /*0e20*/  CS2R R2, SRZ ;  /* 0x0000000000027805 */ /* 0x000fc6000001ff00 */
[----:B------:R-:W-:Y:S01]  /*0e30*/  @!P3 IMAD.IADD R4, R7, 0x1, R0 ;  /* 0x000000010704b824 */ /* 0x000fe200078e0200 */
[----:B------:R-:W-:-:S04]  /*0e40*/  LOP3.LUT R0, R12, 0x20, RZ, 0xfc, !PT ;  /* 0x000000200c007812 */ /* 0x000fc800078efcff */
[----:B------:R-:W1:Y:S01]  /*0e50*/  @!P3 LDS.64 R2, [R4] ;  /* 0x000000000402b984 */ /* 0x000e620000000a00 */
[----:B------:R-:W-:-:S03]  /*0e60*/  ISETP.GE.AND P0, PT, R0, R5, PT ;  /* 0x000000050000720c */ /* 0x000fc60003f06270 */
[----:B-1----:R1:W-:Y:S10]  /*0e70*/  STL.64 [R1], R2 ;  /* 0x0000000201007387 */ /* 0x0023f40000100a00 */
[----:B------:R-:W-:Y:S05]  /*0e80*/  @P0 BRA `(.L_x_106) ;  /* 0x0000000000a40947 */ /* 0x000fea0003800000 */
[----:B------:R-:W2:Y:S01]  /*0e90*/  S2R R7, SR_CgaCtaId ;  /* 0x0000000000077919 */ /* 0x000ea20000008800 */
[----:B------:R-:W-:Y:S01]  /*0ea0*/  IMAD.IADD R6, R5, 0x1, -R0 ;  /* 0x0000000105067824 */ /* 0x000fe200078e0a00 */
[----:B------:R-:W-:Y:S01]  /*0eb0*/  MOV R4, 0x400 ;  /* 0x0000040000047802 */ /* 0x000fe20000000f00 */
[----:B------:R-:W-:Y:S01]  /*0ec0*/  IMAD.SHL.U32 R8, R8, 0x8, RZ ;  /* 0x0000000808087824 */ /* 0x000fe200078e00ff */
[----:B------:R-:W-:Y:S01]  /*0ed0*/  BSSY B1, `(.L_x_107) ;  /* 0x0000016000017945 */ /* 0x000fe20003800000 */
[----:B------:R-:W-:Y:S02]  /*0ee0*/  PLOP3.LUT P0, PT, PT, PT, PT, 0x80, 0x0 ;  /* 0x000000000000781c */ /* 0x000fe40003f0f070 */
[----:B------:R-:W-:Y:S02]  /*0ef0*/  ISETP.GT.AND P1, PT, R6, 0x60, PT ;  /* 0x000000600600780c */ /* 0x000fe40003f24270 */
[----:B------:R-:W-:Y:S02]  /*0f00*/  LOP3.LUT R8, R8, 0xf8, RZ, 0xc0, !PT ;  /* 0x000000f808087812 */ /* 0x000fe400078ec0ff */
[----:B--2---:R-:W-:-:S04]  /*0f10*/  LEA R7, R7, R4, 0x18 ;  /* 0x0000000407077211 */ /* 0x004fc800078ec0ff */
[----:B------:R-:W-:-:S05]  /*0f20*/  IADD3 R4, R7, 0x100, R8 ;  /* 0x0000010007047810 */ /* 0x000fca0007ffe008 */
[----:B------:R-:W-:Y:S05]  /*0f30*/  @!P1 BRA `(.L_x_108) ;  /* 0x00000000003c9947 */ /* 0x000fea0003800000 */
[----:B------:R-:W-:Y:S01]  /*0f40*/  PLOP3.LUT P0, PT, PT, PT, PT, 0x8, 0x0 ;  /* 0x000000000000781c */ /* 0x000fe20003f0e170 */
[----:B------:R-:W-:-:S12]  /*0f50*/  VIADD R13, R5, 0xffffffa0 ;  /* 0xffffffa0050d7836 */ /* 0x000fd80000000000 */
.L_x_109:
[----:B--2---:R-:W2:Y:S01]  /*0f60*/  LDS.64 R6, [R4] ;  /* 0x0000000004067984 */ /* 0x004ea20000000a00 */
[----:B------:R-:W-:-:S03]  /*0f70*/  VIADD R0, R0, 0x80 ;  /* 0x0000008000007836 */ /* 0x000fc60000000000 */
[----:B0-----:R-:W0:Y:S02]  /*0f80*/  LDS.64 R8, [R4+0x100] ;  /* 0x0001000004087984 */ /* 0x001e240000000a00 */
[----:B------:R-:W-:Y:S02]  /*0f90*/  ISETP.GE.AND P1, PT, R0, R13, PT ;  /* 0x0000000d0000720c */ /* 0x000fe40003f26270 */
[----:B------:R-:W3:Y:S04]  /*0fa0*/  LDS.64 R10, [R4+0x200] ;  /* 0x00020000040a7984 */ /* 0x000ee80000000a00 */
[----:B------:R4:W1:Y:S02]  /*0fb0*/  LDS.64 R14, [R4+0x300] ;  /* 0x00030000040e7984 */ /* 0x0008640000000a00 */
[----:B----4-:R-:W-:Y:S01]  /*0fc0*/  VIADD R4, R4, 0x400 ;  /* 0x0000040004047836 */ /* 0x010fe20000000000 */
[----:B--2---:R-:W-:-:S08]  /*0fd0*/  DADD R6, R6, R2 ;  /* 0x0000000006067229 */ /* 0x004fd00000000002 */
[----:B0-----:R-:W-:-:S08]  /*0fe0*/  DADD R6, R8, R6 ;  /* 0x0000000008067229 */ /* 0x001fd00000000006 */
[----:B---3--:R-:W-:-:S08]  /*0ff0*/  DADD R6, R10, R6 ;  /* 0x000000000a067229 */ /* 0x008fd00000000006 */
[----:B-1----:R-:W-:-:S07]  /*1000*/  DADD R2, R14, R6 ;  /* 0x000000000e027229 */ /* 0x002fce0000000006 */
[----:B------:R2:W-:Y:S01]  /*1010*/  STL.64 [R1], R2 ;  /* 0x0000000201007387 */ /* 0x0005e20000100a00 */
[----:B------:R-:W-:Y:S05]  /*1020*/  @!P1 BRA `(.L_x_109) ;  /* 0xfffffffc00cc9947 */ /* 0x000fea000383ffff */
.L_x_108:
[----:B------:R-:W-:Y:S05]  /*1030*/  BSYNC B1 ;  /* 0x0000000000017941 */ /* 0x000fea0003800000 */
.L_x_107:
[----:B------:R-:W-:-:S05]  /*1040*/  IMAD.IADD R6, R5, 0x1, -R0 ;  /* 0x0000000105067824 */ /* 0x000fca00078e0a00 */
[----:B------:R-:W-:-:S13]  /*1050*/  ISETP.GT.AND P1, PT, R6, 0x20, PT ;  /* 0x000000200600780c */ /* 0x000fda0003f24270 */
[----:B------:R-:W-:Y:S01]  /*1060*/  @P1 VIADD R0, R0, 0x40 ;  /* 0x0000004000001836 */ /* 0x000fe20000000000 */
[----:B------:R-:W-:Y:S01]  /*1070*/  @P1 PLOP3.LUT P0, PT, PT, PT, PT, 0x8, 0x0 ;  /* 0x000000000000181c */ /* 0x000fe20003f0e170 */
[----:B0-----:R-:W0:Y:S03]  /*1080*/  @P1 LDS.64 R8, [R4] ;  /* 0x0000000004081984 */ /* 0x001e260000000a00 */
[----:B------:R-:W-:Y:S01]  /*1090*/  ISETP.LT.OR P0, PT, R0, R5, P0 ;  /* 0x000000050000720c */ /* 0x000fe20000701670 */
[----:B------:R3:W1:Y:S02]  /*10a0*/  @P1 LDS.64 R10, [R4+0x100] ;  /* 0x00010000040a1984 */ /* 0x0006640000000a00 */
[----:B---3--:R-:W-:-:S10]  /*10b0*/  @P1 VIADD R4, R4, 0x200 ;  /* 0x0000020004041836 */ /* 0x008fd40000000000 */
[----:B------:R-:W3:Y:S01]  /*10c0*/  @P0 LDS.64 R6, [R4] ;  /* 0x0000000004060984 */ /* 0x000ee20000000a00 */
[----:B0-----:R-:W-:-:S08]  /*10d0*/  @P1 DADD R8, R2, R8 ;  /* 0x0000000002081229 */ /* 0x001fd00000000008 */
[----:B-12---:R-:W-:-:S07]  /*10e0*/  @P1 DADD R2, R10, R8 ;  /* 0x000000000a021229 */ /* 0x006fce0000000008 */
[----:B------:R3:W-:Y:S02]  /*10f0*/  @P1 STL.64 [R1], R2 ;  /* 0x0000000201001387 */ /* 0x0007e40000100a00 */
[----:B---3--:R-:W-:-:S07]  /*1100*/  @P0 DADD R2, R2, R6 ;  /* 0x0000000002020229 */ /* 0x008fce0000000006 */
[----:B------:R2:W-:Y:S04]  /*1110*/  @P0 STL.64 [R1], R2 ;  /* 0x0000000201000387 */ /* 0x0005e80000100a00 */
.L_x_106:
[----:B------:R-:W-:Y:S05]  /*1120*/  BSYNC B0 ;  /* 0x0000000000007941 */ /* 0x000fea0003800000 */
.L_x_105:
[----:B------:R-:W3:Y:S01]  /*1130*/  LDL.64 R10, [R1] ;  /* 0x00000000010a7983 */ /* 0x000ee20000100a00 */
[----:B------:R-:W-:-:S03]  /*1140*/  ISETP.NE.AND P0, PT, R12, RZ, PT ;  /* 0x000000ff0c00720c */ /* 0x000fc60003f05270 */
[----:B---3--:R-:W-:Y:S04]  /*1150*/  SHFL.BFLY PT, R5, R11, 0x10, 0x1f ;  /* 0x0e001f000b057f89 */ /* 0x008fe800000e0000 */
[----:B------:R-:W3:Y:S02]  /*1160*/  SHFL.BFLY PT, R4, R10, 0x10, 0x1f ;  /* 0x0e001f000a047f89 */ /* 0x000ee400000e0000 */
[----:B---3--:R-:W-:-:S07]  /*1170*/  DADD R4, R4, R2 ;  /* 0x0000000004047229 */ /* 0x008fce0000000002 */
[----:B-12---:R-:W-:Y:S04]  /*1180*/  SHFL.BFLY PT, R3, R5, 0x8, 0x1f ;  /* 0x0d001f0005037f89 */ /* 0x006fe800000e0000 */
[----:B------:R-:W1:Y:S02]  /*1190*/  SHFL.BFLY PT, R2, R4, 0x8, 0x1f ;  /* 0x0d001f0004027f89 */ /* 0x000e6400000e0000 */
[----:B-1----:R-:W-:-:S07]  /*11a0*/  DADD R6, R2, R4 ;  /* 0x0000000002067229 */ /* 0x002fce0000000004 */
[----:B------:R-:W-:Y:S04]  /*11b0*/  SHFL.BFLY PT, R3, R7, 0x4, 0x1f ;  /* 0x0c801f0007037f89 */ /* 0x000fe800000e0000 */
[----:B------:R-:W0:Y:S02]  /*11c0*/  SHFL.BFLY PT, R2, R6, 0x4, 0x1f ;  /* 0x0c801f0006027f89 */ /* 0x000e2400000e0000 */
[----:B0-----:R-:W-:-:S07]  /*11d0*/  DADD R8, R2, R6 ;  /* 0x0000000002087229 */ /* 0x001fce0000000006 */
[----:B------:R-:W-:Y:S04]  /*11e0*/  SHFL.BFLY PT, R3, R9, 0x2, 0x1f ;  /* 0x0c401f0009037f89 */ /* 0x000fe800000e0000 */
[----:B------:R-:W0:Y:S02]  /*11f0*/  SHFL.BFLY PT, R2, R8, 0x2, 0x1f ;  /* 0x0c401f0008027f89 */ /* 0x000e2400000e0000 */
[----:B0-----:R-:W-:-:S07]  /*1200*/  DADD R14, R2, R8 ;  /* 0x00000000020e7229 */ /* 0x001fce0000000008 */
[----:B------:R-:W-:Y:S04]  /*1210*/  SHFL.BFLY PT, R11, R15, 0x1, 0x1f ;  /* 0x0c201f000f0b7f89 */ /* 0x000fe800000e0000 */
[----:B------:R-:W0:Y:S02]  /*1220*/  SHFL.BFLY PT, R10, R14, 0x1, 0x1f ;  /* 0x0c201f000e0a7f89 */ /* 0x000e2400000e0000 */
[----:B0-----:R-:W-:-:S07]  /*1230*/  DADD R10, R10, R14 ;  /* 0x000000000a0a7229 */ /* 0x001fce000000000e */
[----:B------:R0:W-:Y:S01]  /*1240*/  STL.64 [R1], R10 ;  /* 0x0000000a01007387 */ /* 0x0001e20000100a00 */
[----:B------:R-:W-:-:S03]  /*1250*/  NOP ;  /* 0x0000000000007918 */ /* 0x000fc60000000000 */
[----:B------:R0:W5:Y:S01]  /*1260*/  LDL.64 R2, [R1] ;  /* 0x0000000001027983 */ /* 0x0001620000100a00 */
[----:B------:R-:W-:Y:S01]  /*1270*/  NOP ;  /* 0x0000000000007918 */ /* 0x000fe20000000000 */
[----:B------:R-:W-:Y:S05]  /*1280*/  @P0 EXIT ;  /* 0x000000000000094d */ /* 0x000fea0003800000 */
[----:B------:R-:W-:Y:S02]  /*1290*/  ULDC.64 UR6, c[0x0][0x230] ;  /* 0x00008c0000067ab9 */ /* 0x000fe40000000a00 */
[----:B------:R-:W-:Y:S01]  /*12a0*/  I2FP.F32.S32 R5, UR6 ;  /* 0x0000000600057c45 */ /* 0x000fe20008201400 */
[----:B------:R-:W-:Y:S02]  /*12b0*/  ULDC UR6, c[0x0][0x224] ;  /* 0x0000890000067ab9 */ /* 0x000fe40000000800 */
[----:B------:R-:W-:Y:S01]  /*12c0*/  I2FP.F32.S32 R0, UR6 ;  /* 0x0000000600007c45 */ /* 0x000fe20008201400 */
[----:B------:R-:W1:Y:S04]  /*12d0*/  MUFU.RCP R4, R5 ;  /* 0x0000000500047308 */ /* 0x000e680000001000 */
[----:B------:R-:W-:-:S04]  /*12e0*/  FMUL R0, R0, UR7 ;  /* 0x0000000700007c20 */ /* 0x000fc80008400000 */
[----:B------:R-:W2:Y:S01]  /*12f0*/  FCHK P0, R0, R5 ;  /* 0x0000000500007302 */ /* 0x000ea20000000000 */
[----:B-1----:R-:W-:-:S04]  /*1300*/  FFMA R7, -R5, R4, 1 ;  /* 0x3f80000005077423 */ /* 0x002fc80000000104 */
[----:B------:R-:W-:-:S04]  /*1310*/  FFMA R7, R4, R7, R4 ;  /* 0x0000000704077223 */ /* 0x000fc80000000004 */
[----:B------:R-:W-:-:S04]  /*1320*/  FFMA R4, R0, R7, RZ ;  /* 0x0000000700047223 */ /* 0x000fc800000000ff */
[----:B------:R-:W-:-:S04]  /*1330*/  FFMA R6, -R5, R4, R0 ;  /* 0x0000000405067223 */ /* 0x000fc80000000100 */
[----:B------:R-:W-:Y:S01]  /*1340*/  FFMA R4, R7, R6, R4 ;  /* 0x0000000607047223 */ /* 0x000fe20000000004 */
[----:B--2---:R-:W-:Y:S06]  /*1350*/  @!P0 BRA `(.L_x_110) ;  /* 0x00000000000c8947 */ /* 0x004fec0003800000 */
[----:B------:R-:W-:-:S07]  /*1360*/  MOV R4, 0x1380 ;  /* 0x0000138000047802 */ /* 0x000fce0000000f00 */
[----:B0----5:R-:W-:Y:S05]  /*1370*/  CALL.REL.NOINC `($__internal_0_$__cuda_sm3x_div_rn_noftz_f32_slowpath) ;  /* 0x0000000400ac7944 */ /* 0x021fea0003c00000 */
[----:B------:R-:W-:-:S07]  /*1380*/  IMAD.MOV.U32 R4, RZ, RZ, R0 ;  /* 0x000000ffff047224 */ /* 0x000fce00078e0000 */
.L_x_110:
[----:B------:R-:W-:Y:S02]  /*1390*/  ULDC UR6, c[0x0][0x220] ;  /* 0x0000880000067ab9 */ /* 0x000fe40000000800 */
[----:B------:R-:W-:-:S04]  /*13a0*/  I2FP.F32.S32 R5, UR6 ;  /* 0x0000000600057c45 */ /* 0x000fc80008201400 */
[----:B------:R-:W1:Y:S08]  /*13b0*/  MUFU.RCP R0, R5 ;  /* 0x0000000500007308 */ /* 0x000e700000001000 */
[----:B------:R-:W2:Y:S01]  /*13c0*/  FCHK P0, R4, R5 ;  /* 0x0000000504007302 */ /* 0x000ea20000000000 */
[----:B-1----:R-:W-:-:S04]  /*13d0*/  FFMA R7, -R5, R0, 1 ;  /* 0x3f80000005077423 */ /* 0x002fc80000000100 */
[----:B------:R-:W-:-:S04]  /*13e0*/  FFMA R0, R0, R7, R0 ;  /* 0x0000000700007223 */ /* 0x000fc80000000000 */
[----:B------:R-:W-:-:S04]  /*13f0*/  FFMA R7, R0, R4, RZ ;  /* 0x0000000400077223 */ /* 0x000fc800000000ff */
[----:B------:R-:W-:-:S04]  /*1400*/  FFMA R6, -R5, R7, R4 ;  /* 0x0000000705067223 */ /* 0x000fc80000000104 */
[----:B------:R-:W-:Y:S01]  /*1410*/  FFMA R6, R0, R6, R7 ;  /* 0x0000000600067223 */ /* 0x000fe20000000007 */
[----:B--2---:R-:W-:Y:S06]  /*1420*/  @!P0 BRA `(.L_x_111) ;  /* 0x0000000000108947 */ /* 0x004fec0003800000 */
[----:B------:R-:W-:Y:S01]  /*1430*/  IMAD.MOV.U32 R0, RZ, RZ, R4 ;  /* 0x000000ffff007224 */ /* 0x000fe200078e0004 */
[----:B------:R-:W-:-:S07]  /*1440*/  MOV R4, 0x1460 ;  /* 0x0000146000047802 */ /* 0x000fce0000000f00 */
[----:B0----5:R-:W-:Y:S05]  /*1450*/  CALL.REL.NOINC `($__internal_0_$__cuda_sm3x_div_rn_noftz_f32_slowpath) ;  /* 0x0000000400747944 */ /* 0x021fea0003c00000 */
[----:B------:R-:W-:-:S07]  /*1460*/  IMAD.MOV.U32 R6, RZ, RZ, R0 ;  /* 0x000000ffff067224 */ /* 0x000fce00078e0000 */
.L_x_111:
[----:B------:R-:W1:Y:S08]  /*1470*/  MUFU.RCP R0, R5 ;  /* 0x0000000500007308 */ /* 0x000e700000001000 */
[----:B------:R-:W2:Y:S01]  /*1480*/  FCHK P0, R6, R5 ;  /* 0x0000000506007302 */ /* 0x000ea20000000000 */
[----:B-1----:R-:W-:-:S04]  /*1490*/  FFMA R7, -R5, R0, 1 ;  /* 0x3f80000005077423 */ /* 0x002fc80000000100 */
[----:B------:R-:W-:-:S04]  /*14a0*/  FFMA R0, R0, R7, R0 ;  /* 0x0000000700007223 */ /* 0x000fc80000000000 */
[----:B------:R-:W-:-:S04]  /*14b0*/  FFMA R7, R0, R6, RZ ;  /* 0x0000000600077223 */ /* 0x000fc800000000ff */
[----:B------:R-:W-:-:S04]  /*14c0*/  FFMA R4, -R5, R7, R6 ;  /* 0x0000000705047223 */ /* 0x000fc80000000106 */
[----:B0-----:R-:W-:Y:S01]  /*14d0*/  FFMA R11, R0, R4, R7 ;  /* 0x00000004000b7223 */ /* 0x001fe20000000007 */
[----:B--2---:R-:W-:Y:S06]  /*14e0*/  @!P0 BRA `(.L_x_112) ;  /* 0x0000000000108947 */ /* 0x004fec0003800000 */
[----:B------:R-:W-:Y:S01]  /*14f0*/  IMAD.MOV.U32 R0, RZ, RZ, R6 ;  /* 0x000000ffff007224 */ /* 0x000fe200078e0006 */
[----:B------:R-:W-:-:S07]  /*1500*/  MOV R4, 0x1520 ;  /* 0x0000152000047802 */ /* 0x000fce0000000f00 */
[----:B-----5:R-:W-:Y:S05]  /*1510*/  CALL.REL.NOINC `($__internal_0_$__cuda_sm3x_div_rn_noftz_f32_slowpath) ;  /* 0x0000000400447944 */ /* 0x020fea0003c00000 */
[----:B------:R-:W-:-:S07]  /*1520*/  IMAD.MOV.U32 R11, RZ, RZ, R0 ;  /* 0x000000ffff0b7224 */ /* 0x000fce00078e0000 */
.L_x_112:
[----:B------:R-:W0:Y:S01]  /*1530*/  F2F.F64.F32 R4, R11 ;  /* 0x0000000b00047310 */ /* 0x000e220000201800 */
[----:B------:R-:W1:Y:S08]  /*1540*/  LDC.64 R6, c[0x0][0x238] ;  /* 0x00008e00ff067b82 */ /* 0x000e700000000a00 */
[----:B------:R-:W2:Y:S01]  /*1550*/  LDC.64 R8, c[0x0][0x240] ;  /* 0x00009000ff087b82 */ /* 0x000ea20000000a00 */
[----:B0----5:R-:W-:-:S10]  /*1560*/  DMUL R2, R2, R4 ;  /* 0x0000000402027228 */ /* 0x021fd40000000000 */
[----:B------:R-:W1:Y:S02]  /*1570*/  F2F.BF16.F64 R3, R2 ;  /* 0x0000000200037310 */ /* 0x000e640000302000 */
[----:B-1----:R-:W-:Y:S04]  /*1580*/  STG.E.U16 desc[UR4][R6.64], R3 ;  /* 0x0000000306007986 */ /* 0x002fe8000c101504 */
[----:B--2---:R-:W-:Y:S01]  /*1590*/  STG.E desc[UR4][R8.64], R11 ;  /* 0x0000000b08007986 */ /* 0x004fe2000c101904 */
[----:B------:R-:W-:Y:S05]  /*15a0*/  EXIT ;  /* 0x000000000000794d */ /* 0x000fea0003800000 */
.L_x_80:
[----:B------:R-:W-:Y:S01]  /*15b0*/  BSSY B0, `(.L_x_113) ;  /* 0x0000008000007945 */ /* 0x000fe20003800000 */
[----:B------:R-:W-:-:S07]  /*15c0*/  IMAD.MOV.U32 R4, RZ, RZ, -0x1 ;  /* 0xffffffffff047424 */ /* 0x000fce00078e00ff */
[----:B------:R-:W-:Y:S05]  /*15d0*/  WARPSYNC.COLLECTIVE.ALL `(.L_x_114) ;  /* 0x0000000000147948 */ /* 0x000fea0003c00000 */
[----:B------:R-:W-:Y:S06]  /*15e0*/  MEMBAR.ALL.GPU ;  /* 0x0000000000007992 */ /* 0x000fec000000a000 */
[----:B------:R-:W-:-:S00]  /*15f0*/  ERRBAR ;  /* 0x00000000000079ab */ /* 0x000fc00000000000 */
[----:B------:R-:W-:Y:S08]  /*1600*/  CGAERRBAR ;  /* 0x00000000000075ab */ /* 0x000ff00000000000 */
[----:B------:R-:W-:Y:S01]  /*1610*/  UCGABAR_ARV ;  /* 0x00000000000079c7 */ /* 0x000fe20008000000 */
[----:B------:R-:W-:Y:S05]  /*1620*/  ENDCOLLECTIVE ;  /* 0x000000000000791b */ /* 0x000fea0003800000 */
.L_x_114:
[----:B------:R-:W-:Y:S05]  /*1630*/  BSYNC B0 ;  /* 0x0000000000007941 */ /* 0x000fea0003800000 */
.L_x_113:
[----:B------:R-:W-:Y:S05]  /*1640*/  BRA `(.L_x_81) ;  /* 0xfffffff0005c7947 */ /* 0x000fea000383ffff */
.L_x_82:
[----:B------:R-:W-:Y:S01]  /*1650*/  BSSY B0, `(.L_x_115) ;  /* 0x0000005000007945 */ /* 0x000fe20003800000 */
[----:B------:R-:W-:-:S07]  /*1660*/  IMAD.MOV.U32 R4, RZ, RZ, -0x1 ;  /* 0xffffffffff047424 */ /* 0x000fce00078e00ff */
[----:B------:R-:W-:Y:S05]  /*1670*/  WARPSYNC.COLLECTIVE R4, `(.L_x_116) ;  /* 0x0000000004087348 */ /* 0x000fea0003c00000 */
[----:B------:R-:W-:Y:S01]  /*1680*/  NOP ;  /* 0x0000000000007918 */ /* 0x000fe20000000000 */
[----:B------:R-:W-:Y:S01]  /*1690*/  ENDCOLLECTIVE ;  /* 0x000000000000791b */ /* 0x000fe20003800000 */
.L_x_116:
[----:B------:R-:W-:Y:S05]  /*16a0*/  BSYNC B0 ;  /* 0x0000000000007941 */ /* 0x000fea0003800000 */
.L_x_115:
[----:B------:R-:W-:Y:S05]  /*16b0*/  BRA `(.L_x_81) ;  /* 0xfffffff000407947 */ /* 0x000fea000383ffff */
.L_x_84:
[----:B------:R-:W-:Y:S01]  /*16c0*/  BSSY B0, `(.L_x_117) ;  /* 0x0000006000007945 */ /* 0x000fe20003800000 */
[----:B------:R-:W-:-:S07]  /*16d0*/  IMAD.MOV.U32 R4, RZ, RZ, -0x1 ;  /* 0xffffffffff047424 */ /* 0x000fce00078e00ff */
[----:B------:R-:W-:Y:S05]  /*16e0*/  WARPSYNC.COLLECTIVE.ALL `(.L_x_118) ;  /* 0x00000000000c7948 */ /* 0x000fea0003c00000 */
[----:B------:R-:W-:Y:S01]  /*16f0*/  UCGABAR_WAIT ;  /* 0x0000000000007dc7 */ /* 0x000fe20008000000 */
[----:B------:R-:W-:Y:S01]  /*1700*/  CCTL.IVALL ;  /* 0x00000000ff00798f */ /* 0x000fe20002000000 */
[----:B------:R-:W-:Y:S01]  /*1710*/  ENDCOLLECTIVE ;  /* 0x000000000000791b */ /* 0x000fe20003800000 */
.L_x_118:
[----:B------:R-:W-:Y:S05]  /*1720*/  BSYNC B0 ;  /* 0x0000000000007941 */ /* 0x000fea0003800000 */
.L_x_117:
[----:B------:R-:W-:Y:S05]  /*1730*/  BRA `(.L_x_85) ;  /* 0xfffffff000447947 */ /* 0x000fea000383ffff */
.L_x_86:
[----:B------:R-:W-:Y:S01]  /*1740*/  BSSY B0, `(.L_x_119) ;  /* 0x0000009000007945 */ /* 0x000fe20003800000 */
[----:B------:R-:W-:Y:S01]  /*1750*/  CS2R R6, SRZ ;  /* 0x0000000000067805 */ /* 0x000fe2000001ff00 */
[----:B------:R-:W-:-:S07]  /*1760*/  IMAD.MOV.U32 R4, RZ, RZ, -0x1 ;  /* 0xffffffffff047424 */ /* 0x000fce00078e00ff */
[----:B------:R-:W-:Y:S05]  /*1770*/  WARPSYNC.COLLECTIVE.ALL `(.L_x_120) ;  /* 0x0000000000147948 */ /* 0x000fea0003c00000 */
[----:B------:R-:W-:-:S04]  /*1780*/  SHF.L.U32 R6, R6, 0x10, RZ ;  /* 0x0000001006067819 */ /* 0x000fc800000006ff */
[----:B------:R-:W-:-:S05]  /*1790*/  LOP3.LUT R6, R6, 0xf, R7, 0xf8, !PT ;  /* 0x0000000f06067812 */ /* 0x000fca00078ef807 */
[----:B------:R0:W-:Y:S02]  /*17a0*/  BAR.SYNC.DEFER_BLOCKING R6, R6 ;  /* 0x000000060000731d */ /* 0x0001e40000010000 */
[----:B0-----:R-:W-:-:S04]  /*17b0*/  SHF.R.U32 R6, R6, 0x10, RZ ;  /* 0x0000001006067819 */ /* 0x001fc800000016ff */
[----:B------:R-:W-:Y:S03]  /*17c0*/  ENDCOLLECTIVE ;  /* 0x000000000000791b */ /* 0x000fe60003800000 */
.L_x_120:
[----:B------:R-:W-:Y:S05]  /*17d0*/  BSYNC B0 ;  /* 0x0000000000007941 */ /* 0x000fea0003800000 */
.L_x_119:
[----:B------:R-:W-:Y:S05]  /*17e0*/  BRA `(.L_x_85) ;  /* 0xfffffff000187947 */ /* 0x000fea000383ffff */
.L_x_96:
        /* <DEDUP_REMOVED lines=8> */
.L_x_122:
[----:B------:R-:W-:Y:S05]  /*1870*/  BSYNC B0 ;  /* 0x0000000000007941 */ /* 0x000fea0003800000 */
.L_x_121:
[----:B------:R-:W-:Y:S05]  /*1880*/  BRA `(.L_x_97) ;  /* 0xfffffff000d07947 */ /* 0x000fea000383ffff */
.L_x_98:
[----:B------:R-:W-:Y:S01]  /*1890*/  BSSY B0, `(.L_x_123) ;  /* 0x0000005000007945 */ /* 0x000fe20003800000 */
[----:B------:R-:W-:-:S07]  /*18a0*/  IMAD.MOV.U32 R4, RZ, RZ, -0x1 ;  /* 0xffffffffff047424 */ /* 0x000fce00078e00ff */
[----:B------:R-:W-:Y:S05]  /*18b0*/  WARPSYNC.COLLECTIVE R4, `(.L_x_124) ;  /* 0x0000000004087348 */ /* 0x000fea0003c00000 */
[----:B------:R-:W-:Y:S01]  /*18c0*/  NOP ;  /* 0x0000000000007918 */ /* 0x000fe20000000000 */
[----:B------:R-:W-:Y:S01]  /*18d0*/  ENDCOLLECTIVE ;  /* 0x000000000000791b */ /* 0x000fe20003800000 */
.L_x_124:
[----:B------:R-:W-:Y:S05]  /*18e0*/  BSYNC B0 ;  /* 0x0000000000007941 */ /* 0x000fea0003800000 */
.L_x_123:
[----:B------:R-:W-:Y:S05]  /*18f0*/  BRA `(.L_x_97) ;  /* 0xfffffff000b47947 */ /* 0x000fea000383ffff */
.L_x_100:
[----:B------:R-:W-:Y:S01]  /*1900*/  BSSY B0, `(.L_x_125) ;  /* 0x0000006000007945 */ /* 0x000fe20003800000 */
[----:B------:R-:W-:-:S07]  /*1910*/  IMAD.MOV.U32 R4, RZ, RZ, -0x1 ;  /* 0xffffffffff047424 */ /* 0x000fce00078e00ff */
[----:B------:R-:W-:Y:S05]  /*1920*/  WARPSYNC.COLLECTIVE.ALL `(.L_x_126) ;  /* 0x00000000000c7948 */ /* 0x000fea0003c00000 */
[----:B------:R-:W-:Y:S01]  /*1930*/  UCGABAR_WAIT ;  /* 0x0000000000007dc7 */ /* 0x000fe20008000000 */
[----:B------:R-:W-:Y:S01]  /*1940*/  CCTL.IVALL ;  /* 0x00000000ff00798f */ /* 0x000fe20002000000 */
[----:B------:R-:W-:Y:S01]  /*1950*/  ENDCOLLECTIVE ;  /* 0x000000000000791b */ /* 0x000fe20003800000 */
.L_x_126:
[----:B------:R-:W-:Y:S05]  /*1960*/  BSYNC B0 ;  /* 0x0000000000007941 */ /* 0x000fea0003800000 */
.L_x_125:
[----:B------:R-:W-:Y:S05]  /*1970*/  BRA `(.L_x_101) ;  /* 0xfffffff000b87947 */ /* 0x000fea000383ffff */
.L_x_102:
        /* <DEDUP_REMOVED lines=9> */
.L_x_128:
[----:B------:R-:W-:Y:S05]  /*1a10*/  BSYNC B0 ;  /* 0x0000000000007941 */ /* 0x000fea0003800000 */
.L_x_127:
[----:B------:R-:W-:Y:S05]  /*1a20*/  BRA `(.L_x_101) ;  /* 0xfffffff0008c7947 */ /* 0x000fea000383ffff */
        .weak           $__internal_0_$__cuda_sm3x_div_rn_noftz_f32_slowpath
        .type           $__internal_0_$__cuda_sm3x_div_rn_noftz_f32_slowpath,@function
        .size           $__internal_0_$__cuda_sm3x_div_rn_noftz_f32_slowpath,(.L_x_916 - $__internal_0_$__cuda_sm3x_div_rn_noftz_f32_slowpath)
$__internal_0_$__cuda_sm3x_div_rn_noftz_f32_slowpath:
[--C-:B------:R-:W-:Y:S02]  /*1a30*/  SHF.R.U32.HI R7, RZ, 0x17, R5.reuse ;  /* 0x00000017ff077819 */ /* 0x100fe40000011605 */
[----:B------:R-:W-:Y:S02]  /*1a40*/  SHF.R.U32.HI R6, RZ, 0x17, R0 ;  /* 0x00000017ff067819 */ /* 0x000fe40000011600 */
[----:B------:R-:W-:Y:S01]  /*1a50*/  LOP3.LUT R12, R7, 0xff, RZ, 0xc0, !PT ;  /* 0x000000ff070c7812 */ /* 0x000fe200078ec0ff */
[----:B------:R-:W-:Y:S01]  /*1a60*/  IMAD.MOV.U32 R7, RZ, RZ, R5 ;  /* 0x000000ffff077224 */ /* 0x000fe200078e0005 */
[----:B------:R-:W-:-:S03]  /*1a70*/  LOP3.LUT R10, R6, 0xff, RZ, 0xc0, !PT ;  /* 0x000000ff060a7812 */ /* 0x000fc600078ec0ff */
[----:B------:R-:W-:Y:S02]  /*1a80*/  VIADD R9, R12, 0xffffffff ;  /* 0xffffffff0c097836 */ /* 0x000fe40000000000 */
[----:B------:R-:W-:-:S03]  /*1a90*/  VIADD R8, R10, 0xffffffff ;  /* 0xffffffff0a087836 */ /* 0x000fc60000000000 */
[----:B------:R-:W-:-:S04]  /*1aa0*/  ISETP.GT.U32.AND P0, PT, R9, 0xfd, PT ;  /* 0x000000fd0900780c */ /* 0x000fc80003f04070 */
[----:B------:R-:W-:-:S13]  /*1ab0*/  ISETP.GT.U32.OR P0, PT, R8, 0xfd, P0 ;  /* 0x000000fd0800780c */ /* 0x000fda0000704470 */
[----:B------:R-:W-:Y:S01]  /*1ac0*/  @!P0 IMAD.MOV.U32 R6, RZ, RZ, RZ ;  /* 0x000000ffff068224 */ /* 0x000fe200078e00ff */
[----:B------:R-:W-:Y:S06]  /*1ad0*/  @!P0 BRA `(.L_x_129) ;  /* 0x00000000005c8947 */ /* 0x000fec0003800000 */
[----:B------:R-:W-:Y:S02]  /*1ae0*/  FSETP.GTU.FTZ.AND P0, PT, |R0|, +INF , PT ;  /* 0x7f8000000000780b */ /* 0x000fe40003f1c200 */
[----:B------:R-:W-:-:S04]  /*1af0*/  FSETP.GTU.FTZ.AND P1, PT, |R5|, +INF , PT ;  /* 0x7f8000000500780b */ /* 0x000fc80003f3c200 */
[----:B------:R-:W-:-:S13]  /*1b00*/  PLOP3.LUT P0, PT, P0, P1, PT, 0xa8, 0x0 ;  /* 0x000000000000781c */ /* 0x000fda0000703570 */
[----:B------:R-:W-:Y:S05]  /*1b10*/  @P0 BRA `(.L_x_130) ;  /* 0x0000000400440947 */ /* 0x000fea0003800000 */
[----:B------:R-:W-:-:S13]  /*1b20*/  LOP3.LUT P0, RZ, R7, 0x7fffffff, R0, 0xc8, !PT ;  /* 0x7fffffff07ff7812 */ /* 0x000fda000780c800 */
[----:B------:R-:W-:Y:S05]  /*1b30*/  @!P0 BRA `(.L_x_131) ;  /* 0x0000000400348947 */ /* 0x000fea0003800000 */
[C---:B------:R-:W-:Y:S02]  /*1b40*/  FSETP.NEU.FTZ.AND P1, PT, |R0|.reuse, +INF , PT ;  /* 0x7f8000000000780b */ /* 0x040fe40003f3d200 */
[----:B------:R-:W-:Y:S02]  /*1b50*/  FSETP.NEU.FTZ.AND P2, PT, |R5|, +INF , PT ;  /* 0x7f8000000500780b */ /* 0x000fe40003f5d200 */
[----:B------:R-:W-:-:S11]  /*1b60*/  FSETP.NEU.FTZ.AND P0, PT, |R0|, +INF , PT ;  /* 0x7f8000000000780b */ /* 0x000fd60003f1d200 */
[----:B------:R-:W-:Y:S05]  /*1b70*/  @!P2 BRA !P1, `(.L_x_131) ;  /* 0x000000040024a947 */ /* 0x000fea0004800000 */
[----:B------:R-:W-:-:S04]  /*1b80*/  LOP3.LUT P1, RZ, R0, 0x7fffffff, RZ, 0xc0, !PT ;  /* 0x7fffffff00ff7812 */ /* 0x000fc8000782c0ff */
[----:B------:R-:W-:-:S13]  /*1b90*/  PLOP3.LUT P1, PT, P2, P1, PT, 0x2a, 0x0 ;  /* 0x000000000000781c */ /* 0x000fda0001722572 */
[----:B------:R-:W-:Y:S05]  /*1ba0*/  @P1 BRA `(.L_x_132) ;  /* 0x0000000400101947 */ /* 0x000fea0003800000 */
[----:B------:R-:W-:-:S04]  /*1bb0*/  LOP3.LUT P1, RZ, R7, 0x7fffffff, RZ, 0xc0, !PT ;  /* 0x7fffffff07ff7812 */ /* 0x000fc8000782c0ff */
[----:B------:R-:W-:-:S13]  /*1bc0*/  PLOP3.LUT P0, PT, P0, P1, PT, 0x2a, 0x0 ;  /* 0x000000000000781c */ /* 0x000fda0000702572 */
[----:B------:R-:W-:Y:S05]  /*1bd0*/  @P0 BRA `(.L_x_133) ;  /* 0x0000000000f80947 */ /* 0x000fea0003800000 */
[----:B------:R-:W-:Y:S02]  /*1be0*/  ISETP.GE.AND P0, PT, R8, RZ, PT ;  /* 0x000000ff0800720c */ /* 0x000fe40003f06270 */
[----:B------:R-:W-:-:S11]  /*1bf0*/  ISETP.GE.AND P1, PT, R9, RZ, PT ;  /* 0x000000ff0900720c */ /* 0x000fd60003f26270 */
[----:B------:R-:W-:Y:S02]  /*1c00*/  @P0 IMAD.MOV.U32 R6, RZ, RZ, RZ ;  /* 0x000000ffff060224 */ /* 0x000fe400078e00ff */
[----:B------:R-:W-:Y:S01]  /*1c10*/  @!P0 FFMA R0, R0, 1.84467440737095516160e+19, RZ ;  /* 0x5f80000000008823 */ /* 0x000fe200000000ff */
[----:B------:R-:W-:Y:S02]  /*1c20*/  @!P0 IMAD.MOV.U32 R6, RZ, RZ, -0x40 ;  /* 0xffffffc0ff068424 */ /* 0x000fe400078e00ff */
[----:B------:R-:W-:Y:S02]  /*1c30*/  @!P1 FFMA R7, R5, 1.84467440737095516160e+19, RZ ;  /* 0x5f80000005079823 */ /* 0x000fe400000000ff */
[----:B------:R-:W-:-:S07]  /*1c40*/  @!P1 VIADD R6, R6, 0x40 ;  /* 0x0000004006069836 */ /* 0x000fce0000000000 */
.L_x_129:
[----:B------:R-:W-:-:S05]  /*1c50*/  LEA R8, R12, 0xc0800000, 0x17 ;  /* 0xc08000000c087811 */ /* 0x000fca00078eb8ff */
[----:B------:R-:W-:Y:S02]  /*1c60*/  IMAD.IADD R8, R7, 0x1, -R8 ;  /* 0x0000000107087824 */ /* 0x000fe400078e0a08 */
[----:B------:R-:W-:Y:S02]  /*1c70*/  VIADD R7, R10, 0xffffff81 ;  /* 0xffffff810a077836 */ /* 0x000fe40000000000 */
[----:B------:R-:W0:Y:S01]  /*1c80*/  MUFU.RCP R9, R8 ;  /* 0x0000000800097308 */ /* 0x000e220000001000 */
[----:B------:R-:W-:Y:S01]  /*1c90*/  FADD.FTZ R11, -R8, -RZ ;  /* 0x800000ff080b7221 */ /* 0x000fe20000010100 */
[----:B------:R-:W-:-:S03]  /*1ca0*/  IMAD R0, R7, -0x800000, R0 ;  /* 0xff80000007007824 */ /* 0x000fc600078e0200 */
[----:B0-----:R-:W-:-:S04]  /*1cb0*/  FFMA R10, R9, R11, 1 ;  /* 0x3f800000090a7423 */ /* 0x001fc8000000000b */
[----:B------:R-:W-:-:S04]  /*1cc0*/  FFMA R14, R9, R10, R9 ;  /* 0x0000000a090e7223 */ /* 0x000fc80000000009 */
[----:B------:R-:W-:-:S04]  /*1cd0*/  FFMA R9, R0, R14, RZ ;  /* 0x0000000e00097223 */ /* 0x000fc800000000ff */
[----:B------:R-:W-:-:S04]  /*1ce0*/  FFMA R10, R11, R9, R0 ;  /* 0x000000090b0a7223 */ /* 0x000fc80000000000 */
[----:B------:R-:W-:Y:S01]  /*1cf0*/  FFMA R13, R14, R10, R9 ;  /* 0x0000000a0e0d7223 */ /* 0x000fe20000000009 */
[----:B------:R-:W-:-:S03]  /*1d00*/  IADD3 R9, R7, 0x7f, -R12 ;  /* 0x0000007f07097810 */ /* 0x000fc60007ffe80c */
[----:B------:R-:W-:Y:S02]  /*1d10*/  FFMA R10, R11, R13, R0 ;  /* 0x0000000d0b0a7223 */ /* 0x000fe40000000000 */
[----:B------:R-:W-:Y:S02]  /*1d20*/  IMAD.IADD R9, R9, 0x1, R6 ;  /* 0x0000000109097824 */ /* 0x000fe400078e0206 */
[----:B------:R-:W-:-:S05]  /*1d30*/  FFMA R0, R14, R10, R13 ;  /* 0x0000000a0e007223 */ /* 0x000fca000000000d */
[----:B------:R-:W-:-:S04]  /*1d40*/  SHF.R.U32.HI R7, RZ, 0x17, R0 ;  /* 0x00000017ff077819 */ /* 0x000fc80000011600 */
[----:B------:R-:W-:-:S05]  /*1d50*/  LOP3.LUT R7, R7, 0xff, RZ, 0xc0, !PT ;  /* 0x000000ff07077812 */ /* 0x000fca00078ec0ff */
[----:B------:R-:W-:-:S04]  /*1d60*/  IMAD.IADD R11, R7, 0x1, R9 ;  /* 0x00000001070b7824 */ /* 0x000fc800078e0209 */
[----:B------:R-:W-:-:S05]  /*1d70*/  VIADD R6, R11, 0xffffffff ;  /* 0xffffffff0b067836 */ /* 0x000fca0000000000 */
[----:B------:R-:W-:-:S13]  /*1d80*/  ISETP.GE.U32.AND P0, PT, R6, 0xfe, PT ;  /* 0x000000fe0600780c */ /* 0x000fda0003f06070 */
[----:B------:R-:W-:Y:S05]  /*1d90*/  @!P0 BRA `(.L_x_134) ;  /* 0x0000000000808947 */ /* 0x000fea0003800000 */
[----:B------:R-:W-:-:S13]  /*1da0*/  ISETP.GT.AND P0, PT, R11, 0xfe, PT ;  /* 0x000000fe0b00780c */ /* 0x000fda0003f04270 */
[----:B------:R-:W-:Y:S05]  /*1db0*/  @P0 BRA `(.L_x_135) ;  /* 0x00000000006c0947 */ /* 0x000fea0003800000 */
[----:B------:R-:W-:-:S13]  /*1dc0*/  ISETP.GE.AND P0, PT, R11, 0x1, PT ;  /* 0x000000010b00780c */ /* 0x000fda0003f06270 */
[----:B------:R-:W-:Y:S05]  /*1dd0*/  @P0 BRA `(.L_x_136) ;  /* 0x0000000000980947 */ /* 0x000fea0003800000 */
[----:B------:R-:W-:Y:S02]  /*1de0*/  ISETP.GE.AND P0, PT, R11, -0x18, PT ;  /* 0xffffffe80b00780c */ /* 0x000fe40003f06270 */
[----:B------:R-:W-:-:S11]  /*1df0*/  LOP3.LUT R0, R0, 0x80000000, RZ, 0xc0, !PT ;  /* 0x8000000000007812 */ /* 0x000fd600078ec0ff */
[----:B------:R-:W-:Y:S05]  /*1e00*/  @!P0 BRA `(.L_x_136) ;  /* 0x00000000008c8947 */ /* 0x000fea0003800000 */
[CCC-:B------:R-:W-:Y:S01]  /*1e10*/  FFMA.RZ R6, R14.reuse, R10.reuse, R13.reuse ;  /* 0x0000000a0e067223 */ /* 0x1c0fe2000000c00d */
[C---:B------:R-:W-:Y:S02]  /*1e20*/  VIADD R9, R11.reuse, 0x20 ;  /* 0x000000200b097836 */ /* 0x040fe40000000000 */
[-CC-:B------:R-:W-:Y:S01]  /*1e30*/  FFMA.RM R7, R14, R10.reuse, R13.reuse ;  /* 0x0000000a0e077223 */ /* 0x180fe2000000400d */
[C---:B------:R-:W-:Y:S02]  /*1e40*/  ISETP.NE.AND P2, PT, R11.reuse, RZ, PT ;  /* 0x000000ff0b00720c */ /* 0x040fe40003f45270 */
[----:B------:R-:W-:Y:S01]  /*1e50*/  LOP3.LUT R8, R6, 0x7fffff, RZ, 0xc0, !PT ;  /* 0x007fffff06087812 */ /* 0x000fe200078ec0ff */
[----:B------:R-:W-:Y:S01]  /*1e60*/  FFMA.RP R6, R14, R10, R13 ;  /* 0x0000000a0e067223 */ /* 0x000fe2000000800d */
[----:B------:R-:W-:Y:S01]  /*1e70*/  IMAD.MOV R10, RZ, RZ, -R11 ;  /* 0x000000ffff0a7224 */ /* 0x000fe200078e0a0b */
[----:B------:R-:W-:Y:S02]  /*1e80*/  ISETP.NE.AND P1, PT, R11, RZ, PT ;  /* 0x000000ff0b00720c */ /* 0x000fe40003f25270 */
[----:B------:R-:W-:-:S02]  /*1e90*/  LOP3.LUT R8, R8, 0x800000, RZ, 0xfc, !PT ;  /* 0x0080000008087812 */ /* 0x000fc400078efcff */
[----:B------:R-:W-:Y:S02]  /*1ea0*/  FSETP.NEU.FTZ.AND P0, PT, R6, R7, PT ;  /* 0x000000070600720b */ /* 0x000fe40003f1d000 */
[----:B------:R-:W-:Y:S02]  /*1eb0*/  SHF.L.U32 R9, R8, R9, RZ ;  /* 0x0000000908097219 */ /* 0x000fe400000006ff */
[----:B------:R-:W-:Y:S02]  /*1ec0*/  SEL R7, R10, RZ, P2 ;  /* 0x000000ff0a077207 */ /* 0x000fe40001000000 */
[----:B------:R-:W-:Y:S02]  /*1ed0*/  ISETP.NE.AND P1, PT, R9, RZ, P1 ;  /* 0x000000ff0900720c */ /* 0x000fe40000f25270 */
[----:B------:R-:W-:Y:S02]  /*1ee0*/  SHF.R.U32.HI R7, RZ, R7, R8 ;  /* 0x00000007ff077219 */ /* 0x000fe40000011608 */
[----:B------:R-:W-:-:S02]  /*1ef0*/  PLOP3.LUT P0, PT, P0, P1, PT, 0xa8, 0x0 ;  /* 0x000000000000781c */ /* 0x000fc40000703570 */
[----:B------:R-:W-:Y:S02]  /*1f00*/  SHF.R.U32.HI R9, RZ, 0x1, R7 ;  /* 0x00000001ff097819 */ /* 0x000fe40000011607 */
[----:B------:R-:W-:-:S04]  /*1f10*/  SEL R6, RZ, 0x1, !P0 ;  /* 0x00000001ff067807 */ /* 0x000fc80004000000 */
[----:B------:R-:W-:-:S04]  /*1f20*/  LOP3.LUT R6, R6, 0x1, R9, 0xf8, !PT ;  /* 0x0000000106067812 */ /* 0x000fc800078ef809 */
[----:B------:R-:W-:-:S05]  /*1f30*/  LOP3.LUT R6, R6, R7, RZ, 0xc0, !PT ;  /* 0x0000000706067212 */ /* 0x000fca00078ec0ff */
[----:B------:R-:W-:-:S05]  /*1f40*/  IMAD.IADD R9, R9, 0x1, R6 ;  /* 0x0000000109097824 */ /* 0x000fca00078e0206 */
[----:B------:R-:W-:Y:S01]  /*1f50*/  LOP3.LUT R0, R9, R0, RZ, 0xfc, !PT ;  /* 0x0000000009007212 */ /* 0x000fe200078efcff */
[----:B------:R-:W-:Y:S06]  /*1f60*/  BRA `(.L_x_136) ;  /* 0x0000000000347947 */ /* 0x000fec0003800000 */
.L_x_135:
[----:B------:R-:W-:-:S04]  /*1f70*/  LOP3.LUT R0, R0, 0x80000000, RZ, 0xc0, !PT ;  /* 0x8000000000007812 */ /* 0x000fc800078ec0ff */
[----:B------:R-:W-:Y:S01]  /*1f80*/  LOP3.LUT R0, R0, 0x7f800000, RZ, 0xfc, !PT ;  /* 0x7f80000000007812 */ /* 0x000fe200078efcff */
[----:B------:R-:W-:Y:S06]  /*1f90*/  BRA `(.L_x_136) ;  /* 0x0000000000287947 */ /* 0x000fec0003800000 */
.L_x_134:
[----:B------:R-:W-:Y:S01]  /*1fa0*/  IMAD R0, R9, 0x800000, R0 ;  /* 0x0080000009007824 */ /* 0x000fe200078e0200 */
[----:B------:R-:W-:Y:S06]  /*1fb0*/  BRA `(.L_x_136) ;  /* 0x0000000000207947 */ /* 0x000fec0003800000 */
.L_x_133:
[----:B------:R-:W-:-:S04]  /*1fc0*/  LOP3.LUT R0, R7, 0x80000000, R0, 0x48, !PT ;  /* 0x8000000007007812 */ /* 0x000fc800078e4800 */
[----:B------:R-:W-:Y:S01]  /*1fd0*/  LOP3.LUT R0, R0, 0x7f800000, RZ, 0xfc, !PT ;  /* 0x7f80000000007812 */ /* 0x000fe200078efcff */
[----:B------:R-:W-:Y:S06]  /*1fe0*/  BRA `(.L_x_136) ;  /* 0x0000000000147947 */ /* 0x000fec0003800000 */
.L_x_132:
[----:B------:R-:W-:Y:S01]  /*1ff0*/  LOP3.LUT R0, R7, 0x80000000, R0, 0x48, !PT ;  /* 0x8000000007007812 */ /* 0x000fe200078e4800 */
[----:B------:R-:W-:Y:S06]  /*2000*/  BRA `(.L_x_136) ;  /* 0x00000000000c7947 */ /* 0x000fec0003800000 */
.L_x_131:
[----:B------:R-:W0:Y:S01]  /*2010*/  MUFU.RSQ R0, -QNAN ;  /* 0xffc0000000007908 */ /* 0x000e220000001400 */
[----:B------:R-:W-:Y:S05]  /*2020*/  BRA `(.L_x_136) ;  /* 0x0000000000047947 */ /* 0x000fea0003800000 */
.L_x_130:
[----:B------:R-:W-:-:S07]  /*2030*/  FADD.FTZ R0, R0, R5 ;  /* 0x0000000500007221 */ /* 0x000fce0000010000 */
.L_x_136:
[----:B------:R-:W-:Y:S02]  /*2040*/  IMAD.MOV.U32 R6, RZ, RZ, R4 ;  /* 0x000000ffff067224 */ /* 0x000fe400078e0004 */
[----:B------:R-:W-:-:S04]  /*2050*/  IMAD.MOV.U32 R7, RZ, RZ, 0x0 ;  /* 0x00000000ff077424 */ /* 0x000fc800078e00ff */
[----:B0-----:R-:W-:Y:S05]  /*2060*/  RET.REL.NODEC R6 `(_ZN18transformer_engine33fused_moe_aux_loss_forward_kernelI13__nv_bfloat16fEEvPKT_PKT0_iiiiifPS2_Pf) ;  /* 0xffffffdc06e47950 */ /* 0x001fea0003c3ffff */
.L_x_137:
        /* <DEDUP_REMOVED lines=9> */
.L_x_916:


//--------------------- .text._ZN18transformer_engine33fused_moe_aux_loss_forward_kernelI13__nv_bfloat16S1_EEvPKT_PKT0_iiiiifPS2_Pf --------------------------
	.section	.text._ZN18transformer_engine33fused_moe_aux_loss_forward_kernelI13__nv_bfloat16S1_EEvPKT_PKT0_iiiiifPS2_Pf,"ax",@progbits
	.align	128
        .global         _ZN18transformer_engine33fused_moe_aux_loss_forward_kernelI13__nv_bfloat16S1_EEvPKT_PKT0_iiiiifPS2_Pf
        .type           _ZN18transformer_engine33fused_moe_aux_loss_forward_kernelI13__nv_bfloat16S1_EEvPKT_PKT0_iiiiifPS2_Pf,@function
        .size           _ZN18transformer_engine33fused_moe_aux_loss_forward_kernelI13__nv_bfloat16S1_EEvPKT_PKT0_iiiiifPS2_Pf,(.L_x_917 - _ZN18transformer_engine33fused_moe_aux_loss_forward_kernelI13__nv_bfloat16S1_EEvPKT_PKT0_iiiiifPS2_Pf)
        .other          _ZN18transformer_engine33fused_moe_aux_loss_forward_kernelI13__nv_bfloat16S1_EEvPKT_PKT0_iiiiifPS2_Pf,@"STO_CUDA_ENTRY STV_DEFAULT"
_ZN18transformer_engine33fused_moe_aux_loss_forward_kernelI13__nv_bfloat16S1_EEvPKT_PKT0_iiiiifPS2_Pf:
.text._ZN18transformer_engine33fused_moe_aux_loss_forward_kernelI13__nv_bfloat16S1_EEvPKT_PKT0_iiiiifPS2_Pf:
        /* <DEDUP_REMOVED lines=37> */
.L_x_140:
[----:B------:R-:W-:Y:S02]  /*0250*/  IMAD R4, R3, 0x8, R0 ;  /* 0x0000000803047824 */ /* 0x000fe400078e0200 */
[----:B-1----:R-:W-:-:S03]  /*0260*/  IMAD.IADD R3, R8, 0x1, R3 ;  /* 0x0000000108037824 */ /* 0x002fc600078e0203 */
[----:B------:R0:W-:Y:S02]  /*0270*/  STS.64 [R4], RZ ;  /* 0x000000ff04007388 */ /* 0x0001e40000000a00 */
[----:B------:R-:W-:-:S13]  /*0280*/  ISETP.GE.AND P0, PT, R3, R5, PT ;  /* 0x000000050300720c */ /* 0x000fda0003f06270 */
[----:B0-----:R-:W-:Y:S05]  /*0290*/  @!P0 BRA `(.L_x_140) ;  /* 0xfffffffc00ec8947 */ /* 0x001fea000383ffff */
.L_x_139:
[----:B------:R-:W-:Y:S05]  /*02a0*/  BSYNC B0 ;  /* 0x0000000000007941 */ /* 0x000fea0003800000 */
.L_x_138:
        /* <DEDUP_REMOVED lines=28> */
.L_x_148:
        /* <DEDUP_REMOVED lines=11> */
.L_x_145:
        /* <DEDUP_REMOVED lines=9> */
.L_x_144:
[----:B------:R-:W-:Y:S05]  /*05b0*/  BSYNC B1 ;  /* 0x0000000000017941 */ /* 0x000fea0003800000 */
.L_x_143:
[----:B------:R-:W0:Y:S01]  /*05c0*/  S2UR UR7, SR_CgaCtaId ;  /* 0x00000000000779c3 */ /* 0x000e220000008800 */
[----:B------:R-:W-:Y:S01]  /*05d0*/  MOV R4, 0x400 ;  /* 0x0000040000047802 */ /* 0x000fe20000000f00 */
[----:B------:R-:W-:Y:S01]  /*05e0*/  BSSY B1, `(.L_x_146) ;  /* 0x000000a000017945 */ /* 0x000fe20003800000 */
[----:B0-----:R-:W-:-:S05]  /*05f0*/  IMAD.U32 R15, RZ, RZ, UR7 ;  /* 0x00000007ff0f7e24 */ /* 0x001fca000f8e00ff */
[----:B------:R-:W-:-:S05]  /*0600*/  LEA R13, R15, R4, 0x18 ;  /* 0x000000040f0d7211 */ /* 0x000fca00078ec0ff */
[----:B------:R-:W-:-:S07]  /*0610*/  IMAD R13, R14, 0x8, R13 ;  /* 0x000000080e0d7824 */ /* 0x000fce00078e020d */
.L_x_147:
[----:B------:R-:W0:Y:S02]  /*0620*/  LDS.64 R4, [R13] ;  /* 0x000000000d047984 */ /* 0x000e240000000a00 */
[----:B0-----:R-:W-:-:S10]  /*0630*/  DADD R6, R10, R4 ;  /* 0x000000000a067229 */ /* 0x001fd40000000004 */
[----:B------:R-:W0:Y:S02]  /*0640*/  ATOMS.CAST.SPIN.64 R6, [R13], R4, R6 ;  /* 0x000000040d06738d */ /* 0x000e240001800406 */
[----:B0-----:R-:W-:-:S04]  /*0650*/  ISETP.EQ.U32.AND P0, PT, R6, 0x1, PT ;  /* 0x000000010600780c */ /* 0x001fc80003f02070 */
[----:B------:R-:W-:-:S13]  /*0660*/  ISETP.EQ.U32.AND.EX P0, PT, R7, RZ, PT, P0 ;  /* 0x000000ff0700720c */ /* 0x000fda0003f02100 */
[----:B------:R-:W-:Y:S05]  /*0670*/  @!P0 BRA `(.L_x_147) ;  /* 0xfffffffc00e88947 */ /* 0x000fea000383ffff */
[----:B------:R-:W-:Y:S05]  /*0680*/  BSYNC B1 ;  /* 0x0000000000017941 */ /* 0x000fea0003800000 */
.L_x_146:
[----:B------:R-:W-:Y:S01]  /*0690*/  ULDC UR7, c[0x0][0x22c] ;  /* 0x00008b0000077ab9 */ /* 0x000fe20000000800 */
[----:B------:R-:W-:Y:S02]  /*06a0*/  VIADD R14, R14, 0x20 ;  /* 0x000000200e0e7836 */ /* 0x000fe40000000000 */
[----:B------:R-:W-:-:S05]  /*06b0*/  IMAD.U32 R5, RZ, RZ, UR7 ;  /* 0x00000007ff057e24 */ /* 0x000fca000f8e00ff */
[----:B------:R-:W-:-:S13]  /*06c0*/  ISETP.GE.AND P0, PT, R14, R5, PT ;  /* 0x000000050e00720c */ /* 0x000fda0003f06270 */
[----:B------:R-:W-:Y:S05]  /*06d0*/  @!P0 BRA `(.L_x_148) ;  /* 0xfffffffc00648947 */ /* 0x000fea000383ffff */
.L_x_142:
[----:B------:R-:W-:Y:S05]  /*06e0*/  BSYNC B0 ;  /* 0x0000000000007941 */ /* 0x000fea0003800000 */
.L_x_141:
        /* <DEDUP_REMOVED lines=10> */
.L_x_149:
[----:B------:R-:W-:-:S03]  /*0790*/  UMOV UR7, 0xffffffff ;  /* 0xffffffff00077882 */ /* 0x000fc60000000000 */
[----:B------:R-:W-:Y:S05]  /*07a0*/  BRA.DIV UR7, `(.L_x_152) ;  /* 0x0000000e07ac7947 */ /* 0x000fea000b800000 */
[----:B------:R-:W-:Y:S01]  /*07b0*/  NOP ;  /* 0x0000000000007918 */ /* 0x000fe20000000000 */
.L_x_151:
[----:B------:R-:W-:Y:S05]  /*07c0*/  @!P0 BRA `(.L_x_153) ;  /* 0x0000000000148947 */ /* 0x000fea0003800000 */
[----:B------:R-:W-:-:S03]  /*07d0*/  UMOV UR7, 0xffffffff ;  /* 0xffffffff00077882 */ /* 0x000fc60000000000 */
[----:B------:R-:W-:Y:S05]  /*07e0*/  BRA.DIV UR7, `(.L_x_154) ;  /* 0x0000000e07b87947 */ /* 0x000fea000b800000 */
[----:B------:R-:W-:Y:S01]  /*07f0*/  UCGABAR_WAIT ;  /* 0x0000000000007dc7 */ /* 0x000fe20008000000 */
[----:B------:R-:W-:Y:S01]  /*0800*/  CCTL.IVALL ;  /* 0x00000000ff00798f */ /* 0x000fe20002000000 */
[----:B------:R-:W-:Y:S05]  /*0810*/  BRA `(.L_x_155) ;  /* 0x00000000000c7947 */ /* 0x000fea0003800000 */
.L_x_153:
[----:B------:R-:W-:-:S03]  /*0820*/  UMOV UR7, 0xffffffff ;  /* 0xffffffff00077882 */ /* 0x000fc60000000000 */
[----:B------:R-:W-:Y:S05]  /*0830*/  BRA.DIV UR7, `(.L_x_156) ;  /* 0x0000000e07c47947 */ /* 0x000fea000b800000 */
[----:B------:R-:W-:Y:S06]  /*0840*/  BAR.SYNC.DEFER_BLOCKING 0x0 ;  /* 0x0000000000007b1d */ /* 0x000fec0000010000 */
.L_x_155:
[----:B------:R-:W-:Y:S01]  /*0850*/  ISETP.GE.AND P0, PT, R2, 0x2, PT ;  /* 0x000000020200780c */ /* 0x000fe20003f06270 */
[----:B------:R-:W-:Y:S01]  /*0860*/  BSSY B0, `(.L_x_157) ;  /* 0x0000029000007945 */ /* 0x000fe20003800000 */
[C---:B------:R-:W-:Y:S02]  /*0870*/  ISETP.NE.AND P1, PT, R15.reuse, RZ, PT ;  /* 0x000000ff0f00720c */ /* 0x040fe40003f25270 */
[----:B------:R-:W-:-:S13]  /*0880*/  ISETP.NE.OR P0, PT, R15, RZ, !P0 ;  /* 0x000000ff0f00720c */ /* 0x000fda0004705670 */
[----:B------:R-:W-:Y:S05]  /*0890*/  @P0 BRA `(.L_x_158) ;  /* 0x0000000000940947 */ /* 0x000fea0003800000 */
[----:B------:R-:W0:Y:S01]  /*08a0*/  S2R R16, SR_TID.X ;  /* 0x0000000000107919 */ /* 0x000e220000002100 */
[----:B------:R-:W-:-:S07]  /*08b0*/  IMAD.MOV.U32 R9, RZ, RZ, 0x1 ;  /* 0x00000001ff097424 */ /* 0x000fce00078e00ff */
.L_x_164:
        /* <DEDUP_REMOVED lines=14> */
.L_x_163:
[----:B------:R-:W-:-:S06]  /*09a0*/  IMAD.WIDE R14, R13, 0x8, R10 ;  /* 0x000000080d0e7825 */ /* 0x000fcc00078e020a */
[----:B------:R-:W5:Y:S01]  /*09b0*/  LD.E.64 R14, desc[UR4][R14.64] ;  /* 0x000000040e0e7980 */ /* 0x000f62000c101b00 */
[----:B------:R-:W-:Y:S05]  /*09c0*/  YIELD ;  /* 0x0000000000007946 */ /* 0x000fea0003800000 */
[----:B------:R-:W-:Y:S01]  /*09d0*/  BSSY B2, `(.L_x_161) ;  /* 0x0000008000027945 */ /* 0x000fe20003800000 */
[----:B------:R-:W-:-:S07]  /*09e0*/  IMAD R17, R13, 0x8, R18 ;  /* 0x000000080d117824 */ /* 0x000fce00078e0212 */
.L_x_162:
[----:B------:R-:W0:Y:S02]  /*09f0*/  LDS.64 R4, [R17] ;  /* 0x0000000011047984 */ /* 0x000e240000000a00 */
[----:B0----5:R-:W-:-:S10]  /*0a00*/  DADD R6, R14, R4 ;  /* 0x000000000e067229 */ /* 0x021fd40000000004 */
[----:B------:R-:W0:Y:S02]  /*0a10*/  ATOMS.CAST.SPIN.64 R6, [R17], R4, R6 ;  /* 0x000000041106738d */ /* 0x000e240001800406 */
[----:B0-----:R-:W-:-:S04]  /*0a20*/  ISETP.EQ.U32.AND P0, PT, R6, 0x1, PT ;  /* 0x000000010600780c */ /* 0x001fc80003f02070 */
[----:B------:R-:W-:-:S13]  /*0a30*/  ISETP.EQ.U32.AND.EX P0, PT, R7, RZ, PT, P0 ;  /* 0x000000ff0700720c */ /* 0x000fda0003f02100 */
[----:B------:R-:W-:Y:S05]  /*0a40*/  @!P0 BRA `(.L_x_162) ;  /* 0xfffffffc00e88947 */ /* 0x000fea000383ffff */
[----:B------:R-:W-:Y:S05]  /*0a50*/  BSYNC B2 ;  /* 0x0000000000027941 */ /* 0x000fea0003800000 */
.L_x_161:
[----:B------:R-:W-:Y:S01]  /*0a60*/  ULDC UR7, c[0x0][0x22c] ;  /* 0x00008b0000077ab9 */ /* 0x000fe20000000800 */
[----:B------:R-:W-:Y:S02]  /*0a70*/  IMAD.IADD R13, R0, 0x1, R13 ;  /* 0x00000001000d7824 */ /* 0x000fe400078e020d */
[----:B------:R-:W-:-:S05]  /*0a80*/  IMAD.U32 R5, RZ, RZ, UR7 ;  /* 0x00000007ff057e24 */ /* 0x000fca000f8e00ff */
[----:B------:R-:W-:-:S13]  /*0a90*/  ISETP.GE.AND P0, PT, R13, R5, PT ;  /* 0x000000050d00720c */ /* 0x000fda0003f06270 */
[----:B------:R-:W-:Y:S05]  /*0aa0*/  @!P0 BRA `(.L_x_163) ;  /* 0xfffffffc00bc8947 */ /* 0x000fea000383ffff */
.L_x_160:
[----:B------:R-:W-:Y:S05]  /*0ab0*/  BSYNC B1 ;  /* 0x0000000000017941 */ /* 0x000fea0003800000 */
.L_x_159:
[----:B------:R-:W-:-:S05]  /*0ac0*/  VIADD R9, R9, 0x1 ;  /* 0x0000000109097836 */ /* 0x000fca0000000000 */
[----:B------:R-:W-:-:S13]  /*0ad0*/  ISETP.GE.AND P0, PT, R9, R2, PT ;  /* 0x000000020900720c */ /* 0x000fda0003f06270 */
[----:B------:R-:W-:Y:S05]  /*0ae0*/  @!P0 BRA `(.L_x_164) ;  /* 0xfffffffc00748947 */ /* 0x000fea000383ffff */
.L_x_158:
[----:B------:R-:W-:Y:S05]  /*0af0*/  BSYNC B0 ;  /* 0x0000000000007941 */ /* 0x000fea0003800000 */
.L_x_157:
        /* <DEDUP_REMOVED lines=10> */
.L_x_165:
[----:B------:R-:W-:-:S03]  /*0ba0*/  UMOV UR7, 0xffffffff ;  /* 0xffffffff00077882 */ /* 0x000fc60000000000 */
[----:B------:R-:W-:Y:S05]  /*0bb0*/  BRA.DIV UR7, `(.L_x_168) ;  /* 0x0000000e07387947 */ /* 0x000fea000b800000 */
[----:B------:R-:W-:Y:S01]  /*0bc0*/  NOP ;  /* 0x0000000000007918 */ /* 0x000fe20000000000 */
.L_x_167:
[----:B------:R-:W-:Y:S05]  /*0bd0*/  @!P0 BRA `(.L_x_169) ;  /* 0x0000000000148947 */ /* 0x000fea0003800000 */
[----:B------:R-:W-:-:S03]  /*0be0*/  UMOV UR7, 0xffffffff ;  /* 0xffffffff00077882 */ /* 0x000fc60000000000 */
[----:B------:R-:W-:Y:S05]  /*0bf0*/  BRA.DIV UR7, `(.L_x_170) ;  /* 0x0000000e07447947 */ /* 0x000fea000b800000 */
[----:B------:R-:W-:Y:S01]  /*0c00*/  UCGABAR_WAIT ;  /* 0x0000000000007dc7 */ /* 0x000fe20008000000 */
[----:B------:R-:W-:Y:S01]  /*0c10*/  CCTL.IVALL ;  /* 0x00000000ff00798f */ /* 0x000fe20002000000 */
[----:B------:R-:W-:Y:S05]  /*0c20*/  BRA `(.L_x_171) ;  /* 0x00000000000c7947 */ /* 0x000fea0003800000 */
.L_x_169:
[----:B------:R-:W-:-:S03]  /*0c30*/  UMOV UR7, 0xffffffff ;  /* 0xffffffff00077882 */ /* 0x000fc60000000000 */
[----:B------:R-:W-:Y:S05]  /*0c40*/  BRA.DIV UR7, `(.L_x_172) ;  /* 0x0000000e07507947 */ /* 0x000fea000b800000 */
[----:B------:R-:W-:Y:S06]  /*0c50*/  BAR.SYNC.DEFER_BLOCKING 0x0 ;  /* 0x0000000000007b1d */ /* 0x000fec0000010000 */
.L_x_171:
        /* <DEDUP_REMOVED lines=8> */
.L_x_174:
[----:B-1----:R-:W-:-:S06]  /*0ce0*/  IMAD.WIDE R10, R3, 0x2, R6 ;  /* 0x00000002030a7825 */ /* 0x002fcc00078e0206 */
[----:B------:R-:W2:Y:S01]  /*0cf0*/  LDG.E.U16 R10, desc[UR4][R10.64] ;  /* 0x000000040a0a7981 */ /* 0x000ea2000c1e1500 */
[----:B0-----:R-:W-:Y:S02]  /*0d00*/  IMAD R9, R3, 0x8, R18 ;  /* 0x0000000803097824 */ /* 0x001fe400078e0212 */
[----:B------:R-:W-:-:S03]  /*0d10*/  IMAD.IADD R3, R0, 0x1, R3 ;  /* 0x0000000100037824 */ /* 0x000fc600078e0203 */
[----:B------:R-:W0:Y:S02]  /*0d20*/  LDS.64 R16, [R9] ;  /* 0x0000000009107984 */ /* 0x000e240000000a00 */
[----:B------:R-:W-:Y:S01]  /*0d30*/  ISETP.GE.AND P0, PT, R3, R5, PT ;  /* 0x000000050300720c */ /* 0x000fe20003f06270 */
[----:B--2---:R-:W-:-:S04]  /*0d40*/  IMAD.U32 R2, R10, 0x10000, RZ ;  /* 0x000100000a027824 */ /* 0x004fc800078e00ff */
[----:B------:R-:W0:Y:S02]  /*0d50*/  F2F.F64.F32 R14, R2 ;  /* 0x00000002000e7310 */ /* 0x000e240000201800 */
[----:B0-----:R-:W-:-:S07]  /*0d60*/  DMUL R14, R14, R16 ;  /* 0x000000100e0e7228 */ /* 0x001fce0000000000 */
[----:B------:R0:W-:Y:S01]  /*0d70*/  STS.64 [R9], R14 ;  /* 0x0000000e09007388 */ /* 0x0001e20000000a00 */
[----:B------:R-:W-:Y:S05]  /*0d80*/  @!P0 BRA `(.L_x_174) ;  /* 0xfffffffc00d48947 */ /* 0x000fea000383ffff */
.L_x_173:
        /* <DEDUP_REMOVED lines=30> */
.L_x_179:
        /* <DEDUP_REMOVED lines=13> */
.L_x_178:
[----:B------:R-:W-:Y:S05]  /*1040*/  BSYNC B1 ;  /* 0x0000000000017941 */ /* 0x000fea0003800000 */
.L_x_177:
        /* <DEDUP_REMOVED lines=14> */
.L_x_176:
[----:B------:R-:W-:Y:S05]  /*1130*/  BSYNC B0 ;  /* 0x0000000000007941 */ /* 0x000fea0003800000 */
.L_x_175:
        /* <DEDUP_REMOVED lines=36> */
[----:B0----5:R-:W-:Y:S05]  /*1380*/  CALL.REL.NOINC `($__internal_1_$__cuda_sm3x_div_rn_noftz_f32_slowpath) ;  /* 0x0000000400ac7944 */ /* 0x021fea0003c00000 */
[----:B------:R-:W-:-:S07]  /*1390*/  IMAD.MOV.U32 R4, RZ, RZ, R0 ;  /* 0x000000ffff047224 */ /* 0x000fce00078e0000 */
.L_x_180:
        /* <DEDUP_REMOVED lines=12> */
[----:B0----5:R-:W-:Y:S05]  /*1460*/  CALL.REL.NOINC `($__internal_1_$__cuda_sm3x_div_rn_noftz_f32_slowpath) ;  /* 0x0000000400747944 */ /* 0x021fea0003c00000 */
[----:B------:R-:W-:-:S07]  /*1470*/  IMAD.MOV.U32 R6, RZ, RZ, R0 ;  /* 0x000000ffff067224 */ /* 0x000fce00078e0000 */
.L_x_181:
        /* <DEDUP_REMOVED lines=10> */
[----:B-----5:R-:W-:Y:S05]  /*1520*/  CALL.REL.NOINC `($__internal_1_$__cuda_sm3x_div_rn_noftz_f32_slowpath) ;  /* 0x0000000400447944 */ /* 0x020fea0003c00000 */
[----:B------:R-:W-:-:S07]  /*1530*/  IMAD.MOV.U32 R11, RZ, RZ, R0 ;  /* 0x000000ffff0b7224 */ /* 0x000fce00078e0000 */
.L_x_182:
        /* <DEDUP_REMOVED lines=8> */
.L_x_150:
        /* <DEDUP_REMOVED lines=8> */
.L_x_184:
[----:B------:R-:W-:Y:S05]  /*1640*/  BSYNC B0 ;  /* 0x0000000000007941 */ /* 0x000fea0003800000 */
.L_x_183:
[----:B------:R-:W-:Y:S05]  /*1650*/  BRA `(.L_x_151) ;  /* 0xfffffff000587947 */ /* 0x000fea000383ffff */
.L_x_152:
[----:B------:R-:W-:Y:S01]  /*1660*/  BSSY B0, `(.L_x_185) ;  /* 0x0000005000007945 */ /* 0x000fe20003800000 */
[----:B------:R-:W-:-:S07]  /*1670*/  IMAD.MOV.U32 R4, RZ, RZ, -0x1 ;  /* 0xffffffffff047424 */ /* 0x000fce00078e00ff */
[----:B------:R-:W-:Y:S05]  /*1680*/  WARPSYNC.COLLECTIVE R4, `(.L_x_186) ;  /* 0x0000000004087348 */ /* 0x000fea0003c00000 */
[----:B------:R-:W-:Y:S01]  /*1690*/  NOP ;  /* 0x0000000000007918 */ /* 0x000fe20000000000 */
[----:B------:R-:W-:Y:S01]  /*16a0*/  ENDCOLLECTIVE ;  /* 0x000000000000791b */ /* 0x000fe20003800000 */
.L_x_186:
[----:B------:R-:W-:Y:S05]  /*16b0*/  BSYNC B0 ;  /* 0x0000000000007941 */ /* 0x000fea0003800000 */
.L_x_185:
[----:B------:R-:W-:Y:S05]  /*16c0*/  BRA `(.L_x_151) ;  /* 0xfffffff0003c7947 */ /* 0x000fea000383ffff */
.L_x_154:
[----:B------:R-:W-:Y:S01]  /*16d0*/  BSSY B0, `(.L_x_187) ;  /* 0x0000006000007945 */ /* 0x000fe20003800000 */
[----:B------:R-:W-:-:S07]  /*16e0*/  IMAD.MOV.U32 R4, RZ, RZ, -0x1 ;  /* 0xffffffffff047424 */ /* 0x000fce00078e00ff */
[----:B------:R-:W-:Y:S05]  /*16f0*/  WARPSYNC.COLLECTIVE.ALL `(.L_x_188) ;  /* 0x00000000000c7948 */ /* 0x000fea0003c00000 */
[----:B------:R-:W-:Y:S01]  /*1700*/  UCGABAR_WAIT ;  /* 0x0000000000007dc7 */ /* 0x000fe20008000000 */
[----:B------:R-:W-:Y:S01]  /*1710*/  CCTL.IVALL ;  /* 0x00000000ff00798f */ /* 0x000fe20002000000 */
[----:B------:R-:W-:Y:S01]  /*1720*/  ENDCOLLECTIVE ;  /* 0x000000000000791b */ /* 0x000fe20003800000 */
.L_x_188:
[----:B------:R-:W-:Y:S05]  /*1730*/  BSYNC B0 ;  /* 0x0000000000007941 */ /* 0x000fea0003800000 */
.L_x_187:
[----:B------:R-:W-:Y:S05]  /*1740*/  BRA `(.L_x_155) ;  /* 0xfffffff000407947 */ /* 0x000fea000383ffff */
.L_x_156:
        /* <DEDUP_REMOVED lines=9> */
.L_x_190:
[----:B------:R-:W-:Y:S05]  /*17e0*/  BSYNC B0 ;  /* 0x0000000000007941 */ /* 0x000fea0003800000 */
.L_x_189:
[----:B------:R-:W-:Y:S05]  /*17f0*/  BRA `(.L_x_155) ;  /* 0xfffffff000147947 */ /* 0x000fea000383ffff */
.L_x_166:
        /* <DEDUP_REMOVED lines=8> */
.L_x_192:
[----:B------:R-:W-:Y:S05]  /*1880*/  BSYNC B0 ;  /* 0x0000000000007941 */ /* 0x000fea0003800000 */
.L_x_191:
[----:B------:R-:W-:Y:S05]  /*1890*/  BRA `(.L_x_167) ;  /* 0xfffffff000cc7947 */ /* 0x000fea000383ffff */
.L_x_168:
[----:B------:R-:W-:Y:S01]  /*18a0*/  BSSY B0, `(.L_x_193) ;  /* 0x0000005000007945 */ /* 0x000fe20003800000 */
[----:B------:R-:W-:-:S07]  /*18b0*/  IMAD.MOV.U32 R4, RZ, RZ, -0x1 ;  /* 0xffffffffff047424 */ /* 0x000fce00078e00ff */
[----:B------:R-:W-:Y:S05]  /*18c0*/  WARPSYNC.COLLECTIVE R4, `(.L_x_194) ;  /* 0x0000000004087348 */ /* 0x000fea0003c00000 */
[----:B------:R-:W-:Y:S01]  /*18d0*/  NOP ;  /* 0x0000000000007918 */ /* 0x000fe20000000000 */
[----:B------:R-:W-:Y:S01]  /*18e0*/  ENDCOLLECTIVE ;  /* 0x000000000000791b */ /* 0x000fe20003800000 */
.L_x_194:
[----:B------:R-:W-:Y:S05]  /*18f0*/  BSYNC B0 ;  /* 0x0000000000007941 */ /* 0x000fea0003800000 */
.L_x_193:
[----:B------:R-:W-:Y:S05]  /*1900*/  BRA `(.L_x_167) ;  /* 0xfffffff000b07947 */ /* 0x000fea000383ffff */
.L_x_170:
[----:B------:R-:W-:Y:S01]  /*1910*/  BSSY B0, `(.L_x_195) ;  /* 0x0000006000007945 */ /* 0x000fe20003800000 */
[----:B------:R-:W-:-:S07]  /*1920*/  IMAD.MOV.U32 R4, RZ, RZ, -0x1 ;  /* 0xffffffffff047424 */ /* 0x000fce00078e00ff */
[----:B------:R-:W-:Y:S05]  /*1930*/  WARPSYNC.COLLECTIVE.ALL `(.L_x_196) ;  /* 0x00000000000c7948 */ /* 0x000fea0003c00000 */
[----:B------:R-:W-:Y:S01]  /*1940*/  UCGABAR_WAIT ;  /* 0x0000000000007dc7 */ /* 0x000fe20008000000 */
[----:B------:R-:W-:Y:S01]  /*1950*/  CCTL.IVALL ;  /* 0x00000000ff00798f */ /* 0x000fe20002000000 */
[----:B------:R-:W-:Y:S01]  /*1960*/  ENDCOLLECTIVE ;  /* 0x000000000000791b */ /* 0x000fe20003800000 */
.L_x_196:
[----:B------:R-:W-:Y:S05]  /*1970*/  BSYNC B0 ;  /* 0x0000000000007941 */ /* 0x000fea0003800000 */
.L_x_195:
[----:B------:R-:W-:Y:S05]  /*1980*/  BRA `(.L_x_171) ;  /* 0xfffffff000b47947 */ /* 0x000fea000383ffff */
.L_x_172:
        /* <DEDUP_REMOVED lines=9> */
.L_x_198:
[----:B------:R-:W-:Y:S05]  /*1a20*/  BSYNC B0 ;  /* 0x0000000000007941 */ /* 0x000fea0003800000 */
.L_x_197:
[----:B------:R-:W-:Y:S05]  /*1a30*/  BRA `(.L_x_171) ;  /* 0xfffffff000887947 */ /* 0x000fea000383ffff */
        .weak           $__internal_1_$__cuda_sm3x_div_rn_noftz_f32_slowpath
        .type           $__internal_1_$__cuda_sm3x_div_rn_noftz_f32_slowpath,@function
        .size           $__internal_1_$__cuda_sm3x_div_rn_noftz_f32_slowpath,(.L_x_917 - $__internal_1_$__cuda_sm3x_div_rn_noftz_f32_slowpath)
$__internal_1_$__cuda_sm3x_div_rn_noftz_f32_slowpath:
        /* <DEDUP_REMOVED lines=34> */
.L_x_199:
        /* <DEDUP_REMOVED lines=50> */
.L_x_205:
[----:B------:R-:W-:-:S04]  /*1f80*/  LOP3.LUT R0, R0, 0x80000000, RZ, 0xc0, !PT ;  /* 0x8000000000007812 */ /* 0x000fc800078ec0ff */
[----:B------:R-:W-:Y:S01]  /*1f90*/  LOP3.LUT R0, R0, 0x7f800000, RZ, 0xfc, !PT ;  /* 0x7f80000000007812 */ /* 0x000fe200078efcff */
[----:B------:R-:W-:Y:S06]  /*1fa0*/  BRA `(.L_x_206) ;  /* 0x0000000000287947 */ /* 0x000fec0003800000 */
.L_x_204:
[----:B------:R-:W-:Y:S01]  /*1fb0*/  IMAD R0, R9, 0x800000, R0 ;  /* 0x0080000009007824 */ /* 0x000fe200078e0200 */
[----:B------:R-:W-:Y:S06]  /*1fc0*/  BRA `(.L_x_206) ;  /* 0x0000000000207947 */ /* 0x000fec0003800000 */
.L_x_203:
[----:B------:R-:W-:-:S04]  /*1fd0*/  LOP3.LUT R0, R7, 0x80000000, R0, 0x48, !PT ;  /* 0x8000000007007812 */ /* 0x000fc800078e4800 */
[----:B------:R-:W-:Y:S01]  /*1fe0*/  LOP3.LUT R0, R0, 0x7f800000, RZ, 0xfc, !PT ;  /* 0x7f80000000007812 */ /* 0x000fe200078efcff */
[----:B------:R-:W-:Y:S06]  /*1ff0*/  BRA `(.L_x_206) ;  /* 0x0000000000147947 */ /* 0x000fec0003800000 */
.L_x_202:
[----:B------:R-:W-:Y:S01]  /*2000*/  LOP3.LUT R0, R7, 0x80000000, R0, 0x48, !PT ;  /* 0x8000000007007812 */ /* 0x000fe200078e4800 */
[----:B------:R-:W-:Y:S06]  /*2010*/  BRA `(.L_x_206) ;  /* 0x00000000000c7947 */ /* 0x000fec0003800000 */
.L_x_201:
[----:B------:R-:W0:Y:S01]  /*2020*/  MUFU.RSQ R0, -QNAN ;  /* 0xffc0000000007908 */ /* 0x000e220000001400 */
[----:B------:R-:W-:Y:S05]  /*2030*/  BRA `(.L_x_206) ;  /* 0x0000000000047947 */ /* 0x000fea0003800000 */
.L_x_200:
[----:B------:R-:W-:-:S07]  /*2040*/  FADD.FTZ R0, R0, R5 ;  /* 0x0000000500007221 */ /* 0x000fce0000010000 */
.L_x_206:
[----:B------:R-:W-:Y:S02]  /*2050*/  IMAD.MOV.U32 R6, RZ, RZ, R4 ;  /* 0x000000ffff067224 */ /* 0x000fe400078e0004 */
[----:B------:R-:W-:-:S04]  /*2060*/  IMAD.MOV.U32 R7, RZ, RZ, 0x0 ;  /* 0x00000000ff077424 */ /* 0x000fc800078e00ff */
[----:B0-----:R-:W-:Y:S05]  /*2070*/  RET.REL.NODEC R6 `(_ZN18transformer_engine33fused_moe_aux_loss_forward_kernelI13__nv_bfloat16S1_EEvPKT_PKT0_iiiiifPS2_Pf) ;  /* 0xffffffdc06e07950 */ /* 0x001fea0003c3ffff */
.L_x_207:
        /* <DEDUP_REMOVED lines=16> */
.L_x_917:


//--------------------- .text._ZN18transformer_engine33fused_moe_aux_loss_forward_kernelI13__nv_bfloat16lEEvPKT_PKT0_iiiiifPS2_Pf --------------------------
	.section	.text._ZN18transformer_engine33fused_moe_aux_loss_forward_kernelI13__nv_bfloat16lEEvPKT_PKT0_iiiiifPS2_Pf,"ax",@progbits
	.align	128
        .global         _ZN18transformer_engine33fused_moe_aux_loss_forward_kernelI13__nv_bfloat16lEEvPKT_PKT0_iiiiifPS2_Pf
        .type           _ZN18transformer_engine33fused_moe_aux_loss_forward_kernelI13__nv_bfloat16lEEvPKT_PKT0_iiiiifPS2_Pf,@function
        .size           _ZN18transformer_engine33fused_moe_aux_loss_forward_kernelI13__nv_bfloat16lEEvPKT_PKT0_iiiiifPS2_Pf,(.L_x_918 - _ZN18transformer_engine33fused_moe_aux_loss_forward_kernelI13__nv_bfloat16lEEvPKT_PKT0_iiiiifPS2_Pf)
        .other          _ZN18transformer_engine33fused_moe_aux_loss_forward_kernelI13__nv_bfloat16lEEvPKT_PKT0_iiiiifPS2_Pf,@"STO_CUDA_ENTRY STV_DEFAULT"
_ZN18transformer_engine33fused_moe_aux_loss_forward_kernelI13__nv_bfloat16lEEvPKT_PKT0_iiiiifPS2_Pf:
.text._ZN18transformer_engine33fused_moe_aux_loss_forward_kernelI13__nv_bfloat16lEEvPKT_PKT0_iiiiifPS2_Pf:
        /* <DEDUP_REMOVED lines=37> */
.L_x_210:
[----:B------:R-:W-:Y:S02]  /*0250*/  IMAD R4, R3, 0x8, R0 ;  /* 0x0000000803047824 */ /* 0x000fe400078e0200 */
[----:B-1----:R-:W-:-:S03]  /*0260*/  IMAD.IADD R3, R8, 0x1, R3 ;  /* 0x0000000108037824 */ /* 0x002fc600078e0203 */
[----:B------:R0:W-:Y:S02]  /*0270*/  STS.64 [R4], RZ ;  /* 0x000000ff04007388 */ /* 0x0001e40000000a00 */
[----:B------:R-:W-:-:S13]  /*0280*/  ISETP.GE.AND P0, PT, R3, R5, PT ;  /* 0x000000050300720c */ /* 0x000fda0003f06270 */
[----:B0-----:R-:W-:Y:S05]  /*0290*/  @!P0 BRA `(.L_x_210) ;  /* 0xfffffffc00ec8947 */ /* 0x001fea000383ffff */
.L_x_209:
[----:B------:R-:W-:Y:S05]  /*02a0*/  BSYNC B0 ;  /* 0x0000000000007941 */ /* 0x000fea0003800000 */
.L_x_208:
        /* <DEDUP_REMOVED lines=28> */
.L_x_218:
        /* <DEDUP_REMOVED lines=11> */
.L_x_215:
        /* <DEDUP_REMOVED lines=9> */
.L_x_214:
[----:B------:R-:W-:Y:S05]  /*05b0*/  BSYNC B1 ;  /* 0x0000000000017941 */ /* 0x000fea0003800000 */
.L_x_213:
[----:B------:R-:W0:Y:S01]  /*05c0*/  S2UR UR7, SR_CgaCtaId ;  /* 0x00000000000779c3 */ /* 0x000e220000008800 */
[----:B------:R-:W-:Y:S01]  /*05d0*/  MOV R4, 0x400 ;  /* 0x0000040000047802 */ /* 0x000fe20000000f00 */
[----:B------:R-:W-:Y:S01]  /*05e0*/  BSSY B1, `(.L_x_216) ;  /* 0x000000a000017945 */ /* 0x000fe20003800000 */
[----:B0-----:R-:W-:-:S05]  /*05f0*/  IMAD.U32 R15, RZ, RZ, UR7 ;  /* 0x00000007ff0f7e24 */ /* 0x001fca000f8e00ff */
[----:B------:R-:W-:-:S05]  /*0600*/  LEA R13, R15, R4, 0x18 ;  /* 0x000000040f0d7211 */ /* 0x000fca00078ec0ff */
[----:B------:R-:W-:-:S07]  /*0610*/  IMAD R13, R14, 0x8, R13 ;  /* 0x000000080e0d7824 */ /* 0x000fce00078e020d */
.L_x_217:
[----:B------:R-:W0:Y:S02]  /*0620*/  LDS.64 R4, [R13] ;  /* 0x000000000d047984 */ /* 0x000e240000000a00 */
[----:B0-----:R-:W-:-:S10]  /*0630*/  DADD R6, R10, R4 ;  /* 0x000000000a067229 */ /* 0x001fd40000000004 */
[----:B------:R-:W0:Y:S02]  /*0640*/  ATOMS.CAST.SPIN.64 R6, [R13], R4, R6 ;  /* 0x000000040d06738d */ /* 0x000e240001800406 */
[----:B0-----:R-:W-:-:S04]  /*0650*/  ISETP.EQ.U32.AND P0, PT, R6, 0x1, PT ;  /* 0x000000010600780c */ /* 0x001fc80003f02070 */
[----:B------:R-:W-:-:S13]  /*0660*/  ISETP.EQ.U32.AND.EX P0, PT, R7, RZ, PT, P0 ;  /* 0x000000ff0700720c */ /* 0x000fda0003f02100 */
[----:B------:R-:W-:Y:S05]  /*0670*/  @!P0 BRA `(.L_x_217) ;  /* 0xfffffffc00e88947 */ /* 0x000fea000383ffff */
[----:B------:R-:W-:Y:S05]  /*0680*/  BSYNC B1 ;  /* 0x0000000000017941 */ /* 0x000fea0003800000 */
.L_x_216:
[----:B------:R-:W-:Y:S01]  /*0690*/  ULDC UR7, c[0x0][0x22c] ;  /* 0x00008b0000077ab9 */ /* 0x000fe20000000800 */
[----:B------:R-:W-:Y:S02]  /*06a0*/  VIADD R14, R14, 0x20 ;  /* 0x000000200e0e7836 */ /* 0x000fe40000000000 */
[----:B------:R-:W-:-:S05]  /*06b0*/  IMAD.U32 R5, RZ, RZ, UR7 ;  /* 0x00000007ff057e24 */ /* 0x000fca000f8e00ff */
[----:B------:R-:W-:-:S13]  /*06c0*/  ISETP.GE.AND P0, PT, R14, R5, PT ;  /* 0x000000050e00720c */ /* 0x000fda0003f06270 */
[----:B------:R-:W-:Y:S05]  /*06d0*/  @!P0 BRA `(.L_x_218) ;  /* 0xfffffffc00648947 */ /* 0x000fea000383ffff */
.L_x_212:
[----:B------:R-:W-:Y:S05]  /*06e0*/  BSYNC B0 ;  /* 0x0000000000007941 */ /* 0x000fea0003800000 */
.L_x_211:
        /* <DEDUP_REMOVED lines=10> */
.L_x_219:
[----:B------:R-:W-:-:S03]  /*0790*/  UMOV UR7, 0xffffffff ;  /* 0xffffffff00077882 */ /* 0x000fc60000000000 */
[----:B------:R-:W-:Y:S05]  /*07a0*/  BRA.DIV UR7, `(.L_x_222) ;  /* 0x0000000e07a87947 */ /* 0x000fea000b800000 */
[----:B------:R-:W-:Y:S01]  /*07b0*/  NOP ;  /* 0x0000000000007918 */ /* 0x000fe20000000000 */
.L_x_221:
[----:B------:R-:W-:Y:S05]  /*07c0*/  @!P0 BRA `(.L_x_223) ;  /* 0x0000000000148947 */ /* 0x000fea0003800000 */
[----:B------:R-:W-:-:S03]  /*07d0*/  UMOV UR7, 0xffffffff ;  /* 0xffffffff00077882 */ /* 0x000fc60000000000 */
[----:B------:R-:W-:Y:S05]  /*07e0*/  BRA.DIV UR7, `(.L_x_224) ;  /* 0x0000000e07b47947 */ /* 0x000fea000b800000 */
[----:B------:R-:W-:Y:S01]  /*07f0*/  UCGABAR_WAIT ;  /* 0x0000000000007dc7 */ /* 0x000fe20008000000 */
[----:B------:R-:W-:Y:S01]  /*0800*/  CCTL.IVALL ;  /* 0x00000000ff00798f */ /* 0x000fe20002000000 */
[----:B------:R-:W-:Y:S05]  /*0810*/  BRA `(.L_x_225) ;  /* 0x00000000000c7947 */ /* 0x000fea0003800000 */
.L_x_223:
[----:B------:R-:W-:-:S03]  /*0820*/  UMOV UR7, 0xffffffff ;  /* 0xffffffff00077882 */ /* 0x000fc60000000000 */
[----:B------:R-:W-:Y:S05]  /*0830*/  BRA.DIV UR7, `(.L_x_226) ;  /* 0x0000000e07c07947 */ /* 0x000fea000b800000 */
[----:B------:R-:W-:Y:S06]  /*0840*/  BAR.SYNC.DEFER_BLOCKING 0x0 ;  /* 0x0000000000007b1d */ /* 0x000fec0000010000 */
.L_x_225:
[----:B------:R-:W-:Y:S01]  /*0850*/  ISETP.GE.AND P0, PT, R2, 0x2, PT ;  /* 0x000000020200780c */ /* 0x000fe20003f06270 */
[----:B------:R-:W-:Y:S01]  /*0860*/  BSSY B0, `(.L_x_227) ;  /* 0x0000029000007945 */ /* 0x000fe20003800000 */
[C---:B------:R-:W-:Y:S02]  /*0870*/  ISETP.NE.AND P1, PT, R15.reuse, RZ, PT ;  /* 0x000000ff0f00720c */ /* 0x040fe40003f25270 */
[----:B------:R-:W-:-:S13]  /*0880*/  ISETP.NE.OR P0, PT, R15, RZ, !P0 ;  /* 0x000000ff0f00720c */ /* 0x000fda0004705670 */
[----:B------:R-:W-:Y:S05]  /*0890*/  @P0 BRA `(.L_x_228) ;  /* 0x0000000000940947 */ /* 0x000fea0003800000 */
[----:B------:R-:W0:Y:S01]  /*08a0*/  S2R R16, SR_TID.X ;  /* 0x0000000000107919 */ /* 0x000e220000002100 */
[----:B------:R-:W-:-:S07]  /*08b0*/  IMAD.MOV.U32 R9, RZ, RZ, 0x1 ;  /* 0x00000001ff097424 */ /* 0x000fce00078e00ff */
.L_x_234:
        /* <DEDUP_REMOVED lines=14> */
.L_x_233:
[----:B------:R-:W-:-:S06]  /*09a0*/  IMAD.WIDE R14, R13, 0x8, R10 ;  /* 0x000000080d0e7825 */ /* 0x000fcc00078e020a */
[----:B------:R-:W5:Y:S01]  /*09b0*/  LD.E.64 R14, desc[UR4][R14.64] ;  /* 0x000000040e0e7980 */ /* 0x000f62000c101b00 */
[----:B------:R-:W-:Y:S05]  /*09c0*/  YIELD ;  /* 0x0000000000007946 */ /* 0x000fea0003800000 */
[----:B------:R-:W-:Y:S01]  /*09d0*/  BSSY B2, `(.L_x_231) ;  /* 0x0000008000027945 */ /* 0x000fe20003800000 */
[----:B------:R-:W-:-:S07]  /*09e0*/  IMAD R17, R13, 0x8, R18 ;  /* 0x000000080d117824 */ /* 0x000fce00078e0212 */
.L_x_232:
[----:B------:R-:W0:Y:S02]  /*09f0*/  LDS.64 R4, [R17] ;  /* 0x0000000011047984 */ /* 0x000e240000000a00 */
[----:B0----5:R-:W-:-:S10]  /*0a00*/  DADD R6, R14, R4 ;  /* 0x000000000e067229 */ /* 0x021fd40000000004 */
[----:B------:R-:W0:Y:S02]  /*0a10*/  ATOMS.CAST.SPIN.64 R6, [R17], R4, R6 ;  /* 0x000000041106738d */ /* 0x000e240001800406 */
[----:B0-----:R-:W-:-:S04]  /*0a20*/  ISETP.EQ.U32.AND P0, PT, R6, 0x1, PT ;  /* 0x000000010600780c */ /* 0x001fc80003f02070 */
[----:B------:R-:W-:-:S13]  /*0a30*/  ISETP.EQ.U32.AND.EX P0, PT, R7, RZ, PT, P0 ;  /* 0x000000ff0700720c */ /* 0x000fda0003f02100 */
[----:B------:R-:W-:Y:S05]  /*0a40*/  @!P0 BRA `(.L_x_232) ;  /* 0xfffffffc00e88947 */ /* 0x000fea000383ffff */
[----:B------:R-:W-:Y:S05]  /*0a50*/  BSYNC B2 ;  /* 0x0000000000027941 */ /* 0x000fea0003800000 */
.L_x_231:
[----:B------:R-:W-:Y:S01]  /*0a60*/  ULDC UR7, c[0x0][0x22c] ;  /* 0x00008b0000077ab9 */ /* 0x000fe20000000800 */
[----:B------:R-:W-:Y:S02]  /*0a70*/  IMAD.IADD R13, R0, 0x1, R13 ;  /* 0x00000001000d7824 */ /* 0x000fe400078e020d */
[----:B------:R-:W-:-:S05]  /*0a80*/  IMAD.U32 R5, RZ, RZ, UR7 ;  /* 0x00000007ff057e24 */ /* 0x000fca000f8e00ff */
[----:B------:R-:W-:-:S13]  /*0a90*/  ISETP.GE.AND P0, PT, R13, R5, PT ;  /* 0x000000050d00720c */ /* 0x000fda0003f06270 */
[----:B------:R-:W-:Y:S05]  /*0aa0*/  @!P0 BRA `(.L_x_233) ;  /* 0xfffffffc00bc8947 */ /* 0x000fea000383ffff */
.L_x_230:
[----:B------:R-:W-:Y:S05]  /*0ab0*/  BSYNC B1 ;  /* 0x0000000000017941 */ /* 0x000fea0003800000 */
.L_x_229:
[----:B------:R-:W-:-:S05]  /*0ac0*/  VIADD R9, R9, 0x1 ;  /* 0x0000000109097836 */ /* 0x000fca0000000000 */
[----:B------:R-:W-:-:S13]  /*0ad0*/  ISETP.GE.AND P0, PT, R9, R2, PT ;  /* 0x000000020900720c */ /* 0x000fda0003f06270 */
[----:B------:R-:W-:Y:S05]  /*0ae0*/  @!P0 BRA `(.L_x_234) ;  /* 0xfffffffc00748947 */ /* 0x000fea000383ffff */
.L_x_228:
[----:B------:R-:W-:Y:S05]  /*0af0*/  BSYNC B0 ;  /* 0x0000000000007941 */ /* 0x000fea0003800000 */
.L_x_227:
        /* <DEDUP_REMOVED lines=10> */
.L_x_235:
[----:B------:R-:W-:-:S03]  /*0ba0*/  UMOV UR7, 0xffffffff ;  /* 0xffffffff00077882 */ /* 0x000fc60000000000 */
[----:B------:R-:W-:Y:S05]  /*0bb0*/  BRA.DIV UR7, `(.L_x_238) ;  /* 0x0000000e07347947 */ /* 0x000fea000b800000 */
[----:B------:R-:W-:Y:S01]  /*0bc0*/  NOP ;  /* 0x0000000000007918 */ /* 0x000fe20000000000 */
.L_x_237:
[----:B------:R-:W-:Y:S05]  /*0bd0*/  @!P0 BRA `(.L_x_239) ;  /* 0x0000000000148947 */ /* 0x000fea0003800000 */
[----:B------:R-:W-:-:S03]  /*0be0*/  UMOV UR7, 0xffffffff ;  /* 0xffffffff00077882 */ /* 0x000fc60000000000 */
[----:B------:R-:W-:Y:S05]  /*0bf0*/  BRA.DIV UR7, `(.L_x_240) ;  /* 0x0000000e07407947 */ /* 0x000fea000b800000 */
[----:B------:R-:W-:Y:S01]  /*0c00*/  UCGABAR_WAIT ;  /* 0x0000000000007dc7 */ /* 0x000fe20008000000 */
[----:B------:R-:W-:Y:S01]  /*0c10*/  CCTL.IVALL ;  /* 0x00000000ff00798f */ /* 0x000fe20002000000 */
[----:B------:R-:W-:Y:S05]  /*0c20*/  BRA `(.L_x_241) ;  /* 0x00000000000c7947 */ /* 0x000fea0003800000 */
.L_x_239:
[----:B------:R-:W-:-:S03]  /*0c30*/  UMOV UR7, 0xffffffff ;  /* 0xffffffff00077882 */ /* 0x000fc60000000000 */
[----:B------:R-:W-:Y:S05]  /*0c40*/  BRA.DIV UR7, `(.L_x_242) ;  /* 0x0000000e074c7947 */ /* 0x000fea000b800000 */
[----:B------:R-:W-:Y:S06]  /*0c50*/  BAR.SYNC.DEFER_BLOCKING 0x0 ;  /* 0x0000000000007b1d */ /* 0x000fec0000010000 */
.L_x_241:
        /* <DEDUP_REMOVED lines=8> */
.L_x_244:
[----:B-1----:R-:W-:-:S06]  /*0ce0*/  IMAD.WIDE R10, R3, 0x8, R6 ;  /* 0x00000008030a7825 */ /* 0x002fcc00078e0206 */
[----:B------:R-:W2:Y:S01]  /*0cf0*/  LDG.E.64 R10, desc[UR4][R10.64] ;  /* 0x000000040a0a7981 */ /* 0x000ea2000c1e1b00 */
[----:B0-----:R-:W-:Y:S02]  /*0d00*/  IMAD R9, R3, 0x8, R4 ;  /* 0x0000000803097824 */ /* 0x001fe400078e0204 */
[----:B------:R-:W-:-:S03]  /*0d10*/  IMAD.IADD R3, R0, 0x1, R3 ;  /* 0x0000000100037824 */ /* 0x000fc600078e0203 */
[----:B------:R-:W0:Y:S02]  /*0d20*/  LDS.64 R16, [R9] ;  /* 0x0000000009107984 */ /* 0x000e240000000a00 */
[----:B------:R-:W-:Y:S01]  /*0d30*/  ISETP.GE.AND P0, PT, R3, R5, PT ;  /* 0x000000050300720c */ /* 0x000fe20003f06270 */
[----:B--2---:R-:W0:Y:S02]  /*0d40*/  I2F.F64.S64 R14, R10 ;  /* 0x0000000a000e7312 */ /* 0x004e240000301c00 */
[----:B0-----:R-:W-:-:S07]  /*0d50*/  DMUL R14, R14, R16 ;  /* 0x000000100e0e7228 */ /* 0x001fce0000000000 */
[----:B------:R0:W-:Y:S03]  /*0d60*/  STS.64 [R9], R14 ;  /* 0x0000000e09007388 */ /* 0x0001e60000000a00 */
[----:B------:R-:W-:Y:S05]  /*0d70*/  @!P0 BRA `(.L_x_244) ;  /* 0xfffffffc00d88947 */ /* 0x000fea000383ffff */
.L_x_243:
        /* <DEDUP_REMOVED lines=30> */
.L_x_249:
        /* <DEDUP_REMOVED lines=13> */
.L_x_248:
[----:B------:R-:W-:Y:S05]  /*1030*/  BSYNC B1 ;  /* 0x0000000000017941 */ /* 0x000fea0003800000 */
.L_x_247:
        /* <DEDUP_REMOVED lines=14> */
.L_x_246:
[----:B------:R-:W-:Y:S05]  /*1120*/  BSYNC B0 ;  /* 0x0000000000007941 */ /* 0x000fea0003800000 */
.L_x_245:
        /* <DEDUP_REMOVED lines=36> */
[----:B0----5:R-:W-:Y:S05]  /*1370*/  CALL.REL.NOINC `($__internal_2_$__cuda_sm3x_div_rn_noftz_f32_slowpath) ;  /* 0x0000000400ac7944 */ /* 0x021fea0003c00000 */
[----:B------:R-:W-:-:S07]  /*1380*/  IMAD.MOV.U32 R4, RZ, RZ, R0 ;  /* 0x000000ffff047224 */ /* 0x000fce00078e0000 */
.L_x_250:
        /* <DEDUP_REMOVED lines=12> */
[----:B0----5:R-:W-:Y:S05]  /*1450*/  CALL.REL.NOINC `($__internal_2_$__cuda_sm3x_div_rn_noftz_f32_slowpath) ;  /* 0x0000000400747944 */ /* 0x021fea0003c00000 */
[----:B------:R-:W-:-:S07]  /*1460*/  IMAD.MOV.U32 R6, RZ, RZ, R0 ;  /* 0x000000ffff067224 */ /* 0x000fce00078e0000 */
.L_x_251:
        /* <DEDUP_REMOVED lines=10> */
[----:B-----5:R-:W-:Y:S05]  /*1510*/  CALL.REL.NOINC `($__internal_2_$__cuda_sm3x_div_rn_noftz_f32_slowpath) ;  /* 0x0000000400447944 */ /* 0x020fea0003c00000 */
[----:B------:R-:W-:-:S07]  /*1520*/  IMAD.MOV.U32 R11, RZ, RZ, R0 ;  /* 0x000000ffff0b7224 */ /* 0x000fce00078e0000 */
.L_x_252:
        /* <DEDUP_REMOVED lines=8> */
.L_x_220:
        /* <DEDUP_REMOVED lines=8> */
.L_x_254:
[----:B------:R-:W-:Y:S05]  /*1630*/  BSYNC B0 ;  /* 0x0000000000007941 */ /* 0x000fea0003800000 */
.L_x_253:
[----:B------:R-:W-:Y:S05]  /*1640*/  BRA `(.L_x_221) ;  /* 0xfffffff0005c7947 */ /* 0x000fea000383ffff */
.L_x_222:
[----:B------:R-:W-:Y:S01]  /*1650*/  BSSY B0, `(.L_x_255) ;  /* 0x0000005000007945 */ /* 0x000fe20003800000 */
[----:B------:R-:W-:-:S07]  /*1660*/  IMAD.MOV.U32 R4, RZ, RZ, -0x1 ;  /* 0xffffffffff047424 */ /* 0x000fce00078e00ff */
[----:B------:R-:W-:Y:S05]  /*1670*/  WARPSYNC.COLLECTIVE R4, `(.L_x_256) ;  /* 0x0000000004087348 */ /* 0x000fea0003c00000 */
[----:B------:R-:W-:Y:S01]  /*1680*/  NOP ;  /* 0x0000000000007918 */ /* 0x000fe20000000000 */
[----:B------:R-:W-:Y:S01]  /*1690*/  ENDCOLLECTIVE ;  /* 0x000000000000791b */ /* 0x000fe20003800000 */
.L_x_256:
[----:B------:R-:W-:Y:S05]  /*16a0*/  BSYNC B0 ;  /* 0x0000000000007941 */ /* 0x000fea0003800000 */
.L_x_255:
[----:B------:R-:W-:Y:S05]  /*16b0*/  BRA `(.L_x_221) ;  /* 0xfffffff000407947 */ /* 0x000fea000383ffff */
.L_x_224:
[----:B------:R-:W-:Y:S01]  /*16c0*/  BSSY B0, `(.L_x_257) ;  /* 0x0000006000007945 */ /* 0x000fe20003800000 */
[----:B------:R-:W-:-:S07]  /*16d0*/  IMAD.MOV.U32 R4, RZ, RZ, -0x1 ;  /* 0xffffffffff047424 */ /* 0x000fce00078e00ff */
[----:B------:R-:W-:Y:S05]  /*16e0*/  WARPSYNC.COLLECTIVE.ALL `(.L_x_258) ;  /* 0x00000000000c7948 */ /* 0x000fea0003c00000 */
[----:B------:R-:W-:Y:S01]  /*16f0*/  UCGABAR_WAIT ;  /* 0x0000000000007dc7 */ /* 0x000fe20008000000 */
[----:B------:R-:W-:Y:S01]  /*1700*/  CCTL.IVALL ;  /* 0x00000000ff00798f */ /* 0x000fe20002000000 */
[----:B------:R-:W-:Y:S01]  /*1710*/  ENDCOLLECTIVE ;  /* 0x000000000000791b */ /* 0x000fe20003800000 */
.L_x_258:
[----:B------:R-:W-:Y:S05]  /*1720*/  BSYNC B0 ;  /* 0x0000000000007941 */ /* 0x000fea0003800000 */
.L_x_257:
[----:B------:R-:W-:Y:S05]  /*1730*/  BRA `(.L_x_225) ;  /* 0xfffffff000447947 */ /* 0x000fea000383ffff */
.L_x_226:
        /* <DEDUP_REMOVED lines=9> */
.L_x_260:
[----:B------:R-:W-:Y:S05]  /*17d0*/  BSYNC B0 ;  /* 0x0000000000007941 */ /* 0x000fea0003800000 */
.L_x_259:
[----:B------:R-:W-:Y:S05]  /*17e0*/  BRA `(.L_x_225) ;  /* 0xfffffff000187947 */ /* 0x000fea000383ffff */
.L_x_236:
        /* <DEDUP_REMOVED lines=8> */
.L_x_262:
[----:B------:R-:W-:Y:S05]  /*1870*/  BSYNC B0 ;  /* 0x0000000000007941 */ /* 0x000fea0003800000 */
.L_x_261:
[----:B------:R-:W-:Y:S05]  /*1880*/  BRA `(.L_x_237) ;  /* 0xfffffff000d07947 */ /* 0x000fea000383ffff */
.L_x_238:
[----:B------:R-:W-:Y:S01]  /*1890*/  BSSY B0, `(.L_x_263) ;  /* 0x0000005000007945 */ /* 0x000fe20003800000 */
[----:B------:R-:W-:-:S07]  /*18a0*/  IMAD.MOV.U32 R4, RZ, RZ, -0x1 ;  /* 0xffffffffff047424 */ /* 0x000fce00078e00ff */
[----:B------:R-:W-:Y:S05]  /*18b0*/  WARPSYNC.COLLECTIVE R4, `(.L_x_264) ;  /* 0x0000000004087348 */ /* 0x000fea0003c00000 */
[----:B------:R-:W-:Y:S01]  /*18c0*/  NOP ;  /* 0x0000000000007918 */ /* 0x000fe20000000000 */
[----:B------:R-:W-:Y:S01]  /*18d0*/  ENDCOLLECTIVE ;  /* 0x000000000000791b */ /* 0x000fe20003800000 */
.L_x_264:
[----:B------:R-:W-:Y:S05]  /*18e0*/  BSYNC B0 ;  /* 0x0000000000007941 */ /* 0x000fea0003800000 */
.L_x_263:
[----:B------:R-:W-:Y:S05]  /*18f0*/  BRA `(.L_x_237) ;  /* 0xfffffff000b47947 */ /* 0x000fea000383ffff */
.L_x_240:
[----:B------:R-:W-:Y:S01]  /*1900*/  BSSY B0, `(.L_x_265) ;  /* 0x0000006000007945 */ /* 0x000fe20003800000 */
[----:B------:R-:W-:-:S07]  /*1910*/  IMAD.MOV.U32 R4, RZ, RZ, -0x1 ;  /* 0xffffffffff047424 */ /* 0x000fce00078e00ff */
[----:B------:R-:W-:Y:S05]  /*1920*/  WARPSYNC.COLLECTIVE.ALL `(.L_x_266) ;  /* 0x00000000000c7948 */ /* 0x000fea0003c00000 */
[----:B------:R-:W-:Y:S01]  /*1930*/  UCGABAR_WAIT ;  /* 0x0000000000007dc7 */ /* 0x000fe20008000000 */
[----:B------:R-:W-:Y:S01]  /*1940*/  CCTL.IVALL ;  /* 0x00000000ff00798f */ /* 0x000fe20002000000 */
[----:B------:R-:W-:Y:S01]  /*1950*/  ENDCOLLECTIVE ;  /* 0x000000000000791b */ /* 0x000fe20003800000 */
.L_x_266:
[----:B------:R-:W-:Y:S05]  /*1960*/  BSYNC B0 ;  /* 0x0000000000007941 */ /* 0x000fea0003800000 */
.L_x_265:
[----:B------:R-:W-:Y:S05]  /*1970*/  BRA `(.L_x_241) ;  /* 0xfffffff000b87947 */ /* 0x000fea000383ffff */
.L_x_242:
        /* <DEDUP_REMOVED lines=9> */
.L_x_268:
[----:B------:R-:W-:Y:S05]  /*1a10*/  BSYNC B0 ;  /* 0x0000000000007941 */ /* 0x000fea0003800000 */
.L_x_267:
[----:B------:R-:W-:Y:S05]  /*1a20*/  BRA `(.L_x_241) ;  /* 0xfffffff0008c7947 */ /* 0x000fea000383ffff */
        .weak           $__internal_2_$__cuda_sm3x_div_rn_noftz_f32_slowpath
        .type           $__internal_2_$__cuda_sm3x_div_rn_noftz_f32_slowpath,@function
        .size           $__internal_2_$__cuda_sm3x_div_rn_noftz_f32_slowpath,(.L_x_918 - $__internal_2_$__cuda_sm3x_div_rn_noftz_f32_slowpath)
$__internal_2_$__cuda_sm3x_div_rn_noftz_f32_slowpath:
        /* <DEDUP_REMOVED lines=34> */
.L_x_269:
        /* <DEDUP_REMOVED lines=50> */
.L_x_275:
[----:B------:R-:W-:-:S04]  /*1f70*/  LOP3.LUT R0, R0, 0x80000000, RZ, 0xc0, !PT ;  /* 0x8000000000007812 */ /* 0x000fc800078ec0ff */
[----:B------:R-:W-:Y:S01]  /*1f80*/  LOP3.LUT R0, R0, 0x7f800000, RZ, 0xfc, !PT ;  /* 0x7f80000000007812 */ /* 0x000fe200078efcff */
[----:B------:R-:W-:Y:S06]  /*1f90*/  BRA `(.L_x_276) ;  /* 0x0000000000287947 */ /* 0x000fec0003800000 */
.L_x_274:
[----:B------:R-:W-:Y:S01]  /*1fa0*/  IMAD R0, R9, 0x800000, R0 ;  /* 0x0080000009007824 */ /* 0x000fe200078e0200 */
[----:B------:R-:W-:Y:S06]  /*1fb0*/  BRA `(.L_x_276) ;  /* 0x0000000000207947 */ /* 0x000fec0003800000 */
.L_x_273:
[----:B------:R-:W-:-:S04]  /*1fc0*/  LOP3.LUT R0, R7, 0x80000000, R0, 0x48, !PT ;  /* 0x8000000007007812 */ /* 0x000fc800078e4800 */
[----:B------:R-:W-:Y:S01]  /*1fd0*/  LOP3.LUT R0, R0, 0x7f800000, RZ, 0xfc, !PT ;  /* 0x7f80000000007812 */ /* 0x000fe200078efcff */
[----:B------:R-:W-:Y:S06]  /*1fe0*/  BRA `(.L_x_276) ;  /* 0x0000000000147947 */ /* 0x000fec0003800000 */
.L_x_272:
[----:B------:R-:W-:Y:S01]  /*1ff0*/  LOP3.LUT R0, R7, 0x80000000, R0, 0x48, !PT ;  /* 0x8000000007007812 */ /* 0x000fe200078e4800 */
[----:B------:R-:W-:Y:S06]  /*2000*/  BRA `(.L_x_276) ;  /* 0x00000000000c7947 */ /* 0x000fec0003800000 */
.L_x_271:
[----:B------:R-:W0:Y:S01]  /*2010*/  MUFU.RSQ R0, -QNAN ;  /* 0xffc0000000007908 */ /* 0x000e220000001400 */
[----:B------:R-:W-:Y:S05]  /*2020*/  BRA `(.L_x_276) ;  /* 0x0000000000047947 */ /* 0x000fea0003800000 */
.L_x_270:
[----:B------:R-:W-:-:S07]  /*2030*/  FADD.FTZ R0, R0, R5 ;  /* 0x0000000500007221 */ /* 0x000fce0000010000 */
.L_x_276:
[----:B------:R-:W-:Y:S02]  /*2040*/  IMAD.MOV.U32 R6, RZ, RZ, R4 ;  /* 0x000000ffff067224 */ /* 0x000fe400078e0004 */
[----:B------:R-:W-:-:S04]  /*2050*/  IMAD.MOV.U32 R7, RZ, RZ, 0x0 ;  /* 0x00000000ff077424 */ /* 0x000fc800078e00ff */
[----:B0-----:R-:W-:Y:S05]  /*2060*/  RET.REL.NODEC R6 `(_ZN18transformer_engine33fused_moe_aux_loss_forward_kernelI13__nv_bfloat16lEEvPKT_PKT0_iiiiifPS2_Pf) ;  /* 0xffffffdc06e47950 */ /* 0x001fea0003c3ffff */
.L_x_277:
        /* <DEDUP_REMOVED lines=9> */
.L_x_918:


//--------------------- .text._ZN18transformer_engine33fused_moe_aux_loss_forward_kernelI13__nv_bfloat16iEEvPKT_PKT0_iiiiifPS2_Pf --------------------------
	.section	.text._ZN18transformer_engine33fused_moe_aux_loss_forward_kernelI13__nv_bfloat16iEEvPKT_PKT0_iiiiifPS2_Pf,"ax",@progbits
	.align	128
        .global         _ZN18transformer_engine33fused_moe_aux_loss_forward_kernelI13__nv_bfloat16iEEvPKT_PKT0_iiiiifPS2_Pf
        .type           _ZN18transformer_engine33fused_moe_aux_loss_forward_kernelI13__nv_bfloat16iEEvPKT_PKT0_iiiiifPS2_Pf,@function
        .size           _ZN18transformer_engine33fused_moe_aux_loss_forward_kernelI13__nv_bfloat16iEEvPKT_PKT0_iiiiifPS2_Pf,(.L_x_919 - _ZN18transformer_engine33fused_moe_aux_loss_forward_kernelI13__nv_bfloat16iEEvPKT_PKT0_iiiiifPS2_Pf)
        .other          _ZN18transformer_engine33fused_moe_aux_loss_forward_kernelI13__nv_bfloat16iEEvPKT_PKT0_iiiiifPS2_Pf,@"STO_CUDA_ENTRY STV_DEFAULT"
_ZN18transformer_engine33fused_moe_aux_loss_forward_kernelI13__nv_bfloat16iEEvPKT_PKT0_iiiiifPS2_Pf:
.text._ZN18transformer_engine33fused_moe_aux_loss_forward_kernelI13__nv_bfloat16iEEvPKT_PKT0_iiiiifPS2_Pf:
        /* <DEDUP_REMOVED lines=37> */
.L_x_280:
[----:B------:R-:W-:Y:S02]  /*0250*/  IMAD R4, R3, 0x8, R0 ;  /* 0x0000000803047824 */ /* 0x000fe400078e0200 */
[----:B-1----:R-:W-:-:S03]  /*0260*/  IMAD.IADD R3, R8, 0x1, R3 ;  /* 0x0000000108037824 */ /* 0x002fc600078e0203 */
[----:B------:R0:W-:Y:S02]  /*0270*/  STS.64 [R4], RZ ;  /* 0x000000ff04007388 */ /* 0x0001e40000000a00 */
[----:B------:R-:W-:-:S13]  /*0280*/  ISETP.GE.AND P0, PT, R3, R5, PT ;  /* 0x000000050300720c */ /* 0x000fda0003f06270 */
[----:B0-----:R-:W-:Y:S05]  /*0290*/  @!P0 BRA `(.L_x_280) ;  /* 0xfffffffc00ec8947 */ /* 0x001fea000383ffff */
.L_x_279:
[----:B------:R-:W-:Y:S05]  /*02a0*/  BSYNC B0 ;  /* 0x0000000000007941 */ /* 0x000fea0003800000 */
.L_x_278:
        /* <DEDUP_REMOVED lines=28> */
.L_x_288:
        /* <DEDUP_REMOVED lines=11> */
.L_x_285:
        /* <DEDUP_REMOVED lines=9> */
.L_x_284:
[----:B------:R-:W-:Y:S05]  /*05b0*/  BSYNC B1 ;  /* 0x0000000000017941 */ /* 0x000fea0003800000 */
.L_x_283:
[----:B------:R-:W0:Y:S01]  /*05c0*/  S2UR UR7, SR_CgaCtaId ;  /* 0x00000000000779c3 */ /* 0x000e220000008800 */
[----:B------:R-:W-:Y:S01]  /*05d0*/  MOV R4, 0x400 ;  /* 0x0000040000047802 */ /* 0x000fe20000000f00 */
[----:B------:R-:W-:Y:S01]  /*05e0*/  BSSY B1, `(.L_x_286) ;  /* 0x000000a000017945 */ /* 0x000fe20003800000 */
[----:B0-----:R-:W-:-:S05]  /*05f0*/  IMAD.U32 R15, RZ, RZ, UR7 ;  /* 0x00000007ff0f7e24 */ /* 0x001fca000f8e00ff */
[----:B------:R-:W-:-:S05]  /*0600*/  LEA R13, R15, R4, 0x18 ;  /* 0x000000040f0d7211 */ /* 0x000fca00078ec0ff */
[----:B------:R-:W-:-:S07]  /*0610*/  IMAD R13, R14, 0x8, R13 ;  /* 0x000000080e0d7824 */ /* 0x000fce00078e020d */
.L_x_287:
[----:B------:R-:W0:Y:S02]  /*0620*/  LDS.64 R4, [R13] ;  /* 0x000000000d047984 */ /* 0x000e240000000a00 */
[----:B0-----:R-:W-:-:S10]  /*0630*/  DADD R6, R10, R4 ;  /* 0x000000000a067229 */ /* 0x001fd40000000004 */
[----:B------:R-:W0:Y:S02]  /*0640*/  ATOMS.CAST.SPIN.64 R6, [R13], R4, R6 ;  /* 0x000000040d06738d */ /* 0x000e240001800406 */
[----:B0-----:R-:W-:-:S04]  /*0650*/  ISETP.EQ.U32.AND P0, PT, R6, 0x1, PT ;  /* 0x000000010600780c */ /* 0x001fc80003f02070 */
[----:B------:R-:W-:-:S13]  /*0660*/  ISETP.EQ.U32.AND.EX P0, PT, R7, RZ, PT, P0 ;  /* 0x000000ff0700720c */ /* 0x000fda0003f02100 */
[----:B------:R-:W-:Y:S05]  /*0670*/  @!P0 BRA `(.L_x_287) ;  /* 0xfffffffc00e88947 */ /* 0x000fea000383ffff */
[----:B------:R-:W-:Y:S05]  /*0680*/  BSYNC B1 ;  /* 0x0000000000017941 */ /* 0x000fea0003800000 */
.L_x_286:
[----:B------:R-:W-:Y:S01]  /*0690*/  ULDC UR7, c[0x0][0x22c] ;  /* 0x00008b0000077ab9 */ /* 0x000fe20000000800 */
[----:B------:R-:W-:Y:S02]  /*06a0*/  VIADD R14, R14, 0x20 ;  /* 0x000000200e0e7836 */ /* 0x000fe40000000000 */
[----:B------:R-:W-:-:S05]  /*06b0*/  IMAD.U32 R5, RZ, RZ, UR7 ;  /* 0x00000007ff057e24 */ /* 0x000fca000f8e00ff */
[----:B------:R-:W-:-:S13]  /*06c0*/  ISETP.GE.AND P0, PT, R14, R5, PT ;  /* 0x000000050e00720c */ /* 0x000fda0003f06270 */
[----:B------:R-:W-:Y:S05]  /*06d0*/  @!P0 BRA `(.L_x_288) ;  /* 0xfffffffc00648947 */ /* 0x000fea000383ffff */
.L_x_282:
[----:B------:R-:W-:Y:S05]  /*06e0*/  BSYNC B0 ;  /* 0x0000000000007941 */ /* 0x000fea0003800000 */
.L_x_281:
        /* <DEDUP_REMOVED lines=10> */
.L_x_289:
[----:B------:R-:W-:-:S03]  /*0790*/  UMOV UR7, 0xffffffff ;  /* 0xffffffff00077882 */ /* 0x000fc60000000000 */
[----:B------:R-:W-:Y:S05]  /*07a0*/  BRA.DIV UR7, `(.L_x_292) ;  /* 0x0000000e07a87947 */ /* 0x000fea000b800000 */
[----:B------:R-:W-:Y:S01]  /*07b0*/  NOP ;  /* 0x0000000000007918 */ /* 0x000fe20000000000 */
.L_x_291:
[----:B------:R-:W-:Y:S05]  /*07c0*/  @!P0 BRA `(.L_x_293) ;  /* 0x0000000000148947 */ /* 0x000fea0003800000 */
[----:B------:R-:W-:-:S03]  /*07d0*/  UMOV UR7, 0xffffffff ;  /* 0xffffffff00077882 */ /* 0x000fc60000000000 */
[----:B------:R-:W-:Y:S05]  /*07e0*/  BRA.DIV UR7, `(.L_x_294) ;  /* 0x0000000e07b47947 */ /* 0x000fea000b800000 */
[----:B------:R-:W-:Y:S01]  /*07f0*/  UCGABAR_WAIT ;  /* 0x0000000000007dc7 */ /* 0x000fe20008000000 */
[----:B------:R-:W-:Y:S01]  /*0800*/  CCTL.IVALL ;  /* 0x00000000ff00798f */ /* 0x000fe20002000000 */
[----:B------:R-:W-:Y:S05]  /*0810*/  BRA `(.L_x_295) ;  /* 0x00000000000c7947 */ /* 0x000fea0003800000 */
.L_x_293:
[----:B------:R-:W-:-:S03]  /*0820*/  UMOV UR7, 0xffffffff ;  /* 0xffffffff00077882 */ /* 0x000fc60000000000 */
[----:B------:R-:W-:Y:S05]  /*0830*/  BRA.DIV UR7, `(.L_x_296) ;  /* 0x0000000e07c07947 */ /* 0x000fea000b800000 */
[----:B------:R-:W-:Y:S06]  /*0840*/  BAR.SYNC.DEFER_BLOCKING 0x0 ;  /* 0x0000000000007b1d */ /* 0x000fec0000010000 */
.L_x_295:
[----:B------:R-:W-:Y:S01]  /*0850*/  ISETP.GE.AND P0, PT, R2, 0x2, PT ;  /* 0x000000020200780c */ /* 0x000fe20003f06270 */
[----:B------:R-:W-:Y:S01]  /*0860*/  BSSY B0, `(.L_x_297) ;  /* 0x0000029000007945 */ /* 0x000fe20003800000 */
[C---:B------:R-:W-:Y:S02]  /*0870*/  ISETP.NE.AND P1, PT, R15.reuse, RZ, PT ;  /* 0x000000ff0f00720c */ /* 0x040fe40003f25270 */
[----:B------:R-:W-:-:S13]  /*0880*/  ISETP.NE.OR P0, PT, R15, RZ, !P0 ;  /* 0x000000ff0f00720c */ /* 0x000fda0004705670 */
[----:B------:R-:W-:Y:S05]  /*0890*/  @P0 BRA `(.L_x_298) ;  /* 0x0000000000940947 */ /* 0x000fea0003800000 */
[----:B------:R-:W0:Y:S01]  /*08a0*/  S2R R16, SR_TID.X ;  /* 0x0000000000107919 */ /* 0x000e220000002100 */
[----:B------:R-:W-:-:S07]  /*08b0*/  IMAD.MOV.U32 R9, RZ, RZ, 0x1 ;  /* 0x00000001ff097424 */ /* 0x000fce00078e00ff */
.L_x_304:
        /* <DEDUP_REMOVED lines=14> */
.L_x_303:
[----:B------:R-:W-:-:S06]  /*09a0*/  IMAD.WIDE R14, R13, 0x8, R10 ;  /* 0x000000080d0e7825 */ /* 0x000fcc00078e020a */
[----:B------:R-:W5:Y:S01]  /*09b0*/  LD.E.64 R14, desc[UR4][R14.64] ;  /* 0x000000040e0e7980 */ /* 0x000f62000c101b00 */
[----:B------:R-:W-:Y:S05]  /*09c0*/  YIELD ;  /* 0x0000000000007946 */ /* 0x000fea0003800000 */
[----:B------:R-:W-:Y:S01]  /*09d0*/  BSSY B2, `(.L_x_301) ;  /* 0x0000008000027945 */ /* 0x000fe20003800000 */
[----:B------:R-:W-:-:S07]  /*09e0*/  IMAD R17, R13, 0x8, R18 ;  /* 0x000000080d117824 */ /* 0x000fce00078e0212 */
.L_x_302:
[----:B------:R-:W0:Y:S02]  /*09f0*/  LDS.64 R4, [R17] ;  /* 0x0000000011047984 */ /* 0x000e240000000a00 */
[----:B0----5:R-:W-:-:S10]  /*0a00*/  DADD R6, R14, R4 ;  /* 0x000000000e067229 */ /* 0x021fd40000000004 */
[----:B------:R-:W0:Y:S02]  /*0a10*/  ATOMS.CAST.SPIN.64 R6, [R17], R4, R6 ;  /* 0x000000041106738d */ /* 0x000e240001800406 */
[----:B0-----:R-:W-:-:S04]  /*0a20*/  ISETP.EQ.U32.AND P0, PT, R6, 0x1, PT ;  /* 0x000000010600780c */ /* 0x001fc80003f02070 */
[----:B------:R-:W-:-:S13]  /*0a30*/  ISETP.EQ.U32.AND.EX P0, PT, R7, RZ, PT, P0 ;  /* 0x000000ff0700720c */ /* 0x000fda0003f02100 */
[----:B------:R-:W-:Y:S05]  /*0a40*/  @!P0 BRA `(.L_x_302) ;  /* 0xfffffffc00e88947 */ /* 0x000fea000383ffff */
[----:B------:R-:W-:Y:S05]  /*0a50*/  BSYNC B2 ;  /* 0x0000000000027941 */ /* 0x000fea0003800000 */
.L_x_301:
[----:B------:R-:W-:Y:S01]  /*0a60*/  ULDC UR7, c[0x0][0x22c] ;  /* 0x00008b0000077ab9 */ /* 0x000fe20000000800 */
[----:B------:R-:W-:Y:S02]  /*0a70*/  IMAD.IADD R13, R0, 0x1, R13 ;  /* 0x00000001000d7824 */ /* 0x000fe400078e020d */
[----:B------:R-:W-:-:S05]  /*0a80*/  IMAD.U32 R5, RZ, RZ, UR7 ;  /* 0x00000007ff057e24 */ /* 0x000fca000f8e00ff */
[----:B------:R-:W-:-:S13]  /*0a90*/  ISETP.GE.AND P0, PT, R13, R5, PT ;  /* 0x000000050d00720c */ /* 0x000fda0003f06270 */
[----:B------:R-:W-:Y:S05]  /*0aa0*/  @!P0 BRA `(.L_x_303) ;  /* 0xfffffffc00bc8947 */ /* 0x000fea000383ffff */
.L_x_300:
[----:B------:R-:W-:Y:S05]  /*0ab0*/  BSYNC B1 ;  /* 0x0000000000017941 */ /* 0x000fea0003800000 */
.L_x_299:
[----:B------:R-:W-:-:S05]  /*0ac0*/  VIADD R9, R9, 0x1 ;  /* 0x0000000109097836 */ /* 0x000fca0000000000 */
[----:B------:R-:W-:-:S13]  /*0ad0*/  ISETP.GE.AND P0, PT, R9, R2, PT ;  /* 0x000000020900720c */ /* 0x000fda0003f06270 */
[----:B------:R-:W-:Y:S05]  /*0ae0*/  @!P0 BRA `(.L_x_304) ;  /* 0xfffffffc00748947 */ /* 0x000fea000383ffff */
.L_x_298:
[----:B------:R-:W-:Y:S05]  /*0af0*/  BSYNC B0 ;  /* 0x0000000000007941 */ /* 0x000fea0003800000 */
.L_x_297:
        /* <DEDUP_REMOVED lines=10> */
.L_x_305:
[----:B------:R-:W-:-:S03]  /*0ba0*/  UMOV UR7, 0xffffffff ;  /* 0xffffffff00077882 */ /* 0x000fc60000000000 */
[----:B------:R-:W-:Y:S05]  /*0bb0*/  BRA.DIV UR7, `(.L_x_308) ;  /* 0x0000000e07347947 */ /* 0x000fea000b800000 */
[----:B------:R-:W-:Y:S01]  /*0bc0*/  NOP ;  /* 0x0000000000007918 */ /* 0x000fe20000000000 */
.L_x_307:
[----:B------:R-:W-:Y:S05]  /*0bd0*/  @!P0 BRA `(.L_x_309) ;  /* 0x0000000000148947 */ /* 0x000fea0003800000 */
[----:B------:R-:W-:-:S03]  /*0be0*/  UMOV UR7, 0xffffffff ;  /* 0xffffffff00077882 */ /* 0x000fc60000000000 */
[----:B------:R-:W-:Y:S05]  /*0bf0*/  BRA.DIV UR7, `(.L_x_310) ;  /* 0x0000000e07407947 */ /* 0x000fea000b800000 */
[----:B------:R-:W-:Y:S01]  /*0c00*/  UCGABAR_WAIT ;  /* 0x0000000000007dc7 */ /* 0x000fe20008000000 */
[----:B------:R-:W-:Y:S01]  /*0c10*/  CCTL.IVALL ;  /* 0x00000000ff00798f */ /* 0x000fe20002000000 */
[----:B------:R-:W-:Y:S05]  /*0c20*/  BRA `(.L_x_311) ;  /* 0x00000000000c7947 */ /* 0x000fea0003800000 */
.L_x_309:
[----:B------:R-:W-:-:S03]  /*0c30*/  UMOV UR7, 0xffffffff ;  /* 0xffffffff00077882 */ /* 0x000fc60000000000 */
[----:B------:R-:W-:Y:S05]  /*0c40*/  BRA.DIV UR7, `(.L_x_312) ;  /* 0x0000000e074c7947 */ /* 0x000fea000b800000 */
[----:B------:R-:W-:Y:S06]  /*0c50*/  BAR.SYNC.DEFER_BLOCKING 0x0 ;  /* 0x0000000000007b1d */ /* 0x000fec0000010000 */
.L_x_311:
        /* <DEDUP_REMOVED lines=8> */
.L_x_314:
[----:B-1----:R-:W-:-:S06]  /*0ce0*/  IMAD.WIDE R10, R3, 0x4, R6 ;  /* 0x00000004030a7825 */ /* 0x002fcc00078e0206 */
[----:B------:R-:W2:Y:S01]  /*0cf0*/  LDG.E R10, desc[UR4][R10.64] ;  /* 0x000000040a0a7981 */ /* 0x000ea2000c1e1900 */
[----:B0-----:R-:W-:Y:S02]  /*0d00*/  IMAD R9, R3, 0x8, R4 ;  /* 0x0000000803097824 */ /* 0x001fe400078e0204 */
[----:B------:R-:W-:-:S03]  /*0d10*/  IMAD.IADD R3, R0, 0x1, R3 ;  /* 0x0000000100037824 */ /* 0x000fc600078e0203 */
[----:B------:R-:W0:Y:S02]  /*0d20*/  LDS.64 R16, [R9] ;  /* 0x0000000009107984 */ /* 0x000e240000000a00 */
[----:B------:R-:W-:Y:S01]  /*0d30*/  ISETP.GE.AND P0, PT, R3, R5, PT ;  /* 0x000000050300720c */ /* 0x000fe20003f06270 */
[----:B--2---:R-:W0:Y:S02]  /*0d40*/  I2F.F64 R14, R10 ;  /* 0x0000000a000e7312 */ /* 0x004e240000201c00 */
[----:B0-----:R-:W-:-:S07]  /*0d50*/  DMUL R14, R14, R16 ;  /* 0x000000100e0e7228 */ /* 0x001fce0000000000 */
[----:B------:R0:W-:Y:S03]  /*0d60*/  STS.64 [R9], R14 ;  /* 0x0000000e09007388 */ /* 0x0001e60000000a00 */
[----:B------:R-:W-:Y:S05]  /*0d70*/  @!P0 BRA `(.L_x_314) ;  /* 0xfffffffc00d88947 */ /* 0x000fea000383ffff */
.L_x_313:
        /* <DEDUP_REMOVED lines=30> */
.L_x_319:
        /* <DEDUP_REMOVED lines=13> */
.L_x_318:
[----:B------:R-:W-:Y:S05]  /*1030*/  BSYNC B1 ;  /* 0x0000000000017941 */ /* 0x000fea0003800000 */
.L_x_317:
        /* <DEDUP_REMOVED lines=14> */
.L_x_316:
[----:B------:R-:W-:Y:S05]  /*1120*/  BSYNC B0 ;  /* 0x0000000000007941 */ /* 0x000fea0003800000 */
.L_x_315:
        /* <DEDUP_REMOVED lines=36> */
[----:B0----5:R-:W-:Y:S05]  /*1370*/  CALL.REL.NOINC `($__internal_3_$__cuda_sm3x_div_rn_noftz_f32_slowpath) ;  /* 0x0000000400ac7944 */ /* 0x021fea0003c00000 */
[----:B------:R-:W-:-:S07]  /*1380*/  IMAD.MOV.U32 R4, RZ, RZ, R0 ;  /* 0x000000ffff047224 */ /* 0x000fce00078e0000 */
.L_x_320:
        /* <DEDUP_REMOVED lines=12> */
[----:B0----5:R-:W-:Y:S05]  /*1450*/  CALL.REL.NOINC `($__internal_3_$__cuda_sm3x_div_rn_noftz_f32_slowpath) ;  /* 0x0000000400747944 */ /* 0x021fea0003c00000 */
[----:B------:R-:W-:-:S07]  /*1460*/  IMAD.MOV.U32 R6, RZ, RZ, R0 ;  /* 0x000000ffff067224 */ /* 0x000fce00078e0000 */
.L_x_321:
        /* <DEDUP_REMOVED lines=10> */
[----:B-----5:R-:W-:Y:S05]  /*1510*/  CALL.REL.NOINC `($__internal_3_$__cuda_sm3x_div_rn_noftz_f32_slowpath) ;  /* 0x0000000400447944 */ /* 0x020fea0003c00000 */
[----:B------:R-:W-:-:S07]  /*1520*/  IMAD.MOV.U32 R11, RZ, RZ, R0 ;  /* 0x000000ffff0b7224 */ /* 0x000fce00078e0000 */
.L_x_322:
        /* <DEDUP_REMOVED lines=8> */
.L_x_290:
        /* <DEDUP_REMOVED lines=8> */
.L_x_324:
[----:B------:R-:W-:Y:S05]  /*1630*/  BSYNC B0 ;  /* 0x0000000000007941 */ /* 0x000fea0003800000 */
.L_x_323:
[----:B------:R-:W-:Y:S05]  /*1640*/  BRA `(.L_x_291) ;  /* 0xfffffff0005c7947 */ /* 0x000fea000383ffff */
.L_x_292:
[----:B------:R-:W-:Y:S01]  /*1650*/  BSSY B0, `(.L_x_325) ;  /* 0x0000005000007945 */ /* 0x000fe20003800000 */
[----:B------:R-:W-:-:S07]  /*1660*/  IMAD.MOV.U32 R4, RZ, RZ, -0x1 ;  /* 0xffffffffff047424 */ /* 0x000fce00078e00ff */
[----:B------:R-:W-:Y:S05]  /*1670*/  WARPSYNC.COLLECTIVE R4, `(.L_x_326) ;  /* 0x0000000004087348 */ /* 0x000fea0003c00000 */
[----:B------:R-:W-:Y:S01]  /*1680*/  NOP ;  /* 0x0000000000007918 */ /* 0x000fe20000000000 */
[----:B------:R-:W-:Y:S01]  /*1690*/  ENDCOLLECTIVE ;  /* 0x000000000000791b */ /* 0x000fe20003800000 */
.L_x_326:
[----:B------:R-:W-:Y:S05]  /*16a0*/  BSYNC B0 ;  /* 0x0000000000007941 */ /* 0x000fea0003800000 */
.L_x_325:
[----:B------:R-:W-:Y:S05]  /*16b0*/  BRA `(.L_x_291) ;  /* 0xfffffff000407947 */ /* 0x000fea000383ffff */
.L_x_294:
[----:B------:R-:W-:Y:S01]  /*16c0*/  BSSY B0, `(.L_x_327) ;  /* 0x0000006000007945 */ /* 0x000fe20003800000 */
[----:B------:R-:W-:-:S07]  /*16d0*/  IMAD.MOV.U32 R4, RZ, RZ, -0x1 ;  /* 0xffffffffff047424 */ /* 0x000fce00078e00ff */
[----:B------:R-:W-:Y:S05]  /*16e0*/  WARPSYNC.COLLECTIVE.ALL `(.L_x_328) ;  /* 0x00000000000c7948 */ /* 0x000fea0003c00000 */
[----:B------:R-:W-:Y:S01]  /*16f0*/  UCGABAR_WAIT ;  /* 0x0000000000007dc7 */ /* 0x000fe20008000000 */
[----:B------:R-:W-:Y:S01]  /*1700*/  CCTL.IVALL ;  /* 0x00000000ff00798f */ /* 0x000fe20002000000 */
[----:B------:R-:W-:Y:S01]  /*1710*/  ENDCOLLECTIVE ;  /* 0x000000000000791b */ /* 0x000fe20003800000 */
.L_x_328:
[----:B------:R-:W-:Y:S05]  /*1720*/  BSYNC B0 ;  /* 0x0000000000007941 */ /* 0x000fea0003800000 */
.L_x_327:
[----:B------:R-:W-:Y:S05]  /*1730*/  BRA `(.L_x_295) ;  /* 0xfffffff000447947 */ /* 0x000fea000383ffff */
.L_x_296:
        /* <DEDUP_REMOVED lines=9> */
.L_x_330:
[----:B------:R-:W-:Y:S05]  /*17d0*/  BSYNC B0 ;  /* 0x0000000000007941 */ /* 0x000fea0003800000 */
.L_x_329:
[----:B------:R-:W-:Y:S05]  /*17e0*/  BRA `(.L_x_295) ;  /* 0xfffffff000187947 */ /* 0x000fea000383ffff */
.L_x_306:
        /* <DEDUP_REMOVED lines=8> */
.L_x_332:
[----:B------:R-:W-:Y:S05]  /*1870*/  BSYNC B0 ;  /* 0x0000000000007941 */ /* 0x000fea0003800000 */
.L_x_331:
[----:B------:R-:W-:Y:S05]  /*1880*/  BRA `(.L_x_307) ;  /* 0xfffffff000d07947 */ /* 0x000fea000383ffff */
.L_x_308:
[----:B------:R-:W-:Y:S01]  /*1890*/  BSSY B0, `(.L_x_333) ;  /* 0x0000005000007945 */ /* 0x000fe20003800000 */
[----:B------:R-:W-:-:S07]  /*18a0*/  IMAD.MOV.U32 R4, RZ, RZ, -0x1 ;  /* 0xffffffffff047424 */ /* 0x000fce00078e00ff */
[----:B------:R-:W-:Y:S05]  /*18b0*/  WARPSYNC.COLLECTIVE R4, `(.L_x_334) ;  /* 0x0000000004087348 */ /* 0x000fea0003c00000 */
[----:B------:R-:W-:Y:S01]  /*18c0*/  NOP ;  /* 0x0000000000007918 */ /* 0x000fe20000000000 */
[----:B------:R-:W-:Y:S01]  /*18d0*/  ENDCOLLECTIVE ;  /* 0x000000000000791b */ /* 0x000fe20003800000 */
.L_x_334:
[----:B------:R-:W-:Y:S05]  /*18e0*/  BSYNC B0 ;  /* 0x0000000000007941 */ /* 0x000fea0003800000 */
.L_x_333:
[----:B------:R-:W-:Y:S05]  /*18f0*/  BRA `(.L_x_307) ;  /* 0xfffffff000b47947 */ /* 0x000fea000383ffff */
.L_x_310:
[----:B------:R-:W-:Y:S01]  /*1900*/  BSSY B0, `(.L_x_335) ;  /* 0x0000006000007945 */ /* 0x000fe20003800000 */
[----:B------:R-:W-:-:S07]  /*1910*/  IMAD.MOV.U32 R4, RZ, RZ, -0x1 ;  /* 0xffffffffff047424 */ /* 0x000fce00078e00ff */
[----:B------:R-:W-:Y:S05]  /*1920*/  WARPSYNC.COLLECTIVE.ALL `(.L_x_336) ;  /* 0x00000000000c7948 */ /* 0x000fea0003c00000 */
[----:B------:R-:W-:Y:S01]  /*1930*/  UCGABAR_WAIT ;  /* 0x0000000000007dc7 */ /* 0x000fe20008000000 */
[----:B------:R-:W-:Y:S01]  /*1940*/  CCTL.IVALL ;  /* 0x00000000ff00798f */ /* 0x000fe20002000000 */
[----:B------:R-:W-:Y:S01]  /*1950*/  ENDCOLLECTIVE ;  /* 0x000000000000791b */ /* 0x000fe20003800000 */
.L_x_336:
[----:B------:R-:W-:Y:S05]  /*1960*/  BSYNC B0 ;  /* 0x0000000000007941 */ /* 0x000fea0003800000 */
.L_x_335:
[----:B------:R-:W-:Y:S05]  /*1970*/  BRA `(.L_x_311) ;  /* 0xfffffff000b87947 */ /* 0x000fea000383ffff */
.L_x_312:
        /* <DEDUP_REMOVED lines=9> */
.L_x_338:
[----:B------:R-:W-:Y:S05]  /*1a10*/  BSYNC B0 ;  /* 0x0000000000007941 */ /* 0x000fea0003800000 */
.L_x_337:
[----:B------:R-:W-:Y:S05]  /*1a20*/  BRA `(.L_x_311) ;  /* 0xfffffff0008c7947 */ /* 0x000fea000383ffff */
        .weak           $__internal_3_$__cuda_sm3x_div_rn_noftz_f32_slowpath
        .type           $__internal_3_$__cuda_sm3x_div_rn_noftz_f32_slowpath,@function
        .size           $__internal_3_$__cuda_sm3x_div_rn_noftz_f32_slowpath,(.L_x_919 - $__internal_3_$__cuda_sm3x_div_rn_noftz_f32_slowpath)
$__internal_3_$__cuda_sm3x_div_rn_noftz_f32_slowpath:
        /* <DEDUP_REMOVED lines=34> */
.L_x_339:
        /* <DEDUP_REMOVED lines=50> */
.L_x_345:
[----:B------:R-:W-:-:S04]  /*1f70*/  LOP3.LUT R0, R0, 0x80000000, RZ, 0xc0, !PT ;  /* 0x8000000000007812 */ /* 0x000fc800078ec0ff */
[----:B------:R-:W-:Y:S01]  /*1f80*/  LOP3.LUT R0, R0, 0x7f800000, RZ, 0xfc, !PT ;  /* 0x7f80000000007812 */ /* 0x000fe200078efcff */
[----:B------:R-:W-:Y:S06]  /*1f90*/  BRA `(.L_x_346) ;  /* 0x0000000000287947 */ /* 0x000fec0003800000 */
.L_x_344:
[----:B------:R-:W-:Y:S01]  /*1fa0*/  IMAD R0, R9, 0x800000, R0 ;  /* 0x0080000009007824 */ /* 0x000fe200078e0200 */
[----:B------:R-:W-:Y:S06]  /*1fb0*/  BRA `(.L_x_346) ;  /* 0x0000000000207947 */ /* 0x000fec0003800000 */
.L_x_343:
[----:B------:R-:W-:-:S04]  /*1fc0*/  LOP3.LUT R0, R7, 0x80000000, R0, 0x48, !PT ;  /* 0x8000000007007812 */ /* 0x000fc800078e4800 */
[----:B------:R-:W-:Y:S01]  /*1fd0*/  LOP3.LUT R0, R0, 0x7f800000, RZ, 0xfc, !PT ;  /* 0x7f80000000007812 */ /* 0x000fe200078efcff */
[----:B------:R-:W-:Y:S06]  /*1fe0*/  BRA `(.L_x_346) ;  /* 0x0000000000147947 */ /* 0x000fec0003800000 */
.L_x_342:
[----:B------:R-:W-:Y:S01]  /*1ff0*/  LOP3.LUT R0, R7, 0x80000000, R0, 0x48, !PT ;  /* 0x8000000007007812 */ /* 0x000fe200078e4800 */
[----:B------:R-:W-:Y:S06]  /*2000*/  BRA `(.L_x_346) ;  /* 0x00000000000c7947 */ /* 0x000fec0003800000 */
.L_x_341:
[----:B------:R-:W0:Y:S01]  /*2010*/  MUFU.RSQ R0, -QNAN ;  /* 0xffc0000000007908 */ /* 0x000e220000001400 */
[----:B------:R-:W-:Y:S05]  /*2020*/  BRA `(.L_x_346) ;  /* 0x0000000000047947 */ /* 0x000fea0003800000 */
.L_x_340:
[----:B------:R-:W-:-:S07]  /*2030*/  FADD.FTZ R0, R0, R5 ;  /* 0x0000000500007221 */ /* 0x000fce0000010000 */
.L_x_346:
[----:B------:R-:W-:Y:S02]  /*2040*/  IMAD.MOV.U32 R6, RZ, RZ, R4 ;  /* 0x000000ffff067224 */ /* 0x000fe400078e0004 */
[----:B------:R-:W-:-:S04]  /*2050*/  IMAD.MOV.U32 R7, RZ, RZ, 0x0 ;  /* 0x00000000ff077424 */ /* 0x000fc800078e00ff */
[----:B0-----:R-:W-:Y:S05]  /*2060*/  RET.REL.NODEC R6 `(_ZN18transformer_engine33fused_moe_aux_loss_forward_kernelI13__nv_bfloat16iEEvPKT_PKT0_iiiiifPS2_Pf) ;  /* 0xffffffdc06e47950 */ /* 0x001fea0003c3ffff */
.L_x_347:
        /* <DEDUP_REMOVED lines=9> */
.L_x_919:


//--------------------- .text._ZN18transformer_engine33fused_moe_aux_loss_forward_kernelI6__halffEEvPKT_PKT0_iiiiifPS2_Pf --------------------------
	.section	.text._ZN18transformer_engine33fused_moe_aux_loss_forward_kernelI6__halffEEvPKT_PKT0_iiiiifPS2_Pf,"ax",@progbits
	.align	128
        .global         _ZN18transformer_engine33fused_moe_aux_loss_forward_kernelI6__halffEEvPKT_PKT0_iiiiifPS2_Pf
        .type           _ZN18transformer_engine33fused_moe_aux_loss_forward_kernelI6__halffEEvPKT_PKT0_iiiiifPS2_Pf,@function
        .size           _ZN18transformer_engine33fused_moe_aux_loss_forward_kernelI6__halffEEvPKT_PKT0_iiiiifPS2_Pf,(.L_x_920 - _ZN18transformer_engine33fused_moe_aux_loss_forward_kernelI6__halffEEvPKT_PKT0_iiiiifPS2_Pf)
        .other          _ZN18transformer_engine33fused_moe_aux_loss_forward_kernelI6__halffEEvPKT_PKT0_iiiiifPS2_Pf,@"STO_CUDA_ENTRY STV_DEFAULT"
_ZN18transformer_engine33fused_moe_aux_loss_forward_kernelI6__halffEEvPKT_PKT0_iiiiifPS2_Pf:
.text._ZN18transformer_engine33fused_moe_aux_loss_forward_kernelI6__halffEEvPKT_PKT0_iiiiifPS2_Pf:
        /* <DEDUP_REMOVED lines=37> */
.L_x_350:
[----:B------:R-:W-:Y:S02]  /*0250*/  IMAD R4, R3, 0x8, R0 ;  /* 0x0000000803047824 */ /* 0x000fe400078e0200 */
[----:B-1----:R-:W-:-:S03]  /*0260*/  IMAD.IADD R3, R8, 0x1, R3 ;  /* 0x0000000108037824 */ /* 0x002fc600078e0203 */
[----:B------:R0:W-:Y:S02]  /*0270*/  STS.64 [R4], RZ ;  /* 0x000000ff04007388 */ /* 0x0001e40000000a00 */
[----:B------:R-:W-:-:S13]  /*0280*/  ISETP.GE.AND P0, PT, R3, R5, PT ;  /* 0x000000050300720c */ /* 0x000fda0003f06270 */
[----:B0-----:R-:W-:Y:S05]  /*0290*/  @!P0 BRA `(.L_x_350) ;  /* 0xfffffffc00ec8947 */ /* 0x001fea000383ffff */
.L_x_349:
[----:B------:R-:W-:Y:S05]  /*02a0*/  BSYNC B0 ;  /* 0x0000000000007941 */ /* 0x000fea0003800000 */
.L_x_348:
        /* <DEDUP_REMOVED lines=28> */
.L_x_358:
        /* <DEDUP_REMOVED lines=11> */
.L_x_355:
[----:B------:R-:W-:-:S04]  /*0520*/  IMAD R7, R13, UR6, R14 ;  /* 0x000000060d077c24 */ /* 0x000fc8000f8e020e */
[----:B0-----:R-:W-:-:S06]  /*0530*/  IMAD.WIDE R6, R7, 0x2, R4 ;  /* 0x0000000207067825 */ /* 0x001fcc00078e0204 */
[----:B------:R-:W2:Y:S01]  /*0540*/  LDG.E.U16 R6, desc[UR4][R6.64] ;  /* 0x0000000406067981 */ /* 0x000ea2000c1e1500 */
[----:B------:R-:W-:-:S04]  /*0550*/  LEA.HI R13, R18, R13, RZ, 0x1b ;  /* 0x0000000d120d7211 */ /* 0x000fc800078fd8ff */
[----:B------:R-:W-:Y:S01]  /*0560*/  ISETP.GE.AND P0, PT, R13, R20, PT ;  /* 0x000000140d00720c */ /* 0x000fe20003f06270 */
[----:B--2---:R-:W-:-:S06]  /*0570*/  HADD2.F32 R16, -RZ, R6.H0_H0 ;  /* 0x20000006ff107230 */ /* 0x004fcc0000004100 */
[----:B------:R-:W0:Y:S02]  /*0580*/  F2F.F64.F32 R16, R16 ;  /* 0x0000001000107310 */ /* 0x000e240000201800 */
[----:B0-----:R-:W-:-:S04]  /*0590*/  DADD R10, R16, R10 ;  /* 0x00000000100a7229 */ /* 0x001fc8000000000a */
[----:B------:R-:W-:Y:S07]  /*05a0*/  @!P0 BRA `(.L_x_355) ;  /* 0xfffffffc00dc8947 */ /* 0x000fee000383ffff */
.L_x_354:
[----:B------:R-:W-:Y:S05]  /*05b0*/  BSYNC B1 ;  /* 0x0000000000017941 */ /* 0x000fea0003800000 */
.L_x_353:
[----:B------:R-:W0:Y:S01]  /*05c0*/  S2UR UR7, SR_CgaCtaId ;  /* 0x00000000000779c3 */ /* 0x000e220000008800 */
[----:B------:R-:W-:Y:S01]  /*05d0*/  MOV R4, 0x400 ;  /* 0x0000040000047802 */ /* 0x000fe20000000f00 */
[----:B------:R-:W-:Y:S01]  /*05e0*/  BSSY B1, `(.L_x_356) ;  /* 0x000000a000017945 */ /* 0x000fe20003800000 */
[----:B0-----:R-:W-:-:S05]  /*05f0*/  IMAD.U32 R15, RZ, RZ, UR7 ;  /* 0x00000007ff0f7e24 */ /* 0x001fca000f8e00ff */
[----:B------:R-:W-:-:S05]  /*0600*/  LEA R13, R15, R4, 0x18 ;  /* 0x000000040f0d7211 */ /* 0x000fca00078ec0ff */
[----:B------:R-:W-:-:S07]  /*0610*/  IMAD R13, R14, 0x8, R13 ;  /* 0x000000080e0d7824 */ /* 0x000fce00078e020d */
.L_x_357:
[----:B------:R-:W0:Y:S02]  /*0620*/  LDS.64 R4, [R13] ;  /* 0x000000000d047984 */ /* 0x000e240000000a00 */
[----:B0-----:R-:W-:-:S10]  /*0630*/  DADD R6, R10, R4 ;  /* 0x000000000a067229 */ /* 0x001fd40000000004 */
[----:B------:R-:W0:Y:S02]  /*0640*/  ATOMS.CAST.SPIN.64 R6, [R13], R4, R6 ;  /* 0x000000040d06738d */ /* 0x000e240001800406 */
[----:B0-----:R-:W-:-:S04]  /*0650*/  ISETP.EQ.U32.AND P0, PT, R6, 0x1, PT ;  /* 0x000000010600780c */ /* 0x001fc80003f02070 */
[----:B------:R-:W-:-:S13]  /*0660*/  ISETP.EQ.U32.AND.EX P0, PT, R7, RZ, PT, P0 ;  /* 0x000000ff0700720c */ /* 0x000fda0003f02100 */
[----:B------:R-:W-:Y:S05]  /*0670*/  @!P0 BRA `(.L_x_357) ;  /* 0xfffffffc00e88947 */ /* 0x000fea000383ffff */
[----:B------:R-:W-:Y:S05]  /*0680*/  BSYNC B1 ;  /* 0x0000000000017941 */ /* 0x000fea0003800000 */
.L_x_356:
[----:B------:R-:W-:Y:S01]  /*0690*/  ULDC UR7, c[0x0][0x22c] ;  /* 0x00008b0000077ab9 */ /* 0x000fe20000000800 */
[----:B------:R-:W-:Y:S02]  /*06a0*/  VIADD R14, R14, 0x20 ;  /* 0x000000200e0e7836 */ /* 0x000fe40000000000 */
[----:B------:R-:W-:-:S05]  /*06b0*/  IMAD.U32 R5, RZ, RZ, UR7 ;  /* 0x00000007ff057e24 */ /* 0x000fca000f8e00ff */
[----:B------:R-:W-:-:S13]  /*06c0*/  ISETP.GE.AND P0, PT, R14, R5, PT ;  /* 0x000000050e00720c */ /* 0x000fda0003f06270 */
[----:B------:R-:W-:Y:S05]  /*06d0*/  @!P0 BRA `(.L_x_358) ;  /* 0xfffffffc00648947 */ /* 0x000fea000383ffff */
.L_x_352:
[----:B------:R-:W-:Y:S05]  /*06e0*/  BSYNC B0 ;  /* 0x0000000000007941 */ /* 0x000fea0003800000 */
.L_x_351:
        /* <DEDUP_REMOVED lines=10> */
.L_x_359:
[----:B------:R-:W-:-:S03]  /*0790*/  UMOV UR7, 0xffffffff ;  /* 0xffffffff00077882 */ /* 0x000fc60000000000 */
[----:B------:R-:W-:Y:S05]  /*07a0*/  BRA.DIV UR7, `(.L_x_362) ;  /* 0x0000000e07a87947 */ /* 0x000fea000b800000 */
[----:B------:R-:W-:Y:S01]  /*07b0*/  NOP ;  /* 0x0000000000007918 */ /* 0x000fe20000000000 */
.L_x_361:
[----:B------:R-:W-:Y:S05]  /*07c0*/  @!P0 BRA `(.L_x_363) ;  /* 0x0000000000148947 */ /* 0x000fea0003800000 */
[----:B------:R-:W-:-:S03]  /*07d0*/  UMOV UR7, 0xffffffff ;  /* 0xffffffff00077882 */ /* 0x000fc60000000000 */
[----:B------:R-:W-:Y:S05]  /*07e0*/  BRA.DIV UR7, `(.L_x_364) ;  /* 0x0000000e07b47947 */ /* 0x000fea000b800000 */
[----:B------:R-:W-:Y:S01]  /*07f0*/  UCGABAR_WAIT ;  /* 0x0000000000007dc7 */ /* 0x000fe20008000000 */
[----:B------:R-:W-:Y:S01]  /*0800*/  CCTL.IVALL ;  /* 0x00000000ff00798f */ /* 0x000fe20002000000 */
[----:B------:R-:W-:Y:S05]  /*0810*/  BRA `(.L_x_365) ;  /* 0x00000000000c7947 */ /* 0x000fea0003800000 */
.L_x_363:
[----:B------:R-:W-:-:S03]  /*0820*/  UMOV UR7, 0xffffffff ;  /* 0xffffffff00077882 */ /* 0x000fc60000000000 */
[----:B------:R-:W-:Y:S05]  /*0830*/  BRA.DIV UR7, `(.L_x_366) ;  /* 0x0000000e07c07947 */ /* 0x000fea000b800000 */
[----:B------:R-:W-:Y:S06]  /*0840*/  BAR.SYNC.DEFER_BLOCKING 0x0 ;  /* 0x0000000000007b1d */ /* 0x000fec0000010000 */
.L_x_365:
[----:B------:R-:W-:Y:S01]  /*0850*/  ISETP.GE.AND P0, PT, R2, 0x2, PT ;  /* 0x000000020200780c */ /* 0x000fe20003f06270 */
[----:B------:R-:W-:Y:S01]  /*0860*/  BSSY B0, `(.L_x_367) ;  /* 0x0000029000007945 */ /* 0x000fe20003800000 */
[C---:B------:R-:W-:Y:S02]  /*0870*/  ISETP.NE.AND P1, PT, R15.reuse, RZ, PT ;  /* 0x000000ff0f00720c */ /* 0x040fe40003f25270 */
[----:B------:R-:W-:-:S13]  /*0880*/  ISETP.NE.OR P0, PT, R15, RZ, !P0 ;  /* 0x000000ff0f00720c */ /* 0x000fda0004705670 */
[----:B------:R-:W-:Y:S05]  /*0890*/  @P0 BRA `(.L_x_368) ;  /* 0x0000000000940947 */ /* 0x000fea0003800000 */
[----:B------:R-:W0:Y:S01]  /*08a0*/  S2R R16, SR_TID.X ;  /* 0x0000000000107919 */ /* 0x000e220000002100 */
[----:B------:R-:W-:-:S07]  /*08b0*/  IMAD.MOV.U32 R9, RZ, RZ, 0x1 ;  /* 0x00000001ff097424 */ /* 0x000fce00078e00ff */
.L_x_374:
        /* <DEDUP_REMOVED lines=14> */
.L_x_373:
[----:B------:R-:W-:-:S06]  /*09a0*/  IMAD.WIDE R14, R13, 0x8, R10 ;  /* 0x000000080d0e7825 */ /* 0x000fcc00078e020a */
[----:B------:R-:W5:Y:S01]  /*09b0*/  LD.E.64 R14, desc[UR4][R14.64] ;  /* 0x000000040e0e7980 */ /* 0x000f62000c101b00 */
[----:B------:R-:W-:Y:S05]  /*09c0*/  YIELD ;  /* 0x0000000000007946 */ /* 0x000fea0003800000 */
[----:B------:R-:W-:Y:S01]  /*09d0*/  BSSY B2, `(.L_x_371) ;  /* 0x0000008000027945 */ /* 0x000fe20003800000 */
[----:B------:R-:W-:-:S07]  /*09e0*/  IMAD R17, R13, 0x8, R18 ;  /* 0x000000080d117824 */ /* 0x000fce00078e0212 */
.L_x_372:
[----:B------:R-:W0:Y:S02]  /*09f0*/  LDS.64 R4, [R17] ;  /* 0x0000000011047984 */ /* 0x000e240000000a00 */
[----:B0----5:R-:W-:-:S10]  /*0a00*/  DADD R6, R14, R4 ;  /* 0x000000000e067229 */ /* 0x021fd40000000004 */
[----:B------:R-:W0:Y:S02]  /*0a10*/  ATOMS.CAST.SPIN.64 R6, [R17], R4, R6 ;  /* 0x000000041106738d */ /* 0x000e240001800406 */
[----:B0-----:R-:W-:-:S04]  /*0a20*/  ISETP.EQ.U32.AND P0, PT, R6, 0x1, PT ;  /* 0x000000010600780c */ /* 0x001fc80003f02070 */
[----:B------:R-:W-:-:S13]  /*0a30*/  ISETP.EQ.U32.AND.EX P0, PT, R7, RZ, PT, P0 ;  /* 0x000000ff0700720c */ /* 0x000fda0003f02100 */
[----:B------:R-:W-:Y:S05]  /*0a40*/  @!P0 BRA `(.L_x_372) ;  /* 0xfffffffc00e88947 */ /* 0x000fea000383ffff */
[----:B------:R-:W-:Y:S05]  /*0a50*/  BSYNC B2 ;  /* 0x0000000000027941 */ /* 0x000fea0003800000 */
.L_x_371:
[----:B------:R-:W-:Y:S01]  /*0a60*/  ULDC UR7, c[0x0][0x22c] ;  /* 0x00008b0000077ab9 */ /* 0x000fe20000000800 */
[----:B------:R-:W-:Y:S02]  /*0a70*/  IMAD.IADD R13, R0, 0x1, R13 ;  /* 0x00000001000d7824 */ /* 0x000fe400078e020d */
[----:B------:R-:W-:-:S05]  /*0a80*/  IMAD.U32 R5, RZ, RZ, UR7 ;  /* 0x00000007ff057e24 */ /* 0x000fca000f8e00ff */
[----:B------:R-:W-:-:S13]  /*0a90*/  ISETP.GE.AND P0, PT, R13, R5, PT ;  /* 0x000000050d00720c */ /* 0x000fda0003f06270 */
[----:B------:R-:W-:Y:S05]  /*0aa0*/  @!P0 BRA `(.L_x_373) ;  /* 0xfffffffc00bc8947 */ /* 0x000fea000383ffff */
.L_x_370:
[----:B------:R-:W-:Y:S05]  /*0ab0*/  BSYNC B1 ;  /* 0x0000000000017941 */ /* 0x000fea0003800000 */
.L_x_369:
[----:B------:R-:W-:-:S05]  /*0ac0*/  VIADD R9, R9, 0x1 ;  /* 0x0000000109097836 */ /* 0x000fca0000000000 */
[----:B------:R-:W-:-:S13]  /*0ad0*/  ISETP.GE.AND P0, PT, R9, R2, PT ;  /* 0x000000020900720c */ /* 0x000fda0003f06270 */
[----:B------:R-:W-:Y:S05]  /*0ae0*/  @!P0 BRA `(.L_x_374) ;  /* 0xfffffffc00748947 */ /* 0x000fea000383ffff */
.L_x_368:
[----:B------:R-:W-:Y:S05]  /*0af0*/  BSYNC B0 ;  /* 0x0000000000007941 */ /* 0x000fea0003800000 */
.L_x_367:
        /* <DEDUP_REMOVED lines=10> */
.L_x_375:
[----:B------:R-:W-:-:S03]  /*0ba0*/  UMOV UR7, 0xffffffff ;  /* 0xffffffff00077882 */ /* 0x000fc60000000000 */
[----:B------:R-:W-:Y:S05]  /*0bb0*/  BRA.DIV UR7, `(.L_x_378) ;  /* 0x0000000e07347947 */ /* 0x000fea000b800000 */
[----:B------:R-:W-:Y:S01]  /*0bc0*/  NOP ;  /* 0x0000000000007918 */ /* 0x000fe20000000000 */
.L_x_377:
[----:B------:R-:W-:Y:S05]  /*0bd0*/  @!P0 BRA `(.L_x_379) ;  /* 0x0000000000148947 */ /* 0x000fea0003800000 */
[----:B------:R-:W-:-:S03]  /*0be0*/  UMOV UR7, 0xffffffff ;  /* 0xffffffff00077882 */ /* 0x000fc60000000000 */
[----:B------:R-:W-:Y:S05]  /*0bf0*/  BRA.DIV UR7, `(.L_x_380) ;  /* 0x0000000e07407947 */ /* 0x000fea000b800000 */
[----:B------:R-:W-:Y:S01]  /*0c00*/  UCGABAR_WAIT ;  /* 0x0000000000007dc7 */ /* 0x000fe20008000000 */
[----:B------:R-:W-:Y:S01]  /*0c10*/  CCTL.IVALL ;  /* 0x00000000ff00798f */ /* 0x000fe20002000000 */
[----:B------:R-:W-:Y:S05]  /*0c20*/  BRA `(.L_x_381) ;  /* 0x00000000000c7947 */ /* 0x000fea0003800000 */
.L_x_379:
[----:B------:R-:W-:-:S03]  /*0c30*/  UMOV UR7, 0xffffffff ;  /* 0xffffffff00077882 */ /* 0x000fc60000000000 */
[----:B------:R-:W-:Y:S05]  /*0c40*/  BRA.DIV UR7, `(.L_x_382) ;  /* 0x0000000e074c7947 */ /* 0x000fea000b800000 */
[----:B------:R-:W-:Y:S06]  /*0c50*/  BAR.SYNC.DEFER_BLOCKING 0x0 ;  /* 0x0000000000007b1d */ /* 0x000fec0000010000 */
.L_x_381:
        /* <DEDUP_REMOVED lines=8> */
.L_x_384:
        /* <DEDUP_REMOVED lines=10> */
.L_x_383:
        /* <DEDUP_REMOVED lines=30> */
.L_x_389:
        /* <DEDUP_REMOVED lines=13> */
.L_x_388:
[----:B------:R-:W-:Y:S05]  /*1030*/  BSYNC B1 ;  /* 0x0000000000017941 */ /* 0x000fea0003800000 */
.L_x_387:
        /* <DEDUP_REMOVED lines=14> */
.L_x_386:
[----:B------:R-:W-:Y:S05]  /*1120*/  BSYNC B0 ;  /* 0x0000000000007941 */ /* 0x000fea0003800000 */
.L_x_385:
        /* <DEDUP_REMOVED lines=36> */
[----:B0----5:R-:W-:Y:S05]  /*1370*/  CALL.REL.NOINC `($__internal_4_$__cuda_sm3x_div_rn_noftz_f32_slowpath) ;  /* 0x0000000400ac7944 */ /* 0x021fea0003c00000 */
[----:B------:R-:W-:-:S07]  /*1380*/  IMAD.MOV.U32 R4, RZ, RZ, R0 ;  /* 0x000000ffff047224 */ /* 0x000fce00078e0000 */
.L_x_390:
        /* <DEDUP_REMOVED lines=12> */
[----:B0----5:R-:W-:Y:S05]  /*1450*/  CALL.REL.NOINC `($__internal_4_$__cuda_sm3x_div_rn_noftz_f32_slowpath) ;  /* 0x0000000400747944 */ /* 0x021fea0003c00000 */
[----:B------:R-:W-:-:S07]  /*1460*/  IMAD.MOV.U32 R6, RZ, RZ, R0 ;  /* 0x000000ffff067224 */ /* 0x000fce00078e0000 */
.L_x_391:
        /* <DEDUP_REMOVED lines=10> */
[----:B-----5:R-:W-:Y:S05]  /*1510*/  CALL.REL.NOINC `($__internal_4_$__cuda_sm3x_div_rn_noftz_f32_slowpath) ;  /* 0x0000000400447944 */ /* 0x020fea0003c00000 */
[----:B------:R-:W-:-:S07]  /*1520*/  IMAD.MOV.U32 R11, RZ, RZ, R0 ;  /* 0x000000ffff0b7224 */ /* 0x000fce00078e0000 */
.L_x_392:
[----:B------:R-:W0:Y:S01]  /*1530*/  F2F.F64.F32 R4, R11 ;  /* 0x0000000b00047310 */ /* 0x000e220000201800 */
[----:B------:R-:W1:Y:S08]  /*1540*/  LDC.64 R6, c[0x0][0x238] ;  /* 0x00008e00ff067b82 */ /* 0x000e700000000a00 */
[----:B------:R-:W2:Y:S01]  /*1550*/  LDC.64 R8, c[0x0][0x240] ;  /* 0x00009000ff087b82 */ /* 0x000ea20000000a00 */
[----:B0----5:R-:W-:-:S10]  /*1560*/  DMUL R2, R2, R4 ;  /* 0x0000000402027228 */ /* 0x021fd40000000000 */
[----:B------:R-:W1:Y:S02]  /*1570*/  F2F.F16.F64 R3, R2 ;  /* 0x0000000200037310 */ /* 0x000e640000300800 */
[----:B-1----:R-:W-:Y:S04]  /*1580*/  STG.E.U16 desc[UR4][R6.64], R3 ;  /* 0x0000000306007986 */ /* 0x002fe8000c101504 */
[----:B--2---:R-:W-:Y:S01]  /*1590*/  STG.E desc[UR4][R8.64], R11 ;  /* 0x0000000b08007986 */ /* 0x004fe2000c101904 */
[----:B------:R-:W-:Y:S05]  /*15a0*/  EXIT ;  /* 0x000000000000794d */ /* 0x000fea0003800000 */
.L_x_360:
        /* <DEDUP_REMOVED lines=8> */
.L_x_394:
[----:B------:R-:W-:Y:S05]  /*1630*/  BSYNC B0 ;  /* 0x0000000000007941 */ /* 0x000fea0003800000 */
.L_x_393:
[----:B------:R-:W-:Y:S05]  /*1640*/  BRA `(.L_x_361) ;  /* 0xfffffff0005c7947 */ /* 0x000fea000383ffff */
.L_x_362:
[----:B------:R-:W-:Y:S01]  /*1650*/  BSSY B0, `(.L_x_395) ;  /* 0x0000005000007945 */ /* 0x000fe20003800000 */
[----:B------:R-:W-:-:S07]  /*1660*/  IMAD.MOV.U32 R4, RZ, RZ, -0x1 ;  /* 0xffffffffff047424 */ /* 0x000fce00078e00ff */
[----:B------:R-:W-:Y:S05]  /*1670*/  WARPSYNC.COLLECTIVE R4, `(.L_x_396) ;  /* 0x0000000004087348 */ /* 0x000fea0003c00000 */
[----:B------:R-:W-:Y:S01]  /*1680*/  NOP ;  /* 0x0000000000007918 */ /* 0x000fe20000000000 */
[----:B------:R-:W-:Y:S01]  /*1690*/  ENDCOLLECTIVE ;  /* 0x000000000000791b */ /* 0x000fe20003800000 */
.L_x_396:
[----:B------:R-:W-:Y:S05]  /*16a0*/  BSYNC B0 ;  /* 0x0000000000007941 */ /* 0x000fea0003800000 */
.L_x_395:
[----:B------:R-:W-:Y:S05]  /*16b0*/  BRA `(.L_x_361) ;  /* 0xfffffff000407947 */ /* 0x000fea000383ffff */
.L_x_364:
[----:B------:R-:W-:Y:S01]  /*16c0*/  BSSY B0, `(.L_x_397) ;  /* 0x0000006000007945 */ /* 0x000fe20003800000 */
[----:B------:R-:W-:-:S07]  /*16d0*/  IMAD.MOV.U32 R4, RZ, RZ, -0x1 ;  /* 0xffffffffff047424 */ /* 0x000fce00078e00ff */
[----:B------:R-:W-:Y:S05]  /*16e0*/  WARPSYNC.COLLECTIVE.ALL `(.L_x_398) ;  /* 0x00000000000c7948 */ /* 0x000fea0003c00000 */
[----:B------:R-:W-:Y:S01]  /*16f0*/  UCGABAR_WAIT ;  /* 0x0000000000007dc7 */ /* 0x000fe20008000000 */
[----:B------:R-:W-:Y:S01]  /*1700*/  CCTL.IVALL ;  /* 0x00000000ff00798f */ /* 0x000fe20002000000 */
[----:B------:R-:W-:Y:S01]  /*1710*/  ENDCOLLECTIVE ;  /* 0x000000000000791b */ /* 0x000fe20003800000 */
.L_x_398:
[----:B------:R-:W-:Y:S05]  /*1720*/  BSYNC B0 ;  /* 0x0000000000007941 */ /* 0x000fea0003800000 */
.L_x_397:
[----:B------:R-:W-:Y:S05]  /*1730*/  BRA `(.L_x_365) ;  /* 0xfffffff000447947 */ /* 0x000fea000383ffff */
.L_x_366:
        /* <DEDUP_REMOVED lines=9> */
.L_x_400:
[----:B------:R-:W-:Y:S05]  /*17d0*/  BSYNC B0 ;  /* 0x0000000000007941 */ /* 0x000fea0003800000 */
.L_x_399:
[----:B------:R-:W-:Y:S05]  /*17e0*/  BRA `(.L_x_365) ;  /* 0xfffffff000187947 */ /* 0x000fea000383ffff */
.L_x_376:
        /* <DEDUP_REMOVED lines=8> */
.L_x_402:
[----:B------:R-:W-:Y:S05]  /*1870*/  BSYNC B0 ;  /* 0x0000000000007941 */ /* 0x000fea0003800000 */
.L_x_401:
[----:B------:R-:W-:Y:S05]  /*1880*/  BRA `(.L_x_377) ;  /* 0xfffffff000d07947 */ /* 0x000fea000383ffff */
.L_x_378:
[----:B------:R-:W-:Y:S01]  /*1890*/  BSSY B0, `(.L_x_403) ;  /* 0x0000005000007945 */ /* 0x000fe20003800000 */
[----:B------:R-:W-:-:S07]  /*18a0*/  IMAD.MOV.U32 R4, RZ, RZ, -0x1 ;  /* 0xffffffffff047424 */ /* 0x000fce00078e00ff */
[----:B------:R-:W-:Y:S05]  /*18b0*/  WARPSYNC.COLLECTIVE R4, `(.L_x_404) ;  /* 0x0000000004087348 */ /* 0x000fea0003c00000 */
[----:B------:R-:W-:Y:S01]  /*18c0*/  NOP ;  /* 0x0000000000007918 */ /* 0x000fe20000000000 */
[----:B------:R-:W-:Y:S01]  /*18d0*/  ENDCOLLECTIVE ;  /* 0x000000000000791b */ /* 0x000fe20003800000 */
.L_x_404:
[----:B------:R-:W-:Y:S05]  /*18e0*/  BSYNC B0 ;  /* 0x0000000000007941 */ /* 0x000fea0003800000 */
.L_x_403:
[----:B------:R-:W-:Y:S05]  /*18f0*/  BRA `(.L_x_377) ;  /* 0xfffffff000b47947 */ /* 0x000fea000383ffff */
.L_x_380:
[----:B------:R-:W-:Y:S01]  /*1900*/  BSSY B0, `(.L_x_405) ;  /* 0x0000006000007945 */ /* 0x000fe20003800000 */
[----:B------:R-:W-:-:S07]  /*1910*/  IMAD.MOV.U32 R4, RZ, RZ, -0x1 ;  /* 0xffffffffff047424 */ /* 0x000fce00078e00ff */
[----:B------:R-:W-:Y:S05]  /*1920*/  WARPSYNC.COLLECTIVE.ALL `(.L_x_406) ;  /* 0x00000000000c7948 */ /* 0x000fea0003c00000 */
[----:B------:R-:W-:Y:S01]  /*1930*/  UCGABAR_WAIT ;  /* 0x0000000000007dc7 */ /* 0x000fe20008000000 */
[----:B------:R-:W-:Y:S01]  /*1940*/  CCTL.IVALL ;  /* 0x00000000ff00798f */ /* 0x000fe20002000000 */
[----:B------:R-:W-:Y:S01]  /*1950*/  ENDCOLLECTIVE ;  /* 0x000000000000791b */ /* 0x000fe20003800000 */
.L_x_406:
[----:B------:R-:W-:Y:S05]  /*1960*/  BSYNC B0 ;  /* 0x0000000000007941 */ /* 0x000fea0003800000 */
.L_x_405:
[----:B------:R-:W-:Y:S05]  /*1970*/  BRA `(.L_x_381) ;  /* 0xfffffff000b87947 */ /* 0x000fea000383ffff */
.L_x_382:
        /* <DEDUP_REMOVED lines=9> */
.L_x_408:
[----:B------:R-:W-:Y:S05]  /*1a10*/  BSYNC B0 ;  /* 0x0000000000007941 */ /* 0x000fea0003800000 */
.L_x_407:
[----:B------:R-:W-:Y:S05]  /*1a20*/  BRA `(.L_x_381) ;  /* 0xfffffff0008c7947 */ /* 0x000fea000383ffff */
        .weak           $__internal_4_$__cuda_sm3x_div_rn_noftz_f32_slowpath
        .type           $__internal_4_$__cuda_sm3x_div_rn_noftz_f32_slowpath,@function
        .size           $__internal_4_$__cuda_sm3x_div_rn_noftz_f32_slowpath,(.L_x_920 - $__internal_4_$__cuda_sm3x_div_rn_noftz_f32_slowpath)
$__internal_4_$__cuda_sm3x_div_rn_noftz_f32_slowpath:
        /* <DEDUP_REMOVED lines=34> */
.L_x_409:
        /* <DEDUP_REMOVED lines=50> */
.L_x_415:
[----:B------:R-:W-:-:S04]  /*1f70*/  LOP3.LUT R0, R0, 0x80000000, RZ, 0xc0, !PT ;  /* 0x8000000000007812 */ /* 0x000fc800078ec0ff */
[----:B------:R-:W-:Y:S01]  /*1f80*/  LOP3.LUT R0, R0, 0x7f800000, RZ, 0xfc, !PT ;  /* 0x7f80000000007812 */ /* 0x000fe200078efcff */
[----:B------:R-:W-:Y:S06]  /*1f90*/  BRA `(.L_x_416) ;  /* 0x0000000000287947 */ /* 0x000fec0003800000 */
.L_x_414:
[----:B------:R-:W-:Y:S01]  /*1fa0*/  IMAD R0, R9, 0x800000, R0 ;  /* 0x0080000009007824 */ /* 0x000fe200078e0200 */
[----:B------:R-:W-:Y:S06]  /*1fb0*/  BRA `(.L_x_416) ;  /* 0x0000000000207947 */ /* 0x000fec0003800000 */
.L_x_413:
[----:B------:R-:W-:-:S04]  /*1fc0*/  LOP3.LUT R0, R7, 0x80000000, R0, 0x48, !PT ;  /* 0x8000000007007812 */ /* 0x000fc800078e4800 */
[----:B------:R-:W-:Y:S01]  /*1fd0*/  LOP3.LUT R0, R0, 0x7f800000, RZ, 0xfc, !PT ;  /* 0x7f80000000007812 */ /* 0x000fe200078efcff */
[----:B------:R-:W-:Y:S06]  /*1fe0*/  BRA `(.L_x_416) ;  /* 0x0000000000147947 */ /* 0x000fec0003800000 */
.L_x_412:
[----:B------:R-:W-:Y:S01]  /*1ff0*/  LOP3.LUT R0, R7, 0x80000000, R0, 0x48, !PT ;  /* 0x8000000007007812 */ /* 0x000fe200078e4800 */
[----:B------:R-:W-:Y:S06]  /*2000*/  BRA `(.L_x_416) ;  /* 0x00000000000c7947 */ /* 0x000fec0003800000 */
.L_x_411:
[----:B------:R-:W0:Y:S01]  /*2010*/  MUFU.RSQ R0, -QNAN ;  /* 0xffc0000000007908 */ /* 0x000e220000001400 */
[----:B------:R-:W-:Y:S05]  /*2020*/  BRA `(.L_x_416) ;  /* 0x0000000000047947 */ /* 0x000fea0003800000 */
.L_x_410:
[----:B------:R-:W-:-:S07]  /*2030*/  FADD.FTZ R0, R0, R5 ;  /* 0x0000000500007221 */ /* 0x000fce0000010000 */
.L_x_416:
[----:B------:R-:W-:Y:S02]  /*2040*/  IMAD.MOV.U32 R6, RZ, RZ, R4 ;  /* 0x000000ffff067224 */ /* 0x000fe400078e0004 */
[----:B------:R-:W-:-:S04]  /*2050*/  IMAD.MOV.U32 R7, RZ, RZ, 0x0 ;  /* 0x00000000ff077424 */ /* 0x000fc800078e00ff */
[----:B0-----:R-:W-:Y:S05]  /*2060*/  RET.REL.NODEC R6 `(_ZN18transformer_engine33fused_moe_aux_loss_forward_kernelI6__halffEEvPKT_PKT0_iiiiifPS2_Pf) ;  /* 0xffffffdc06e47950 */ /* 0x001fea0003c3ffff */
.L_x_417:
        /* <DEDUP_REMOVED lines=9> */
.L_x_920:


//--------------------- .text._ZN18transformer_engine33fused_moe_aux_loss_forward_kernelI6__half13__nv_bfloat16EEvPKT_PKT0_iiiiifPS3_Pf --------------------------
	.section	.text._ZN18transformer_engine33fused_moe_aux_loss_forward_kernelI6__half13__nv_bfloat16EEvPKT_PKT0_iiiiifPS3_Pf,"ax",@progbits
	.align	128
        .global         _ZN18transformer_engine33fused_moe_aux_loss_forward_kernelI6__half13__nv_bfloat16EEvPKT_PKT0_iiiiifPS3_Pf
        .type           _ZN18transformer_engine33fused_moe_aux_loss_forward_kernelI6__half13__nv_bfloat16EEvPKT_PKT0_iiiiifPS3_Pf,@function
        .size           _ZN18transformer_engine33fused_moe_aux_loss_forward_kernelI6__half13__nv_bfloat16EEvPKT_PKT0_iiiiifPS3_Pf,(.L_x_921 - _ZN18transformer_engine33fused_moe_aux_loss_forward_kernelI6__half13__nv_bfloat16EEvPKT_PKT0_iiiiifPS3_Pf)
        .other          _ZN18transformer_engine33fused_moe_aux_loss_forward_kernelI6__half13__nv_bfloat16EEvPKT_PKT0_iiiiifPS3_Pf,@"STO_CUDA_ENTRY STV_DEFAULT"
_ZN18transformer_engine33fused_moe_aux_loss_forward_kernelI6__half13__nv_bfloat16EEvPKT_PKT0_iiiiifPS3_Pf:
.text._ZN18transformer_engine33fused_moe_aux_loss_forward_kernelI6__half13__nv_bfloat16EEvPKT_PKT0_iiiiifPS3_Pf:
        /* <DEDUP_REMOVED lines=37> */
.L_x_420:
[----:B------:R-:W-:Y:S02]  /*0250*/  IMAD R4, R3, 0x8, R0 ;  /* 0x0000000803047824 */ /* 0x000fe400078e0200 */
[----:B-1----:R-:W-:-:S03]  /*0260*/  IMAD.IADD R3, R8, 0x1, R3 ;  /* 0x0000000108037824 */ /* 0x002fc600078e0203 */
[----:B------:R0:W-:Y:S02]  /*0270*/  STS.64 [R4], RZ ;  /* 0x000000ff04007388 */ /* 0x0001e40000000a00 */
[----:B------:R-:W-:-:S13]  /*0280*/  ISETP.GE.AND P0, PT, R3, R5, PT ;  /* 0x000000050300720c */ /* 0x000fda0003f06270 */
[----:B0-----:R-:W-:Y:S05]  /*0290*/  @!P0 BRA `(.L_x_420) ;  /* 0xfffffffc00ec8947 */ /* 0x001fea000383ffff */
.L_x_419:
[----:B------:R-:W-:Y:S05]  /*02a0*/  BSYNC B0 ;  /* 0x0000000000007941 */ /* 0x000fea0003800000 */
.L_x_418:
        /* <DEDUP_REMOVED lines=28> */
.L_x_428:
        /* <DEDUP_REMOVED lines=11> */
.L_x_425:
        /* <DEDUP_REMOVED lines=9> */
.L_x_424:
[----:B------:R-:W-:Y:S05]  /*05b0*/  BSYNC B1 ;  /* 0x0000000000017941 */ /* 0x000fea0003800000 */
.L_x_423:
[----:B------:R-:W0:Y:S01]  /*05c0*/  S2UR UR7, SR_CgaCtaId ;  /* 0x00000000000779c3 */ /* 0x000e220000008800 */
[----:B------:R-:W-:Y:S01]  /*05d0*/  MOV R4, 0x400 ;  /* 0x0000040000047802 */ /* 0x000fe20000000f00 */
[----:B------:R-:W-:Y:S01]  /*05e0*/  BSSY B1, `(.L_x_426) ;  /* 0x000000a000017945 */ /* 0x000fe20003800000 */
[----:B0-----:R-:W-:-:S05]  /*05f0*/  IMAD.U32 R15, RZ, RZ, UR7 ;  /* 0x00000007ff0f7e24 */ /* 0x001fca000f8e00ff */
[----:B------:R-:W-:-:S05]  /*0600*/  LEA R13, R15, R4, 0x18 ;  /* 0x000000040f0d7211 */ /* 0x000fca00078ec0ff */
[----:B------:R-:W-:-:S07]  /*0610*/  IMAD R13, R14, 0x8, R13 ;  /* 0x000000080e0d7824 */ /* 0x000fce00078e020d */
.L_x_427:
[----:B------:R-:W0:Y:S02]  /*0620*/  LDS.64 R4, [R13] ;  /* 0x000000000d047984 */ /* 0x000e240000000a00 */
[----:B0-----:R-:W-:-:S10]  /*0630*/  DADD R6, R10, R4 ;  /* 0x000000000a067229 */ /* 0x001fd40000000004 */
[----:B------:R-:W0:Y:S02]  /*0640*/  ATOMS.CAST.SPIN.64 R6, [R13], R4, R6 ;  /* 0x000000040d06738d */ /* 0x000e240001800406 */
[----:B0-----:R-:W-:-:S04]  /*0650*/  ISETP.EQ.U32.AND P0, PT, R6, 0x1, PT ;  /* 0x000000010600780c */ /* 0x001fc80003f02070 */
[----:B------:R-:W-:-:S13]  /*0660*/  ISETP.EQ.U32.AND.EX P0, PT, R7, RZ, PT, P0 ;  /* 0x000000ff0700720c */ /* 0x000fda0003f02100 */
[----:B------:R-:W-:Y:S05]  /*0670*/  @!P0 BRA `(.L_x_427) ;  /* 0xfffffffc00e88947 */ /* 0x000fea000383ffff */
[----:B------:R-:W-:Y:S05]  /*0680*/  BSYNC B1 ;  /* 0x0000000000017941 */ /* 0x000fea0003800000 */
.L_x_426:
[----:B------:R-:W-:Y:S01]  /*0690*/  ULDC UR7, c[0x0][0x22c] ;  /* 0x00008b0000077ab9 */ /* 0x000fe20000000800 */
[----:B------:R-:W-:Y:S02]  /*06a0*/  VIADD R14, R14, 0x20 ;  /* 0x000000200e0e7836 */ /* 0x000fe40000000000 */
[----:B------:R-:W-:-:S05]  /*06b0*/  IMAD.U32 R5, RZ, RZ, UR7 ;  /* 0x00000007ff057e24 */ /* 0x000fca000f8e00ff */
[----:B------:R-:W-:-:S13]  /*06c0*/  ISETP.GE.AND P0, PT, R14, R5, PT ;  /* 0x000000050e00720c */ /* 0x000fda0003f06270 */
[----:B------:R-:W-:Y:S05]  /*06d0*/  @!P0 BRA `(.L_x_428) ;  /* 0xfffffffc00648947 */ /* 0x000fea000383ffff */
.L_x_422:
[----:B------:R-:W-:Y:S05]  /*06e0*/  BSYNC B0 ;  /* 0x0000000000007941 */ /* 0x000fea0003800000 */
.L_x_421:
        /* <DEDUP_REMOVED lines=10> */
.L_x_429:
[----:B------:R-:W-:-:S03]  /*0790*/  UMOV UR7, 0xffffffff ;  /* 0xffffffff00077882 */ /* 0x000fc60000000000 */
[----:B------:R-:W-:Y:S05]  /*07a0*/  BRA.DIV UR7, `(.L_x_432) ;  /* 0x0000000e07ac7947 */ /* 0x000fea000b800000 */
[----:B------:R-:W-:Y:S01]  /*07b0*/  NOP ;  /* 0x0000000000007918 */ /* 0x000fe20000000000 */
.L_x_431:
[----:B------:R-:W-:Y:S05]  /*07c0*/  @!P0 BRA `(.L_x_433) ;  /* 0x0000000000148947 */ /* 0x000fea0003800000 */
[----:B------:R-:W-:-:S03]  /*07d0*/  UMOV UR7, 0xffffffff ;  /* 0xffffffff00077882 */ /* 0x000fc60000000000 */
[----:B------:R-:W-:Y:S05]  /*07e0*/  BRA.DIV UR7, `(.L_x_434) ;  /* 0x0000000e07b87947 */ /* 0x000fea000b800000 */
[----:B------:R-:W-:Y:S01]  /*07f0*/  UCGABAR_WAIT ;  /* 0x0000000000007dc7 */ /* 0x000fe20008000000 */
[----:B------:R-:W-:Y:S01]  /*0800*/  CCTL.IVALL ;  /* 0x00000000ff00798f */ /* 0x000fe20002000000 */
[----:B------:R-:W-:Y:S05]  /*0810*/  BRA `(.L_x_435) ;  /* 0x00000000000c7947 */ /* 0x000fea0003800000 */
.L_x_433:
[----:B------:R-:W-:-:S03]  /*0820*/  UMOV UR7, 0xffffffff ;  /* 0xffffffff00077882 */ /* 0x000fc60000000000 */
[----:B------:R-:W-:Y:S05]  /*0830*/  BRA.DIV UR7, `(.L_x_436) ;  /* 0x0000000e07c47947 */ /* 0x000fea000b800000 */
[----:B------:R-:W-:Y:S06]  /*0840*/  BAR.SYNC.DEFER_BLOCKING 0x0 ;  /* 0x0000000000007b1d */ /* 0x000fec0000010000 */
.L_x_435:
[----:B------:R-:W-:Y:S01]  /*0850*/  ISETP.GE.AND P0, PT, R2, 0x2, PT ;  /* 0x000000020200780c */ /* 0x000fe20003f06270 */
[----:B------:R-:W-:Y:S01]  /*0860*/  BSSY B0, `(.L_x_437) ;  /* 0x0000029000007945 */ /* 0x000fe20003800000 */
[C---:B------:R-:W-:Y:S02]  /*0870*/  ISETP.NE.AND P1, PT, R15.reuse, RZ, PT ;  /* 0x000000ff0f00720c */ /* 0x040fe40003f25270 */
[----:B------:R-:W-:-:S13]  /*0880*/  ISETP.NE.OR P0, PT, R15, RZ, !P0 ;  /* 0x000000ff0f00720c */ /* 0x000fda0004705670 */
[----:B------:R-:W-:Y:S05]  /*0890*/  @P0 BRA `(.L_x_438) ;  /* 0x0000000000940947 */ /* 0x000fea0003800000 */
[----:B------:R-:W0:Y:S01]  /*08a0*/  S2R R16, SR_TID.X ;  /* 0x0000000000107919 */ /* 0x000e220000002100 */
[----:B------:R-:W-:-:S07]  /*08b0*/  IMAD.MOV.U32 R9, RZ, RZ, 0x1 ;  /* 0x00000001ff097424 */ /* 0x000fce00078e00ff */
.L_x_444:
        /* <DEDUP_REMOVED lines=14> */
.L_x_443:
[----:B------:R-:W-:-:S06]  /*09a0*/  IMAD.WIDE R14, R13, 0x8, R10 ;  /* 0x000000080d0e7825 */ /* 0x000fcc00078e020a */
[----:B------:R-:W5:Y:S01]  /*09b0*/  LD.E.64 R14, desc[UR4][R14.64] ;  /* 0x000000040e0e7980 */ /* 0x000f62000c101b00 */
[----:B------:R-:W-:Y:S05]  /*09c0*/  YIELD ;  /* 0x0000000000007946 */ /* 0x000fea0003800000 */
[----:B------:R-:W-:Y:S01]  /*09d0*/  BSSY B2, `(.L_x_441) ;  /* 0x0000008000027945 */ /* 0x000fe20003800000 */
[----:B------:R-:W-:-:S07]  /*09e0*/  IMAD R17, R13, 0x8, R18 ;  /* 0x000000080d117824 */ /* 0x000fce00078e0212 */
.L_x_442:
[----:B------:R-:W0:Y:S02]  /*09f0*/  LDS.64 R4, [R17] ;  /* 0x0000000011047984 */ /* 0x000e240000000a00 */
[----:B0----5:R-:W-:-:S10]  /*0a00*/  DADD R6, R14, R4 ;  /* 0x000000000e067229 */ /* 0x021fd40000000004 */
[----:B------:R-:W0:Y:S02]  /*0a10*/  ATOMS.CAST.SPIN.64 R6, [R17], R4, R6 ;  /* 0x000000041106738d */ /* 0x000e240001800406 */
[----:B0-----:R-:W-:-:S04]  /*0a20*/  ISETP.EQ.U32.AND P0, PT, R6, 0x1, PT ;  /* 0x000000010600780c */ /* 0x001fc80003f02070 */
[----:B------:R-:W-:-:S13]  /*0a30*/  ISETP.EQ.U32.AND.EX P0, PT, R7, RZ, PT, P0 ;  /* 0x000000ff0700720c */ /* 0x000fda0003f02100 */
[----:B------:R-:W-:Y:S05]  /*0a40*/  @!P0 BRA `(.L_x_442) ;  /* 0xfffffffc00e88947 */ /* 0x000fea000383ffff */
[----:B------:R-:W-:Y:S05]  /*0a50*/  BSYNC B2 ;  /* 0x0000000000027941 */ /* 0x000fea0003800000 */
.L_x_441:
[----:B------:R-:W-:Y:S01]  /*0a60*/  ULDC UR7, c[0x0][0x22c] ;  /* 0x00008b0000077ab9 */ /* 0x000fe20000000800 */
[----:B------:R-:W-:Y:S02]  /*0a70*/  IMAD.IADD R13, R0, 0x1, R13 ;  /* 0x00000001000d7824 */ /* 0x000fe400078e020d */
[----:B------:R-:W-:-:S05]  /*0a80*/  IMAD.U32 R5, RZ, RZ, UR7 ;  /* 0x00000007ff057e24 */ /* 0x000fca000f8e00ff */
[----:B------:R-:W-:-:S13]  /*0a90*/  ISETP.GE.AND P0, PT, R13, R5, PT ;  /* 0x000000050d00720c */ /* 0x000fda0003f06270 */
[----:B------:R-:W-:Y:S05]  /*0aa0*/  @!P0 BRA `(.L_x_443) ;  /* 0xfffffffc00bc8947 */ /* 0x000fea000383ffff */
.L_x_440:
[----:B------:R-:W-:Y:S05]  /*0ab0*/  BSYNC B1 ;  /* 0x0000000000017941 */ /* 0x000fea0003800000 */
.L_x_439:
[----:B------:R-:W-:-:S05]  /*0ac0*/  VIADD R9, R9, 0x1 ;  /* 0x0000000109097836 */ /* 0x000fca0000000000 */
[----:B------:R-:W-:-:S13]  /*0ad0*/  ISETP.GE.AND P0, PT, R9, R2, PT ;  /* 0x000000020900720c */ /* 0x000fda0003f06270 */
[----:B------:R-:W-:Y:S05]  /*0ae0*/  @!P0 BRA `(.L_x_444) ;  /* 0xfffffffc00748947 */ /* 0x000fea000383ffff */
.L_x_438:
[----:B------:R-:W-:Y:S05]  /*0af0*/  BSYNC B0 ;  /* 0x0000000000007941 */ /* 0x000fea0003800000 */
.L_x_437:
        /* <DEDUP_REMOVED lines=10> */
.L_x_445:
[----:B------:R-:W-:-:S03]  /*0ba0*/  UMOV UR7, 0xffffffff ;  /* 0xffffffff00077882 */ /* 0x000fc60000000000 */
[----:B------:R-:W-:Y:S05]  /*0bb0*/  BRA.DIV UR7, `(.L_x_448) ;  /* 0x0000000e07387947 */ /* 0x000fea000b800000 */
[----:B------:R-:W-:Y:S01]  /*0bc0*/  NOP ;  /* 0x0000000000007918 */ /* 0x000fe20000000000 */
.L_x_447:
[----:B------:R-:W-:Y:S05]  /*0bd0*/  @!P0 BRA `(.L_x_449) ;  /* 0x0000000000148947 */ /* 0x000fea0003800000 */
[----:B------:R-:W-:-:S03]  /*0be0*/  UMOV UR7, 0xffffffff ;  /* 0xffffffff00077882 */ /* 0x000fc60000000000 */
[----:B------:R-:W-:Y:S05]  /*0bf0*/  BRA.DIV UR7, `(.L_x_450) ;  /* 0x0000000e07447947 */ /* 0x000fea000b800000 */
[----:B------:R-:W-:Y:S01]  /*0c00*/  UCGABAR_WAIT ;  /* 0x0000000000007dc7 */ /* 0x000fe20008000000 */
[----:B------:R-:W-:Y:S01]  /*0c10*/  CCTL.IVALL ;  /* 0x00000000ff00798f */ /* 0x000fe20002000000 */
[----:B------:R-:W-:Y:S05]  /*0c20*/  BRA `(.L_x_451) ;  /* 0x00000000000c7947 */ /* 0x000fea0003800000 */
.L_x_449:
[----:B------:R-:W-:-:S03]  /*0c30*/  UMOV UR7, 0xffffffff ;  /* 0xffffffff00077882 */ /* 0x000fc60000000000 */
[----:B------:R-:W-:Y:S05]  /*0c40*/  BRA.DIV UR7, `(.L_x_452) ;  /* 0x0000000e07507947 */ /* 0x000fea000b800000 */
[----:B------:R-:W-:Y:S06]  /*0c50*/  BAR.SYNC.DEFER_BLOCKING 0x0 ;  /* 0x0000000000007b1d */ /* 0x000fec0000010000 */
.L_x_451:
        /* <DEDUP_REMOVED lines=8> */
.L_x_454:
        /* <DEDUP_REMOVED lines=11> */
.L_x_453:
        /* <DEDUP_REMOVED lines=30> */
.L_x_459:
        /* <DEDUP_REMOVED lines=13> */
.L_x_458:
[----:B------:R-:W-:Y:S05]  /*1040*/  BSYNC B1 ;  /* 0x0000000000017941 */ /* 0x000fea0003800000 */
.L_x_457:
        /* <DEDUP_REMOVED lines=14> */
.L_x_456:
[----:B------:R-:W-:Y:S05]  /*1130*/  BSYNC B0 ;  /* 0x0000000000007941 */ /* 0x000fea0003800000 */
.L_x_455:
        /* <DEDUP_REMOVED lines=36> */
[----:B0----5:R-:W-:Y:S05]  /*1380*/  CALL.REL.NOINC `($__internal_5_$__cuda_sm3x_div_rn_noftz_f32_slowpath) ;  /* 0x0000000400ac7944 */ /* 0x021fea0003c00000 */
[----:B------:R-:W-:-:S07]  /*1390*/  IMAD.MOV.U32 R4, RZ, RZ, R0 ;  /* 0x000000ffff047224 */ /* 0x000fce00078e0000 */
.L_x_460:
        /* <DEDUP_REMOVED lines=12> */
[----:B0----5:R-:W-:Y:S05]  /*1460*/  CALL.REL.NOINC `($__internal_5_$__cuda_sm3x_div_rn_noftz_f32_slowpath) ;  /* 0x0000000400747944 */ /* 0x021fea0003c00000 */
[----:B------:R-:W-:-:S07]  /*1470*/  IMAD.MOV.U32 R6, RZ, RZ, R0 ;  /* 0x000000ffff067224 */ /* 0x000fce00078e0000 */
.L_x_461:
        /* <DEDUP_REMOVED lines=10> */
[----:B-----5:R-:W-:Y:S05]  /*1520*/  CALL.REL.NOINC `($__internal_5_$__cuda_sm3x_div_rn_noftz_f32_slowpath) ;  /* 0x0000000400447944 */ /* 0x020fea0003c00000 */
[----:B------:R-:W-:-:S07]  /*1530*/  IMAD.MOV.U32 R11, RZ, RZ, R0 ;  /* 0x000000ffff0b7224 */ /* 0x000fce00078e0000 */
.L_x_462:
        /* <DEDUP_REMOVED lines=8> */
.L_x_430:
        /* <DEDUP_REMOVED lines=8> */
.L_x_464:
[----:B------:R-:W-:Y:S05]  /*1640*/  BSYNC B0 ;  /* 0x0000000000007941 */ /* 0x000fea0003800000 */
.L_x_463:
[----:B------:R-:W-:Y:S05]  /*1650*/  BRA `(.L_x_431) ;  /* 0xfffffff000587947 */ /* 0x000fea000383ffff */
.L_x_432:
[----:B------:R-:W-:Y:S01]  /*1660*/  BSSY B0, `(.L_x_465) ;  /* 0x0000005000007945 */ /* 0x000fe20003800000 */
[----:B------:R-:W-:-:S07]  /*1670*/  IMAD.MOV.U32 R4, RZ, RZ, -0x1 ;  /* 0xffffffffff047424 */ /* 0x000fce00078e00ff */
[----:B------:R-:W-:Y:S05]  /*1680*/  WARPSYNC.COLLECTIVE R4, `(.L_x_466) ;  /* 0x0000000004087348 */ /* 0x000fea0003c00000 */
[----:B------:R-:W-:Y:S01]  /*1690*/  NOP ;  /* 0x0000000000007918 */ /* 0x000fe20000000000 */
[----:B------:R-:W-:Y:S01]  /*16a0*/  ENDCOLLECTIVE ;  /* 0x000000000000791b */ /* 0x000fe20003800000 */
.L_x_466:
[----:B------:R-:W-:Y:S05]  /*16b0*/  BSYNC B0 ;  /* 0x0000000000007941 */ /* 0x000fea0003800000 */
.L_x_465:
[----:B------:R-:W-:Y:S05]  /*16c0*/  BRA `(.L_x_431) ;  /* 0xfffffff0003c7947 */ /* 0x000fea000383ffff */
.L_x_434:
[----:B------:R-:W-:Y:S01]  /*16d0*/  BSSY B0, `(.L_x_467) ;  /* 0x0000006000007945 */ /* 0x000fe20003800000 */
[----:B------:R-:W-:-:S07]  /*16e0*/  IMAD.MOV.U32 R4, RZ, RZ, -0x1 ;  /* 0xffffffffff047424 */ /* 0x000fce00078e00ff */
[----:B------:R-:W-:Y:S05]  /*16f0*/  WARPSYNC.COLLECTIVE.ALL `(.L_x_468) ;  /* 0x00000000000c7948 */ /* 0x000fea0003c00000 */
[----:B------:R-:W-:Y:S01]  /*1700*/  UCGABAR_WAIT ;  /* 0x0000000000007dc7 */ /* 0x000fe20008000000 */
[----:B------:R-:W-:Y:S01]  /*1710*/  CCTL.IVALL ;  /* 0x00000000ff00798f */ /* 0x000fe20002000000 */
[----:B------:R-:W-:Y:S01]  /*1720*/  ENDCOLLECTIVE ;  /* 0x000000000000791b */ /* 0x000fe20003800000 */
.L_x_468:
[----:B------:R-:W-:Y:S05]  /*1730*/  BSYNC B0 ;  /* 0x0000000000007941 */ /* 0x000fea0003800000 */
.L_x_467:
[----:B------:R-:W-:Y:S05]  /*1740*/  BRA `(.L_x_435) ;  /* 0xfffffff000407947 */ /* 0x000fea000383ffff */
.L_x_436:
        /* <DEDUP_REMOVED lines=9> */
.L_x_470:
[----:B------:R-:W-:Y:S05]  /*17e0*/  BSYNC B0 ;  /* 0x0000000000007941 */ /* 0x000fea0003800000 */
.L_x_469:
[----:B------:R-:W-:Y:S05]  /*17f0*/  BRA `(.L_x_435) ;  /* 0xfffffff000147947 */ /* 0x000fea000383ffff */
.L_x_446:
        /* <DEDUP_REMOVED lines=8> */
.L_x_472:
[----:B------:R-:W-:Y:S05]  /*1880*/  BSYNC B0 ;  /* 0x0000000000007941 */ /* 0x000fea0003800000 */
.L_x_471:
[----:B------:R-:W-:Y:S05]  /*1890*/  BRA `(.L_x_447) ;  /* 0xfffffff000cc7947 */ /* 0x000fea000383ffff */
.L_x_448:
[----:B------:R-:W-:Y:S01]  /*18a0*/  BSSY B0, `(.L_x_473) ;  /* 0x0000005000007945 */ /* 0x000fe20003800000 */
[----:B------:R-:W-:-:S07]  /*18b0*/  IMAD.MOV.U32 R4, RZ, RZ, -0x1 ;  /* 0xffffffffff047424 */ /* 0x000fce00078e00ff */
[----:B------:R-:W-:Y:S05]  /*18c0*/  WARPSYNC.COLLECTIVE R4, `(.L_x_474) ;  /* 0x0000000004087348 */ /* 0x000fea0003c00000 */
[----:B------:R-:W-:Y:S01]  /*18d0*/  NOP ;  /* 0x0000000000007918 */ /* 0x000fe20000000000 */
[----:B------:R-:W-:Y:S01]  /*18e0*/  ENDCOLLECTIVE ;  /* 0x000000000000791b */ /* 0x000fe20003800000 */
.L_x_474:
[----:B------:R-:W-:Y:S05]  /*18f0*/  BSYNC B0 ;  /* 0x0000000000007941 */ /* 0x000fea0003800000 */
.L_x_473:
[----:B------:R-:W-:Y:S05]  /*1900*/  BRA `(.L_x_447) ;  /* 0xfffffff000b07947 */ /* 0x000fea000383ffff */
.L_x_450:
[----:B------:R-:W-:Y:S01]  /*1910*/  BSSY B0, `(.L_x_475) ;  /* 0x0000006000007945 */ /* 0x000fe20003800000 */
[----:B------:R-:W-:-:S07]  /*1920*/  IMAD.MOV.U32 R4, RZ, RZ, -0x1 ;  /* 0xffffffffff047424 */ /* 0x000fce00078e00ff */
[----:B------:R-:W-:Y:S05]  /*1930*/  WARPSYNC.COLLECTIVE.ALL `(.L_x_476) ;  /* 0x00000000000c7948 */ /* 0x000fea0003c00000 */
[----:B------:R-:W-:Y:S01]  /*1940*/  UCGABAR_WAIT ;  /* 0x0000000000007dc7 */ /* 0x000fe20008000000 */
[----:B------:R-:W-:Y:S01]  /*1950*/  CCTL.IVALL ;  /* 0x00000000ff00798f */ /* 0x000fe20002000000 */
[----:B------:R-:W-:Y:S01]  /*1960*/  ENDCOLLECTIVE ;  /* 0x000000000000791b */ /* 0x000fe20003800000 */
.L_x_476:
[----:B------:R-:W-:Y:S05]  /*1970*/  BSYNC B0 ;  /* 0x0000000000007941 */ /* 0x000fea0003800000 */
.L_x_475:
[----:B------:R-:W-:Y:S05]  /*1980*/  BRA `(.L_x_451) ;  /* 0xfffffff000b47947 */ /* 0x000fea000383ffff */
.L_x_452:
        /* <DEDUP_REMOVED lines=9> */
.L_x_478:
[----:B------:R-:W-:Y:S05]  /*1a20*/  BSYNC B0 ;  /* 0x0000000000007941 */ /* 0x000fea0003800000 */
.L_x_477:
[----:B------:R-:W-:Y:S05]  /*1a30*/  BRA `(.L_x_451) ;  /* 0xfffffff000887947 */ /* 0x000fea000383ffff */
        .weak           $__internal_5_$__cuda_sm3x_div_rn_noftz_f32_slowpath
        .type           $__internal_5_$__cuda_sm3x_div_rn_noftz_f32_slowpath,@function
        .size           $__internal_5_$__cuda_sm3x_div_rn_noftz_f32_slowpath,(.L_x_921 - $__internal_5_$__cuda_sm3x_div_rn_noftz_f32_slowpath)
$__internal_5_$__cuda_sm3x_div_rn_noftz_f32_slowpath:
        /* <DEDUP_REMOVED lines=34> */
.L_x_479:
        /* <DEDUP_REMOVED lines=50> */
.L_x_485:
[----:B------:R-:W-:-:S04]  /*1f80*/  LOP3.LUT R0, R0, 0x80000000, RZ, 0xc0, !PT ;  /* 0x8000000000007812 */ /* 0x000fc800078ec0ff */
[----:B------:R-:W-:Y:S01]  /*1f90*/  LOP3.LUT R0, R0, 0x7f800000, RZ, 0xfc, !PT ;  /* 0x7f80000000007812 */ /* 0x000fe200078efcff */
[----:B------:R-:W-:Y:S06]  /*1fa0*/  BRA `(.L_x_486) ;  /* 0x0000000000287947 */ /* 0x000fec0003800000 */
.L_x_484:
[----:B------:R-:W-:Y:S01]  /*1fb0*/  IMAD R0, R9, 0x800000, R0 ;  /* 0x0080000009007824 */ /* 0x000fe200078e0200 */
[----:B------:R-:W-:Y:S06]  /*1fc0*/  BRA `(.L_x_486) ;  /* 0x0000000000207947 */ /* 0x000fec0003800000 */
.L_x_483:
[----:B------:R-:W-:-:S04]  /*1fd0*/  LOP3.LUT R0, R7, 0x80000000, R0, 0x48, !PT ;  /* 0x8000000007007812 */ /* 0x000fc800078e4800 */
[----:B------:R-:W-:Y:S01]  /*1fe0*/  LOP3.LUT R0, R0, 0x7f800000, RZ, 0xfc, !PT ;  /* 0x7f80000000007812 */ /* 0x000fe200078efcff */
[----:B------:R-:W-:Y:S06]  /*1ff0*/  BRA `(.L_x_486) ;  /* 0x0000000000147947 */ /* 0x000fec0003800000 */
.L_x_482:
[----:B------:R-:W-:Y:S01]  /*2000*/  LOP3.LUT R0, R7, 0x80000000, R0, 0x48, !PT ;  /* 0x8000000007007812 */ /* 0x000fe200078e4800 */
[----:B------:R-:W-:Y:S06]  /*2010*/  BRA `(.L_x_486) ;  /* 0x00000000000c7947 */ /* 0x000fec0003800000 */
.L_x_481:
[----:B------:R-:W0:Y:S01]  /*2020*/  MUFU.RSQ R0, -QNAN ;  /* 0xffc0000000007908 */ /* 0x000e220000001400 */
[----:B------:R-:W-:Y:S05]  /*2030*/  BRA `(.L_x_486) ;  /* 0x0000000000047947 */ /* 0x000fea0003800000 */
.L_x_480:
[----:B------:R-:W-:-:S07]  /*2040*/  FADD.FTZ R0, R0, R5 ;  /* 0x0000000500007221 */ /* 0x000fce0000010000 */
.L_x_486:
[----:B------:R-:W-:Y:S02]  /*2050*/  IMAD.MOV.U32 R6, RZ, RZ, R4 ;  /* 0x000000ffff067224 */ /* 0x000fe400078e0004 */
[----:B------:R-:W-:-:S04]  /*2060*/  IMAD.MOV.U32 R7, RZ, RZ, 0x0 ;  /* 0x00000000ff077424 */ /* 0x000fc800078e00ff */
[----:B0-----:R-:W-:Y:S05]  /*2070*/  RET.REL.NODEC R6 `(_ZN18transformer_engine33fused_moe_aux_loss_forward_kernelI6__half13__nv_bfloat16EEvPKT_PKT0_iiiiifPS3_Pf) ;  /* 0xffffffdc06e07950 */ /* 0x001fea0003c3ffff */
.L_x_487:
        /* <DEDUP_REMOVED lines=16> */
.L_x_921:


//--------------------- .text._ZN18transformer_engine33fused_moe_aux_loss_forward_kernelI6__halflEEvPKT_PKT0_iiiiifPS2_Pf --------------------------
	.section	.text._ZN18transformer_engine33fused_moe_aux_loss_forward_kernelI6__halflEEvPKT_PKT0_iiiiifPS2_Pf,"ax",@progbits
	.align	128
        .global         _ZN18transformer_engine33fused_moe_aux_loss_forward_kernelI6__halflEEvPKT_PKT0_iiiiifPS2_Pf
        .type           _ZN18transformer_engine33fused_moe_aux_loss_forward_kernelI6__halflEEvPKT_PKT0_iiiiifPS2_Pf,@function
        .size           _ZN18transformer_engine33fused_moe_aux_loss_forward_kernelI6__halflEEvPKT_PKT0_iiiiifPS2_Pf,(.L_x_922 - _ZN18transformer_engine33fused_moe_aux_loss_forward_kernelI6__halflEEvPKT_PKT0_iiiiifPS2_Pf)
        .other          _ZN18transformer_engine33fused_moe_aux_loss_forward_kernelI6__halflEEvPKT_PKT0_iiiiifPS2_Pf,@"STO_CUDA_ENTRY STV_DEFAULT"
_ZN18transformer_engine33fused_moe_aux_loss_forward_kernelI6__halflEEvPKT_PKT0_iiiiifPS2_Pf:
.text._ZN18transformer_engine33fused_moe_aux_loss_forward_kernelI6__halflEEvPKT_PKT0_iiiiifPS2_Pf:
        /* <DEDUP_REMOVED lines=37> */
.L_x_490:
[----:B------:R-:W-:Y:S02]  /*0250*/  IMAD R4, R3, 0x8, R0 ;  /* 0x0000000803047824 */ /* 0x000fe400078e0200 */
[----:B-1----:R-:W-:-:S03]  /*0260*/  IMAD.IADD R3, R8, 0x1, R3 ;  /* 0x0000000108037824 */ /* 0x002fc600078e0203 */
[----:B------:R0:W-:Y:S02]  /*0270*/  STS.64 [R4], RZ ;  /* 0x000000ff04007388 */ /* 0x0001e40000000a00 */
[----:B------:R-:W-:-:S13]  /*0280*/  ISETP.GE.AND P0, PT, R3, R5, PT ;  /* 0x000000050300720c */ /* 0x000fda0003f06270 */
[----:B0-----:R-:W-:Y:S05]  /*0290*/  @!P0 BRA `(.L_x_490) ;  /* 0xfffffffc00ec8947 */ /* 0x001fea000383ffff */
.L_x_489:
[----:B------:R-:W-:Y:S05]  /*02a0*/  BSYNC B0 ;  /* 0x0000000000007941 */ /* 0x000fea0003800000 */
.L_x_488:
        /* <DEDUP_REMOVED lines=28> */
.L_x_498:
        /* <DEDUP_REMOVED lines=11> */
.L_x_495:
        /* <DEDUP_REMOVED lines=9> */
.L_x_494:
[----:B------:R-:W-:Y:S05]  /*05b0*/  BSYNC B1 ;  /* 0x0000000000017941 */ /* 0x000fea0003800000 */
.L_x_493:
[----:B------:R-:W0:Y:S01]  /*05c0*/  S2UR UR7, SR_CgaCtaId ;  /* 0x00000000000779c3 */ /* 0x000e220000008800 */
[----:B------:R-:W-:Y:S01]  /*05d0*/  MOV R4, 0x400 ;  /* 0x0000040000047802 */ /* 0x000fe20000000f00 */
[----:B------:R-:W-:Y:S01]  /*05e0*/  BSSY B1, `(.L_x_496) ;  /* 0x000000a000017945 */ /* 0x000fe20003800000 */
[----:B0-----:R-:W-:-:S05]  /*05f0*/  IMAD.U32 R15, RZ, RZ, UR7 ;  /* 0x00000007ff0f7e24 */ /* 0x001fca000f8e00ff */
[----:B------:R-:W-:-:S05]  /*0600*/  LEA R13, R15, R4, 0x18 ;  /* 0x000000040f0d7211 */ /* 0x000fca00078ec0ff */
[----:B------:R-:W-:-:S07]  /*0610*/  IMAD R13, R14, 0x8, R13 ;  /* 0x000000080e0d7824 */ /* 0x000fce00078e020d */
.L_x_497:
[----:B------:R-:W0:Y:S02]  /*0620*/  LDS.64 R4, [R13] ;  /* 0x000000000d047984 */ /* 0x000e240000000a00 */
[----:B0-----:R-:W-:-:S10]  /*0630*/  DADD R6, R10, R4 ;  /* 0x000000000a067229 */ /* 0x001fd40000000004 */
[----:B------:R-:W0:Y:S02]  /*0640*/  ATOMS.CAST.SPIN.64 R6, [R13], R4, R6 ;  /* 0x000000040d06738d */ /* 0x000e240001800406 */
[----:B0-----:R-:W-:-:S04]  /*0650*/  ISETP.EQ.U32.AND P0, PT, R6, 0x1, PT ;  /* 0x000000010600780c */ /* 0x001fc80003f02070 */
[----:B------:R-:W-:-:S13]  /*0660*/  ISETP.EQ.U32.AND.EX P0, PT, R7, RZ, PT, P0 ;  /* 0x000000ff0700720c */ /* 0x000fda0003f02100 */
[----:B------:R-:W-:Y:S05]  /*0670*/  @!P0 BRA `(.L_x_497) ;  /* 0xfffffffc00e88947 */ /* 0x000fea000383ffff */
[----:B------:R-:W-:Y:S05]  /*0680*/  BSYNC B1 ;  /* 0x0000000000017941 */ /* 0x000fea0003800000 */
.L_x_496:
[----:B------:R-:W-:Y:S01]  /*0690*/  ULDC UR7, c[0x0][0x22c] ;  /* 0x00008b0000077ab9 */ /* 0x000fe20000000800 */
[----:B------:R-:W-:Y:S02]  /*06a0*/  VIADD R14, R14, 0x20 ;  /* 0x000000200e0e7836 */ /* 0x000fe40000000000 */
[----:B------:R-:W-:-:S05]  /*06b0*/  IMAD.U32 R5, RZ, RZ, UR7 ;  /* 0x00000007ff057e24 */ /* 0x000fca000f8e00ff */
[----:B------:R-:W-:-:S13]  /*06c0*/  ISETP.GE.AND P0, PT, R14, R5, PT ;  /* 0x000000050e00720c */ /* 0x000fda0003f06270 */
[----:B------:R-:W-:Y:S05]  /*06d0*/  @!P0 BRA `(.L_x_498) ;  /* 0xfffffffc00648947 */ /* 0x000fea000383ffff */
.L_x_492:
[----:B------:R-:W-:Y:S05]  /*06e0*/  BSYNC B0 ;  /* 0x0000000000007941 */ /* 0x000fea0003800000 */
.L_x_491:
        /* <DEDUP_REMOVED lines=10> */
.L_x_499:
[----:B------:R-:W-:-:S03]  /*0790*/  UMOV UR7, 0xffffffff ;  /* 0xffffffff00077882 */ /* 0x000fc60000000000 */
[----:B------:R-:W-:Y:S05]  /*07a0*/  BRA.DIV UR7, `(.L_x_502) ;  /* 0x0000000e07a87947 */ /* 0x000fea000b800000 */
[----:B------:R-:W-:Y:S01]  /*07b0*/  NOP ;  /* 0x0000000000007918 */ /* 0x000fe20000000000 */
.L_x_501:
[----:B------:R-:W-:Y:S05]  /*07c0*/  @!P0 BRA `(.L_x_503) ;  /* 0x0000000000148947 */ /* 0x000fea0003800000 */
[----:B------:R-:W-:-:S03]  /*07d0*/  UMOV UR7, 0xffffffff ;  /* 0xffffffff00077882 */ /* 0x000fc60000000000 */
[----:B------:R-:W-:Y:S05]  /*07e0*/  BRA.DIV UR7, `(.L_x_504) ;  /* 0x0000000e07b47947 */ /* 0x000fea000b800000 */
[----:B------:R-:W-:Y:S01]  /*07f0*/  UCGABAR_WAIT ;  /* 0x0000000000007dc7 */ /* 0x000fe20008000000 */
[----:B------:R-:W-:Y:S01]  /*0800*/  CCTL.IVALL ;  /* 0x00000000ff00798f */ /* 0x000fe20002000000 */
[----:B------:R-:W-:Y:S05]  /*0810*/  BRA `(.L_x_505) ;  /* 0x00000000000c7947 */ /* 0x000fea0003800000 */
.L_x_503:
[----:B------:R-:W-:-:S03]  /*0820*/  UMOV UR7, 0xffffffff ;  /* 0xffffffff00077882 */ /* 0x000fc60000000000 */
[----:B------:R-:W-:Y:S05]  /*0830*/  BRA.DIV UR7, `(.L_x_506) ;  /* 0x0000000e07c07947 */ /* 0x000fea000b800000 */
[----:B------:R-:W-:Y:S06]  /*0840*/  BAR.SYNC.DEFER_BLOCKING 0x0 ;  /* 0x0000000000007b1d */ /* 0x000fec0000010000 */
.L_x_505:
[----:B------:R-:W-:Y:S01]  /*0850*/  ISETP.GE.AND P0, PT, R2, 0x2, PT ;  /* 0x000000020200780c */ /* 0x000fe20003f06270 */
[----:B------:R-:W-:Y:S01]  /*0860*/  BSSY B0, `(.L_x_507) ;  /* 0x0000029000007945 */ /* 0x000fe20003800000 */
[C---:B------:R-:W-:Y:S02]  /*0870*/  ISETP.NE.AND P1, PT, R15.reuse, RZ, PT ;  /* 0x000000ff0f00720c */ /* 0x040fe40003f25270 */
[----:B------:R-:W-:-:S13]  /*0880*/  ISETP.NE.OR P0, PT, R15, RZ, !P0 ;  /* 0x000000ff0f00720c */ /* 0x000fda0004705670 */
[----:B------:R-:W-:Y:S05]  /*0890*/  @P0 BRA `(.L_x_508) ;  /* 0x0000000000940947 */ /* 0x000fea0003800000 */
[----:B------:R-:W0:Y:S01]  /*08a0*/  S2R R16, SR_TID.X ;  /* 0x0000000000107919 */ /* 0x000e220000002100 */
[----:B------:R-:W-:-:S07]  /*08b0*/  IMAD.MOV.U32 R9, RZ, RZ, 0x1 ;  /* 0x00000001ff097424 */ /* 0x000fce00078e00ff */
.L_x_514:
        /* <DEDUP_REMOVED lines=14> */
.L_x_513:
[----:B------:R-:W-:-:S06]  /*09a0*/  IMAD.WIDE R14, R13, 0x8, R10 ;  /* 0x000000080d0e7825 */ /* 0x000fcc00078e020a */
[----:B------:R-:W5:Y:S01]  /*09b0*/  LD.E.64 R14, desc[UR4][R14.64] ;  /* 0x000000040e0e7980 */ /* 0x000f62000c101b00 */
[----:B------:R-:W-:Y:S05]  /*09c0*/  YIELD ;  /* 0x0000000000007946 */ /* 0x000fea0003800000 */
[----:B------:R-:W-:Y:S01]  /*09d0*/  BSSY B2, `(.L_x_511) ;  /* 0x0000008000027945 */ /* 0x000fe20003800000 */
[----:B------:R-:W-:-:S07]  /*09e0*/  IMAD R17, R13, 0x8, R18 ;  /* 0x000000080d117824 */ /* 0x000fce00078e0212 */
.L_x_512:
[----:B------:R-:W0:Y:S02]  /*09f0*/  LDS.64 R4, [R17] ;  /* 0x0000000011047984 */ /* 0x000e240000000a00 */
[----:B0----5:R-:W-:-:S10]  /*0a00*/  DADD R6, R14, R4 ;  /* 0x000000000e067229 */ /* 0x021fd40000000004 */
[----:B------:R-:W0:Y:S02]  /*0a10*/  ATOMS.CAST.SPIN.64 R6, [R17], R4, R6 ;  /* 0x000000041106738d */ /* 0x000e240001800406 */
[----:B0-----:R-:W-:-:S04]  /*0a20*/  ISETP.EQ.U32.AND P0, PT, R6, 0x1, PT ;  /* 0x000000010600780c */ /* 0x001fc80003f02070 */
[----:B------:R-:W-:-:S13]  /*0a30*/  ISETP.EQ.U32.AND.EX P0, PT, R7, RZ, PT, P0 ;  /* 0x000000ff0700720c */ /* 0x000fda0003f02100 */
[----:B------:R-:W-:Y:S05]  /*0a40*/  @!P0 BRA `(.L_x_512) ;  /* 0xfffffffc00e88947 */ /* 0x000fea000383ffff */
[----:B------:R-:W-:Y:S05]  /*0a50*/  BSYNC B2 ;  /* 0x0000000000027941 */ /* 0x000fea0003800000 */
.L_x_511:
[----:B------:R-:W-:Y:S01]  /*0a60*/  ULDC UR7, c[0x0][0x22c] ;  /* 0x00008b0000077ab9 */ /* 0x000fe20000000800 */
[----:B------:R-:W-:Y:S02]  /*0a70*/  IMAD.IADD R13, R0, 0x1, R13 ;  /* 0x00000001000d7824 */ /* 0x000fe400078e020d */
[----:B------:R-:W-:-:S05]  /*0a80*/  IMAD.U32 R5, RZ, RZ, UR7 ;  /* 0x00000007ff057e24 */ /* 0x000fca000f8e00ff */
[----:B------:R-:W-:-:S13]  /*0a90*/  ISETP.GE.AND P0, PT, R13, R5, PT ;  /* 0x000000050d00720c */ /* 0x000fda0003f06270 */
[----:B------:R-:W-:Y:S05]  /*0aa0*/  @!P0 BRA `(.L_x_513) ;  /* 0xfffffffc00bc8947 */ /* 0x000fea000383ffff */
.L_x_510:
[----:B------:R-:W-:Y:S05]  /*0ab0*/  BSYNC B1 ;  /* 0x0000000000017941 */ /* 0x000fea0003800000 */
.L_x_509:
[----:B------:R-:W-:-:S05]  /*0ac0*/  VIADD R9, R9, 0x1 ;  /* 0x0000000109097836 */ /* 0x000fca0000000000 */
[----:B------:R-:W-:-:S13]  /*0ad0*/  ISETP.GE.AND P0, PT, R9, R2, PT ;  /* 0x000000020900720c */ /* 0x000fda0003f06270 */
[----:B------:R-:W-:Y:S05]  /*0ae0*/  @!P0 BRA `(.L_x_514) ;  /* 0xfffffffc00748947 */ /* 0x000fea000383ffff */
.L_x_508:
[----:B------:R-:W-:Y:S05]  /*0af0*/  BSYNC B0 ;  /* 0x0000000000007941 */ /* 0x000fea0003800000 */
.L_x_507:
        /* <DEDUP_REMOVED lines=10> */
.L_x_515:
[----:B------:R-:W-:-:S03]  /*0ba0*/  UMOV UR7, 0xffffffff ;  /* 0xffffffff00077882 */ /* 0x000fc60000000000 */
[----:B------:R-:W-:Y:S05]  /*0bb0*/  BRA.DIV UR7, `(.L_x_518) ;  /* 0x0000000e07347947 */ /* 0x000fea000b800000 */
[----:B------:R-:W-:Y:S01]  /*0bc0*/  NOP ;  /* 0x0000000000007918 */ /* 0x000fe20000000000 */
.L_x_517:
[----:B------:R-:W-:Y:S05]  /*0bd0*/  @!P0 BRA `(.L_x_519) ;  /* 0x0000000000148947 */ /* 0x000fea0003800000 */
[----:B------:R-:W-:-:S03]  /*0be0*/  UMOV UR7, 0xffffffff ;  /* 0xffffffff00077882 */ /* 0x000fc60000000000 */
[----:B------:R-:W-:Y:S05]  /*0bf0*/  BRA.DIV UR7, `(.L_x_520) ;  /* 0x0000000e07407947 */ /* 0x000fea000b800000 */
[----:B------:R-:W-:Y:S01]  /*0c00*/  UCGABAR_WAIT ;  /* 0x0000000000007dc7 */ /* 0x000fe20008000000 */
[----:B------:R-:W-:Y:S01]  /*0c10*/  CCTL.IVALL ;  /* 0x00000000ff00798f */ /* 0x000fe20002000000 */
[----:B------:R-:W-:Y:S05]  /*0c20*/  BRA `(.L_x_521) ;  /* 0x00000000000c7947 */ /* 0x000fea0003800000 */
.L_x_519:
[----:B------:R-:W-:-:S03]  /*0c30*/  UMOV UR7, 0xffffffff ;  /* 0xffffffff00077882 */ /* 0x000fc60000000000 */
[----:B------:R-:W-:Y:S05]  /*0c40*/  BRA.DIV UR7, `(.L_x_522) ;  /* 0x0000000e074c7947 */ /* 0x000fea000b800000 */
[----:B------:R-:W-:Y:S06]  /*0c50*/  BAR.SYNC.DEFER_BLOCKING 0x0 ;  /* 0x0000000000007b1d */ /* 0x000fec0000010000 */
.L_x_521:
        /* <DEDUP_REMOVED lines=8> */
.L_x_524:
        /* <DEDUP_REMOVED lines=10> */
.L_x_523:
        /* <DEDUP_REMOVED lines=30> */
.L_x_529:
        /* <DEDUP_REMOVED lines=13> */
.L_x_528:
[----:B------:R-:W-:Y:S05]  /*1030*/  BSYNC B1 ;  /* 0x0000000000017941 */ /* 0x000fea0003800000 */
.L_x_527:
        /* <DEDUP_REMOVED lines=14> */
.L_x_526:
[----:B------:R-:W-:Y:S05]  /*1120*/  BSYNC B0 ;  /* 0x0000000000007941 */ /* 0x000fea0003800000 */
.L_x_525:
        /* <DEDUP_REMOVED lines=36> */
[----:B0----5:R-:W-:Y:S05]  /*1370*/  CALL.REL.NOINC `($__internal_6_$__cuda_sm3x_div_rn_noftz_f32_slowpath) ;  /* 0x0000000400ac7944 */ /* 0x021fea0003c00000 */
[----:B------:R-:W-:-:S07]  /*1380*/  IMAD.MOV.U32 R4, RZ, RZ, R0 ;  /* 0x000000ffff047224 */ /* 0x000fce00078e0000 */
.L_x_530:
        /* <DEDUP_REMOVED lines=12> */
[----:B0----5:R-:W-:Y:S05]  /*1450*/  CALL.REL.NOINC `($__internal_6_$__cuda_sm3x_div_rn_noftz_f32_slowpath) ;  /* 0x0000000400747944 */ /* 0x021fea0003c00000 */
[----:B------:R-:W-:-:S07]  /*1460*/  IMAD.MOV.U32 R6, RZ, RZ, R0 ;  /* 0x000000ffff067224 */ /* 0x000fce00078e0000 */
.L_x_531:
        /* <DEDUP_REMOVED lines=10> */
[----:B-----5:R-:W-:Y:S05]  /*1510*/  CALL.REL.NOINC `($__internal_6_$__cuda_sm3x_div_rn_noftz_f32_slowpath) ;  /* 0x0000000400447944 */ /* 0x020fea0003c00000 */
[----:B------:R-:W-:-:S07]  /*1520*/  IMAD.MOV.U32 R11, RZ, RZ, R0 ;  /* 0x000000ffff0b7224 */ /* 0x000fce00078e0000 */
.L_x_532:
        /* <DEDUP_REMOVED lines=8> */
.L_x_500:
        /* <DEDUP_REMOVED lines=8> */
.L_x_534:
[----:B------:R-:W-:Y:S05]  /*1630*/  BSYNC B0 ;  /* 0x0000000000007941 */ /* 0x000fea0003800000 */
.L_x_533:
[----:B------:R-:W-:Y:S05]  /*1640*/  BRA `(.L_x_501) ;  /* 0xfffffff0005c7947 */ /* 0x000fea000383ffff */
.L_x_502:
[----:B------:R-:W-:Y:S01]  /*1650*/  BSSY B0, `(.L_x_535) ;  /* 0x0000005000007945 */ /* 0x000fe20003800000 */
[----:B------:R-:W-:-:S07]  /*1660*/  IMAD.MOV.U32 R4, RZ, RZ, -0x1 ;  /* 0xffffffffff047424 */ /* 0x000fce00078e00ff */
[----:B------:R-:W-:Y:S05]  /*1670*/  WARPSYNC.COLLECTIVE R4, `(.L_x_536) ;  /* 0x0000000004087348 */ /* 0x000fea0003c00000 */
[----:B------:R-:W-:Y:S01]  /*1680*/  NOP ;  /* 0x0000000000007918 */ /* 0x000fe20000000000 */
[----:B------:R-:W-:Y:S01]  /*1690*/  ENDCOLLECTIVE ;  /* 0x000000000000791b */ /* 0x000fe20003800000 */
.L_x_536:
[----:B------:R-:W-:Y:S05]  /*16a0*/  BSYNC B0 ;  /* 0x0000000000007941 */ /* 0x000fea0003800000 */
.L_x_535:
[----:B------:R-:W-:Y:S05]  /*16b0*/  BRA `(.L_x_501) ;  /* 0xfffffff000407947 */ /* 0x000fea000383ffff */
.L_x_504:
[----:B------:R-:W-:Y:S01]  /*16c0*/  BSSY B0, `(.L_x_537) ;  /* 0x0000006000007945 */ /* 0x000fe20003800000 */
[----:B------:R-:W-:-:S07]  /*16d0*/  IMAD.MOV.U32 R4, RZ, RZ, -0x1 ;  /* 0xffffffffff047424 */ /* 0x000fce00078e00ff */
[----:B------:R-:W-:Y:S05]  /*16e0*/  WARPSYNC.COLLECTIVE.ALL `(.L_x_538) ;  /* 0x00000000000c7948 */ /* 0x000fea0003c00000 */
[----:B------:R-:W-:Y:S01]  /*16f0*/  UCGABAR_WAIT ;  /* 0x0000000000007dc7 */ /* 0x000fe20008000000 */
[----:B------:R-:W-:Y:S01]  /*1700*/  CCTL.IVALL ;  /* 0x00000000ff00798f */ /* 0x000fe20002000000 */
[----:B------:R-:W-:Y:S01]  /*1710*/  ENDCOLLECTIVE ;  /* 0x000000000000791b */ /* 0x000fe20003800000 */
.L_x_538:
[----:B------:R-:W-:Y:S05]  /*1720*/  BSYNC B0 ;  /* 0x0000000000007941 */ /* 0x000fea0003800000 */
.L_x_537:
[----:B------:R-:W-:Y:S05]  /*1730*/  BRA `(.L_x_505) ;  /* 0xfffffff000447947 */ /* 0x000fea000383ffff */
.L_x_506:
        /* <DEDUP_REMOVED lines=9> */
.L_x_540:
[----:B------:R-:W-:Y:S05]  /*17d0*/  BSYNC B0 ;  /* 0x0000000000007941 */ /* 0x000fea0003800000 */
.L_x_539:
[----:B------:R-:W-:Y:S05]  /*17e0*/  BRA `(.L_x_505) ;  /* 0xfffffff000187947 */ /* 0x000fea000383ffff */
.L_x_516:
        /* <DEDUP_REMOVED lines=8> */
.L_x_542:
[----:B------:R-:W-:Y:S05]  /*1870*/  BSYNC B0 ;  /* 0x0000000000007941 */ /* 0x000fea0003800000 */
.L_x_541:
[----:B------:R-:W-:Y:S05]  /*1880*/  BRA `(.L_x_517) ;  /* 0xfffffff000d07947 */ /* 0x000fea000383ffff */
.L_x_518:
[----:B------:R-:W-:Y:S01]  /*1890*/  BSSY B0, `(.L_x_543) ;  /* 0x0000005000007945 */ /* 0x000fe20003800000 */
[----:B------:R-:W-:-:S07]  /*18a0*/  IMAD.MOV.U32 R4, RZ, RZ, -0x1 ;  /* 0xffffffffff047424 */ /* 0x000fce00078e00ff */
[----:B------:R-:W-:Y:S05]  /*18b0*/  WARPSYNC.COLLECTIVE R4, `(.L_x_544) ;  /* 0x0000000004087348 */ /* 0x000fea0003c00000 */
[----:B------:R-:W-:Y:S01]  /*18c0*/  NOP ;  /* 0x0000000000007918 */ /* 0x000fe20000000000 */
[----:B------:R-:W-:Y:S01]  /*18d0*/  ENDCOLLECTIVE ;  /* 0x000000000000791b */ /* 0x000fe20003800000 */
.L_x_544:
[----:B------:R-:W-:Y:S05]  /*18e0*/  BSYNC B0 ;  /* 0x0000000000007941 */ /* 0x000fea0003800000 */
.L_x_543:
[----:B------:R-:W-:Y:S05]  /*18f0*/  BRA `(.L_x_517) ;  /* 0xfffffff000b47947 */ /* 0x000fea000383ffff */
.L_x_520:
[----:B------:R-:W-:Y:S01]  /*1900*/  BSSY B0, `(.L_x_545) ;  /* 0x0000006000007945 */ /* 0x000fe20003800000 */
[----:B------:R-:W-:-:S07]  /*1910*/  IMAD.MOV.U32 R4, RZ, RZ, -0x1 ;  /* 0xffffffffff047424 */ /* 0x000fce00078e00ff */
[----:B------:R-:W-:Y:S05]  /*1920*/  WARPSYNC.COLLECTIVE.ALL `(.L_x_546) ;  /* 0x00000000000c7948 */ /* 0x000fea0003c00000 */
[----:B------:R-:W-:Y:S01]  /*1930*/  UCGABAR_WAIT ;  /* 0x0000000000007dc7 */ /* 0x000fe20008000000 */
[----:B------:R-:W-:Y:S01]  /*1940*/  CCTL.IVALL ;  /* 0x00000000ff00798f */ /* 0x000fe20002000000 */
[----:B------:R-:W-:Y:S01]  /*1950*/  ENDCOLLECTIVE ;  /* 0x000000000000791b */ /* 0x000fe20003800000 */
.L_x_546:
[----:B------:R-:W-:Y:S05]  /*1960*/  BSYNC B0 ;  /* 0x0000000000007941 */ /* 0x000fea0003800000 */
.L_x_545:
[----:B------:R-:W-:Y:S05]  /*1970*/  BRA `(.L_x_521) ;  /* 0xfffffff000b87947 */ /* 0x000fea000383ffff */
.L_x_522:
        /* <DEDUP_REMOVED lines=9> */
.L_x_548:
[----:B------:R-:W-:Y:S05]  /*1a10*/  BSYNC B0 ;  /* 0x0000000000007941 */ /* 0x000fea0003800000 */
.L_x_547:
[----:B------:R-:W-:Y:S05]  /*1a20*/  BRA `(.L_x_521) ;  /* 0xfffffff0008c7947 */ /* 0x000fea000383ffff */
        .weak           $__internal_6_$__cuda_sm3x_div_rn_noftz_f32_slowpath
        .type           $__internal_6_$__cuda_sm3x_div_rn_noftz_f32_slowpath,@function
        .size           $__internal_6_$__cuda_sm3x_div_rn_noftz_f32_slowpath,(.L_x_922 - $__internal_6_$__cuda_sm3x_div_rn_noftz_f32_slowpath)
$__internal_6_$__cuda_sm3x_div_rn_noftz_f32_slowpath:
        /* <DEDUP_REMOVED lines=34> */
.L_x_549:
        /* <DEDUP_REMOVED lines=50> */
.L_x_555:
[----:B------:R-:W-:-:S04]  /*1f70*/  LOP3.LUT R0, R0, 0x80000000, RZ, 0xc0, !PT ;  /* 0x8000000000007812 */ /* 0x000fc800078ec0ff */
[----:B------:R-:W-:Y:S01]  /*1f80*/  LOP3.LUT R0, R0, 0x7f800000, RZ, 0xfc, !PT ;  /* 0x7f80000000007812 */ /* 0x000fe200078efcff */
[----:B------:R-:W-:Y:S06]  /*1f90*/  BRA `(.L_x_556) ;  /* 0x0000000000287947 */ /* 0x000fec0003800000 */
.L_x_554:
[----:B------:R-:W-:Y:S01]  /*1fa0*/  IMAD R0, R9, 0x800000, R0 ;  /* 0x0080000009007824 */ /* 0x000fe200078e0200 */
[----:B------:R-:W-:Y:S06]  /*1fb0*/  BRA `(.L_x_556) ;  /* 0x0000000000207947 */ /* 0x000fec0003800000 */
.L_x_553:
[----:B------:R-:W-:-:S04]  /*1fc0*/  LOP3.LUT R0, R7, 0x80000000, R0, 0x48, !PT ;  /* 0x8000000007007812 */ /* 0x000fc800078e4800 */
[----:B------:R-:W-:Y:S01]  /*1fd0*/  LOP3.LUT R0, R0, 0x7f800000, RZ, 0xfc, !PT ;  /* 0x7f80000000007812 */ /* 0x000fe200078efcff */
[----:B------:R-:W-:Y:S06]  /*1fe0*/  BRA `(.L_x_556) ;  /* 0x0000000000147947 */ /* 0x000fec0003800000 */
.L_x_552:
[----:B------:R-:W-:Y:S01]  /*1ff0*/  LOP3.LUT R0, R7, 0x80000000, R0, 0x48, !PT ;  /* 0x8000000007007812 */ /* 0x000fe200078e4800 */
[----:B------:R-:W-:Y:S06]  /*2000*/  BRA `(.L_x_556) ;  /* 0x00000000000c7947 */ /* 0x000fec0003800000 */
.L_x_551:
[----:B------:R-:W0:Y:S01]  /*2010*/  MUFU.RSQ R0, -QNAN ;  /* 0xffc0000000007908 */ /* 0x000e220000001400 */
[----:B------:R-:W-:Y:S05]  /*2020*/  BRA `(.L_x_556) ;  /* 0x0000000000047947 */ /* 0x000fea0003800000 */
.L_x_550:
[----:B------:R-:W-:-:S07]  /*2030*/  FADD.FTZ R0, R0, R5 ;  /* 0x0000000500007221 */ /* 0x000fce0000010000 */
.L_x_556:
[----:B------:R-:W-:Y:S02]  /*2040*/  IMAD.MOV.U32 R6, RZ, RZ, R4 ;  /* 0x000000ffff067224 */ /* 0x000fe400078e0004 */
[----:B------:R-:W-:-:S04]  /*2050*/  IMAD.MOV.U32 R7, RZ, RZ, 0x0 ;  /* 0x00000000ff077424 */ /* 0x000fc800078e00ff */
[----:B0-----:R-:W-:Y:S05]  /*2060*/  RET.REL.NODEC R6 `(_ZN18transformer_engine33fused_moe_aux_loss_forward_kernelI6__halflEEvPKT_PKT0_iiiiifPS2_Pf) ;  /* 0xffffffdc06e47950 */ /* 0x001fea0003c3ffff */
.L_x_557:
        /* <DEDUP_REMOVED lines=9> */
.L_x_922:


//--------------------- .text._ZN18transformer_engine33fused_moe_aux_loss_forward_kernelI6__halfiEEvPKT_PKT0_iiiiifPS2_Pf --------------------------
	.section	.text._ZN18transformer_engine33fused_moe_aux_loss_forward_kernelI6__halfiEEvPKT_PKT0_iiiiifPS2_Pf,"ax",@progbits
	.align	128
        .global         _ZN18transformer_engine33fused_moe_aux_loss_forward_kernelI6__halfiEEvPKT_PKT0_iiiiifPS2_Pf
        .type           _ZN18transformer_engine33fused_moe_aux_loss_forward_kernelI6__halfiEEvPKT_PKT0_iiiiifPS2_Pf,@function
        .size           _ZN18transformer_engine33fused_moe_aux_loss_forward_kernelI6__halfiEEvPKT_PKT0_iiiiifPS2_Pf,(.L_x_923 - _ZN18transformer_engine33fused_moe_aux_loss_forward_kernelI6__halfiEEvPKT_PKT0_iiiiifPS2_Pf)
        .other          _ZN18transformer_engine33fused_moe_aux_loss_forward_kernelI6__halfiEEvPKT_PKT0_iiiiifPS2_Pf,@"STO_CUDA_ENTRY STV_DEFAULT"
_ZN18transformer_engine33fused_moe_aux_loss_forward_kernelI6__halfiEEvPKT_PKT0_iiiiifPS2_Pf:
.text._ZN18transformer_engine33fused_moe_aux_loss_forward_kernelI6__halfiEEvPKT_PKT0_iiiiifPS2_Pf:
        /* <DEDUP_REMOVED lines=37> */
.L_x_560:
[----:B------:R-:W-:Y:S02]  /*0250*/  IMAD R4, R3, 0x8, R0 ;  /* 0x0000000803047824 */ /* 0x000fe400078e0200 */
[----:B-1----:R-:W-:-:S03]  /*0260*/  IMAD.IADD R3, R8, 0x1, R3 ;  /* 0x0000000108037824 */ /* 0x002fc600078e0203 */
[----:B------:R0:W-:Y:S02]  /*0270*/  STS.64 [R4], RZ ;  /* 0x000000ff04007388 */ /* 0x0001e40000000a00 */
[----:B------:R-:W-:-:S13]  /*0280*/  ISETP.GE.AND P0, PT, R3, R5, PT ;  /* 0x000000050300720c */ /* 0x000fda0003f06270 */
[----:B0-----:R-:W-:Y:S05]  /*0290*/  @!P0 BRA `(.L_x_560) ;  /* 0xfffffffc00ec8947 */ /* 0x001fea000383ffff */
.L_x_559:
[----:B------:R-:W-:Y:S05]  /*02a0*/  BSYNC B0 ;  /* 0x0000000000007941 */ /* 0x000fea0003800000 */
.L_x_558:
        /* <DEDUP_REMOVED lines=28> */
.L_x_568:
        /* <DEDUP_REMOVED lines=11> */
.L_x_565:
        /* <DEDUP_REMOVED lines=9> */
.L_x_564:
[----:B------:R-:W-:Y:S05]  /*05b0*/  BSYNC B1 ;  /* 0x0000000000017941 */ /* 0x000fea0003800000 */
.L_x_563:
[----:B------:R-:W0:Y:S01]  /*05c0*/  S2UR UR7, SR_CgaCtaId ;  /* 0x00000000000779c3 */ /* 0x000e220000008800 */
[----:B------:R-:W-:Y:S01]  /*05d0*/  MOV R4, 0x400 ;  /* 0x0000040000047802 */ /* 0x000fe20000000f00 */
[----:B------:R-:W-:Y:S01]  /*05e0*/  BSSY B1, `(.L_x_566) ;  /* 0x000000a000017945 */ /* 0x000fe20003800000 */
[----:B0-----:R-:W-:-:S05]  /*05f0*/  IMAD.U32 R15, RZ, RZ, UR7 ;  /* 0x00000007ff0f7e24 */ /* 0x001fca000f8e00ff */
[----:B------:R-:W-:-:S05]  /*0600*/  LEA R13, R15, R4, 0x18 ;  /* 0x000000040f0d7211 */ /* 0x000fca00078ec0ff */
[----:B------:R-:W-:-:S07]  /*0610*/  IMAD R13, R14, 0x8, R13 ;  /* 0x000000080e0d7824 */ /* 0x000fce00078e020d */
.L_x_567:
[----:B------:R-:W0:Y:S02]  /*0620*/  LDS.64 R4, [R13] ;  /* 0x000000000d047984 */ /* 0x000e240000000a00 */
[----:B0-----:R-:W-:-:S10]  /*0630*/  DADD R6, R10, R4 ;  /* 0x000000000a067229 */ /* 0x001fd40000000004 */
[----:B------:R-:W0:Y:S02]  /*0640*/  ATOMS.CAST.SPIN.64 R6, [R13], R4, R6 ;  /* 0x000000040d06738d */ /* 0x000e240001800406 */
[----:B0-----:R-:W-:-:S04]  /*0650*/  ISETP.EQ.U32.AND P0, PT, R6, 0x1, PT ;  /* 0x000000010600780c */ /* 0x001fc80003f02070 */
[----:B------:R-:W-:-:S13]  /*0660*/  ISETP.EQ.U32.AND.EX P0, PT, R7, RZ, PT, P0 ;  /* 0x000000ff0700720c */ /* 0x000fda0003f02100 */
[----:B------:R-:W-:Y:S05]  /*0670*/  @!P0 BRA `(.L_x_567) ;  /* 0xfffffffc00e88947 */ /* 0x000fea000383ffff */
[----:B------:R-:W-:Y:S05]  /*0680*/  BSYNC B1 ;  /* 0x0000000000017941 */ /* 0x000fea0003800000 */
.L_x_566:
[----:B------:R-:W-:Y:S01]  /*0690*/  ULDC UR7, c[0x0][0x22c] ;  /* 0x00008b0000077ab9 */ /* 0x000fe20000000800 */
[----:B------:R-:W-:Y:S02]  /*06a0*/  VIADD R14, R14, 0x20 ;  /* 0x000000200e0e7836 */ /* 0x000fe40000000000 */
[----:B------:R-:W-:-:S05]  /*06b0*/  IMAD.U32 R5, RZ, RZ, UR7 ;  /* 0x00000007ff057e24 */ /* 0x000fca000f8e00ff */
[----:B------:R-:W-:-:S13]  /*06c0*/  ISETP.GE.AND P0, PT, R14, R5, PT ;  /* 0x000000050e00720c */ /* 0x000fda0003f06270 */
[----:B------:R-:W-:Y:S05]  /*06d0*/  @!P0 BRA `(.L_x_568) ;  /* 0xfffffffc00648947 */ /* 0x000fea000383ffff */
.L_x_562:
[----:B------:R-:W-:Y:S05]  /*06e0*/  BSYNC B0 ;  /* 0x0000000000007941 */ /* 0x000fea0003800000 */
.L_x_561:
        /* <DEDUP_REMOVED lines=10> */
.L_x_569:
[----:B------:R-:W-:-:S03]  /*0790*/  UMOV UR7, 0xffffffff ;  /* 0xffffffff00077882 */ /* 0x000fc60000000000 */
[----:B------:R-:W-:Y:S05]  /*07a0*/  BRA.DIV UR7, `(.L_x_572) ;  /* 0x0000000e07a87947 */ /* 0x000fea000b800000 */
[----:B------:R-:W-:Y:S01]  /*07b0*/  NOP ;  /* 0x0000000000007918 */ /* 0x000fe20000000000 */
.L_x_571:
[----:B------:R-:W-:Y:S05]  /*07c0*/  @!P0 BRA `(.L_x_573) ;  /* 0x0000000000148947 */ /* 0x000fea0003800000 */
[----:B------:R-:W-:-:S03]  /*07d0*/  UMOV UR7, 0xffffffff ;  /* 0xffffffff00077882 */ /* 0x000fc60000000000 */
[----:B------:R-:W-:Y:S05]  /*07e0*/  BRA.DIV UR7, `(.L_x_574) ;  /* 0x0000000e07b47947 */ /* 0x000fea000b800000 */
[----:B------:R-:W-:Y:S01]  /*07f0*/  UCGABAR_WAIT ;  /* 0x0000000000007dc7 */ /* 0x000fe20008000000 */
[----:B------:R-:W-:Y:S01]  /*0800*/  CCTL.IVALL ;  /* 0x00000000ff00798f */ /* 0x000fe20002000000 */
[----:B------:R-:W-:Y:S05]  /*0810*/  BRA `(.L_x_575) ;  /* 0x00000000000c7947 */ /* 0x000fea0003800000 */
.L_x_573:
[----:B------:R-:W-:-:S03]  /*0820*/  UMOV UR7, 0xffffffff ;  /* 0xffffffff00077882 */ /* 0x000fc60000000000 */
[----:B------:R-:W-:Y:S05]  /*0830*/  BRA.DIV UR7, `(.L_x_576) ;  /* 0x0000000e07c07947 */ /* 0x000fea000b800000 */
[----:B------:R-:W-:Y:S06]  /*0840*/  BAR.SYNC.DEFER_BLOCKING 0x0 ;  /* 0x0000000000007b1d */ /* 0x000fec0000010000 */
.L_x_575:
[----:B------:R-:W-:Y:S01]  /*0850*/  ISETP.GE.AND P0, PT, R2, 0x2, PT ;  /* 0x000000020200780c */ /* 0x000fe20003f06270 */
[----:B------:R-:W-:Y:S01]  /*0860*/  BSSY B0, `(.L_x_577) ;  /* 0x0000029000007945 */ /* 0x000fe20003800000 */
[C---:B------:R-:W-:Y:S02]  /*0870*/  ISETP.NE.AND P1, PT, R15.reuse, RZ, PT ;  /* 0x000000ff0f00720c */ /* 0x040fe40003f25270 */
[----:B------:R-:W-:-:S13]  /*0880*/  ISETP.NE.OR P0, PT, R15, RZ, !P0 ;  /* 0x000000ff0f00720c */ /* 0x000fda0004705670 */
[----:B------:R-:W-:Y:S05]  /*0890*/  @P0 BRA `(.L_x_578) ;  /* 0x0000000000940947 */ /* 0x000fea0003800000 */
[----:B------:R-:W0:Y:S01]  /*08a0*/  S2R R16, SR_TID.X ;  /* 0x0000000000107919 */ /* 0x000e220000002100 */
[----:B------:R-:W-:-:S07]  /*08b0*/  IMAD.MOV.U32 R9, RZ, RZ, 0x1 ;  /* 0x00000001ff097424 */ /* 0x000fce00078e00ff */
.L_x_584:
        /* <DEDUP_REMOVED lines=14> */
.L_x_583:
[----:B------:R-:W-:-:S06]  /*09a0*/  IMAD.WIDE R14, R13, 0x8, R10 ;  /* 0x000000080d0e7825 */ /* 0x000fcc00078e020a */
[----:B------:R-:W5:Y:S01]  /*09b0*/  LD.E.64 R14, desc[UR4][R14.64] ;  /* 0x000000040e0e7980 */ /* 0x000f62000c101b00 */
[----:B------:R-:W-:Y:S05]  /*09c0*/  YIELD ;  /* 0x0000000000007946 */ /* 0x000fea0003800000 */
[----:B------:R-:W-:Y:S01]  /*09d0*/  BSSY B2, `(.L_x_581) ;  /* 0x0000008000027945 */ /* 0x000fe20003800000 */
[----:B------:R-:W-:-:S07]  /*09e0*/  IMAD R17, R13, 0x8, R18 ;  /* 0x000000080d117824 */ /* 0x000fce00078e0212 */
.L_x_582:
[----:B------:R-:W0:Y:S02]  /*09f0*/  LDS.64 R4, [R17] ;  /* 0x0000000011047984 */ /* 0x000e240000000a00 */
[----:B0----5:R-:W-:-:S10]  /*0a00*/  DADD R6, R14, R4 ;  /* 0x000000000e067229 */ /* 0x021fd40000000004 */
[----:B------:R-:W0:Y:S02]  /*0a10*/  ATOMS.CAST.SPIN.64 R6, [R17], R4, R6 ;  /* 0x000000041106738d */ /* 0x000e240001800406 */
[----:B0-----:R-:W-:-:S04]  /*0a20*/  ISETP.EQ.U32.AND P0, PT, R6, 0x1, PT ;  /* 0x000000010600780c */ /* 0x001fc80003f02070 */
[----:B------:R-:W-:-:S13]  /*0a30*/  ISETP.EQ.U32.AND.EX P0, PT, R7, RZ, PT, P0 ;  /* 0x000000ff0700720c */ /* 0x000fda0003f02100 */
[----:B------:R-:W-:Y:S05]  /*0a40*/  @!P0 BRA `(.L_x_582) ;  /* 0xfffffffc00e88947 */ /* 0x000fea000383ffff */
[----:B------:R-:W-:Y:S05]  /*0a50*/  BSYNC B2 ;  /* 0x0000000000027941 */ /* 0x000fea0003800000 */
.L_x_581:
[----:B------:R-:W-:Y:S01]  /*0a60*/  ULDC UR7, c[0x0][0x22c] ;  /* 0x00008b0000077ab9 */ /* 0x000fe20000000800 */
[----:B------:R-:W-:Y:S02]  /*0a70*/  IMAD.IADD R13, R0, 0x1, R13 ;  /* 0x00000001000d7824 */ /* 0x000fe400078e020d */
[----:B------:R-:W-:-:S05]  /*0a80*/  IMAD.U32 R5, RZ, RZ, UR7 ;  /* 0x00000007ff057e24 */ /* 0x000fca000f8e00ff */
[----:B------:R-:W-:-:S13]  /*0a90*/  ISETP.GE.AND P0, PT, R13, R5, PT ;  /* 0x000000050d00720c */ /* 0x000fda0003f06270 */
[----:B------:R-:W-:Y:S05]  /*0aa0*/  @!P0 BRA `(.L_x_583) ;  /* 0xfffffffc00bc8947 */ /* 0x000fea000383ffff */
.L_x_580:
[----:B------:R-:W-:Y:S05]  /*0ab0*/  BSYNC B1 ;  /* 0x0000000000017941 */ /* 0x000fea0003800000 */
.L_x_579:
[----:B------:R-:W-:-:S05]  /*0ac0*/  VIADD R9, R9, 0x1 ;  /* 0x0000000109097836 */ /* 0x000fca0000000000 */
[----:B------:R-:W-:-:S13]  /*0ad0*/  ISETP.GE.AND P0, PT, R9, R2, PT ;  /* 0x000000020900720c */ /* 0x000fda0003f06270 */
[----:B------:R-:W-:Y:S05]  /*0ae0*/  @!P0 BRA `(.L_x_584) ;  /* 0xfffffffc00748947 */ /* 0x000fea000383ffff */
.L_x_578:
[----:B------:R-:W-:Y:S05]  /*0af0*/  BSYNC B0 ;  /* 0x0000000000007941 */ /* 0x000fea0003800000 */
.L_x_577:
        /* <DEDUP_REMOVED lines=10> */
.L_x_585:
[----:B------:R-:W-:-:S03]  /*0ba0*/  UMOV UR7, 0xffffffff ;  /* 0xffffffff00077882 */ /* 0x000fc60000000000 */
[----:B------:R-:W-:Y:S05]  /*0bb0*/  BRA.DIV UR7, `(.L_x_588) ;  /* 0x0000000e07347947 */ /* 0x000fea000b800000 */
[----:B------:R-:W-:Y:S01]  /*0bc0*/  NOP ;  /* 0x0000000000007918 */ /* 0x000fe20000000000 */
.L_x_587:
[----:B------:R-:W-:Y:S05]  /*0bd0*/  @!P0 BRA `(.L_x_589) ;  /* 0x0000000000148947 */ /* 0x000fea0003800000 */
[----:B------:R-:W-:-:S03]  /*0be0*/  UMOV UR7, 0xffffffff ;  /* 0xffffffff00077882 */ /* 0x000fc60000000000 */
[----:B------:R-:W-:Y:S05]  /*0bf0*/  BRA.DIV UR7, `(.L_x_590) ;  /* 0x0000000e07407947 */ /* 0x000fea000b800000 */
[----:B------:R-:W-:Y:S01]  /*0c00*/  UCGABAR_WAIT ;  /* 0x0000000000007dc7 */ /* 0x000fe20008000000 */
[----:B------:R-:W-:Y:S01]  /*0c10*/  CCTL.IVALL ;  /* 0x00000000ff00798f */ /* 0x000fe20002000000 */
[----:B------:R-:W-:Y:S05]  /*0c20*/  BRA `(.L_x_591) ;  /* 0x00000000000c7947 */ /* 0x000fea0003800000 */
.L_x_589:
[----:B------:R-:W-:-:S03]  /*0c30*/  UMOV UR7, 0xffffffff ;  /* 0xffffffff00077882 */ /* 0x000fc60000000000 */
[----:B------:R-:W-:Y:S05]  /*0c40*/  BRA.DIV UR7, `(.L_x_592) ;  /* 0x0000000e074c7947 */ /* 0x000fea000b800000 */
[----:B------:R-:W-:Y:S06]  /*0c50*/  BAR.SYNC.DEFER_BLOCKING 0x0 ;  /* 0x0000000000007b1d */ /* 0x000fec0000010000 */
.L_x_591:
        /* <DEDUP_REMOVED lines=8> */
.L_x_594:
        /* <DEDUP_REMOVED lines=10> */
.L_x_593:
        /* <DEDUP_REMOVED lines=30> */
.L_x_599:
        /* <DEDUP_REMOVED lines=13> */
.L_x_598:
[----:B------:R-:W-:Y:S05]  /*1030*/  BSYNC B1 ;  /* 0x0000000000017941 */ /* 0x000fea0003800000 */
.L_x_597:
        /* <DEDUP_REMOVED lines=14> */
.L_x_596:
[----:B------:R-:W-:Y:S05]  /*1120*/  BSYNC B0 ;  /* 0x0000000000007941 */ /* 0x000fea0003800000 */
.L_x_595:
        /* <DEDUP_REMOVED lines=36> */
[----:B0----5:R-:W-:Y:S05]  /*1370*/  CALL.REL.NOINC `($__internal_7_$__cuda_sm3x_div_rn_noftz_f32_slowpath) ;  /* 0x0000000400ac7944 */ /* 0x021fea0003c00000 */
[----:B------:R-:W-:-:S07]  /*1380*/  IMAD.MOV.U32 R4, RZ, RZ, R0 ;  /* 0x000000ffff047224 */ /* 0x000fce00078e0000 */
.L_x_600:
        /* <DEDUP_REMOVED lines=12> */
[----:B0----5:R-:W-:Y:S05]  /*1450*/  CALL.REL.NOINC `($__internal_7_$__cuda_sm3x_div_rn_noftz_f32_slowpath) ;  /* 0x0000000400747944 */ /* 0x021fea0003c00000 */
[----:B------:R-:W-:-:S07]  /*1460*/  IMAD.MOV.U32 R6, RZ, RZ, R0 ;  /* 0x000000ffff067224 */ /* 0x000fce00078e0000 */
.L_x_601:
        /* <DEDUP_REMOVED lines=10> */
[----:B-----5:R-:W-:Y:S05]  /*1510*/  CALL.REL.NOINC `($__internal_7_$__cuda_sm3x_div_rn_noftz_f32_slowpath) ;  /* 0x0000000400447944 */ /* 0x020fea0003c00000 */
[----:B------:R-:W-:-:S07]  /*1520*/  IMAD.MOV.U32 R11, RZ, RZ, R0 ;  /* 0x000000ffff0b7224 */ /* 0x000fce00078e0000 */
.L_x_602:
        /* <DEDUP_REMOVED lines=8> */
.L_x_570:
        /* <DEDUP_REMOVED lines=8> */
.L_x_604:
[----:B------:R-:W-:Y:S05]  /*1630*/  BSYNC B0 ;  /* 0x0000000000007941 */ /* 0x000fea0003800000 */
.L_x_603:
[----:B------:R-:W-:Y:S05]  /*1640*/  BRA `(.L_x_571) ;  /* 0xfffffff0005c7947 */ /* 0x000fea000383ffff */
.L_x_572:
[----:B------:R-:W-:Y:S01]  /*1650*/  BSSY B0, `(.L_x_605) ;  /* 0x0000005000007945 */ /* 0x000fe20003800000 */
[----:B------:R-:W-:-:S07]  /*1660*/  IMAD.MOV.U32 R4, RZ, RZ, -0x1 ;  /* 0xffffffffff047424 */ /* 0x000fce00078e00ff */
[----:B------:R-:W-:Y:S05]  /*1670*/  WARPSYNC.COLLECTIVE R4, `(.L_x_606) ;  /* 0x0000000004087348 */ /* 0x000fea0003c00000 */
[----:B------:R-:W-:Y:S01]  /*1680*/  NOP ;  /* 0x0000000000007918 */ /* 0x000fe20000000000 */
[----:B------:R-:W-:Y:S01]  /*1690*/  ENDCOLLECTIVE ;  /* 0x000000000000791b */ /* 0x000fe20003800000 */
.L_x_606:
[----:B------:R-:W-:Y:S05]  /*16a0*/  BSYNC B0 ;  /* 0x0000000000007941 */ /* 0x000fea0003800000 */
.L_x_605:
[----:B------:R-:W-:Y:S05]  /*16b0*/  BRA `(.L_x_571) ;  /* 0xfffffff000407947 */ /* 0x000fea000383ffff */
.L_x_574:
[----:B------:R-:W-:Y:S01]  /*16c0*/  BSSY B0, `(.L_x_607) ;  /* 0x0000006000007945 */ /* 0x000fe20003800000 */
[----:B------:R-:W-:-:S07]  /*16d0*/  IMAD.MOV.U32 R4, RZ, RZ, -0x1 ;  /* 0xffffffffff047424 */ /* 0x000fce00078e00ff */
[----:B------:R-:W-:Y:S05]  /*16e0*/  WARPSYNC.COLLECTIVE.ALL `(.L_x_608) ;  /* 0x00000000000c7948 */ /* 0x000fea0003c00000 */
[----:B------:R-:W-:Y:S01]  /*16f0*/  UCGABAR_WAIT ;  /* 0x0000000000007dc7 */ /* 0x000fe20008000000 */
[----:B------:R-:W-:Y:S01]  /*1700*/  CCTL.IVALL ;  /* 0x00000000ff00798f */ /* 0x000fe20002000000 */
[----:B------:R-:W-:Y:S01]  /*1710*/  ENDCOLLECTIVE ;  /* 0x000000000000791b */ /* 0x000fe20003800000 */
.L_x_608:
[----:B------:R-:W-:Y:S05]  /*1720*/  BSYNC B0 ;  /* 0x0000000000007941 */ /* 0x000fea0003800000 */
.L_x_607:
[----:B------:R-:W-:Y:S05]  /*1730*/  BRA `(.L_x_575) ;  /* 0xfffffff000447947 */ /* 0x000fea000383ffff */
.L_x_576:
        /* <DEDUP_REMOVED lines=9> */
.L_x_610:
[----:B------:R-:W-:Y:S05]  /*17d0*/  BSYNC B0 ;  /* 0x0000000000007941 */ /* 0x000fea0003800000 */
.L_x_609:
[----:B------:R-:W-:Y:S05]  /*17e0*/  BRA `(.L_x_575) ;  /* 0xfffffff000187947 */ /* 0x000fea000383ffff */
.L_x_586:
        /* <DEDUP_REMOVED lines=8> */
.L_x_612:
[----:B------:R-:W-:Y:S05]  /*1870*/  BSYNC B0 ;  /* 0x0000000000007941 */ /* 0x000fea0003800000 */
.L_x_611:
[----:B------:R-:W-:Y:S05]  /*1880*/  BRA `(.L_x_587) ;  /* 0xfffffff000d07947 */ /* 0x000fea000383ffff */
.L_x_588:
[----:B------:R-:W-:Y:S01]  /*1890*/  BSSY B0, `(.L_x_613) ;  /* 0x0000005000007945 */ /* 0x000fe20003800000 */
[----:B------:R-:W-:-:S07]  /*18a0*/  IMAD.MOV.U32 R4, RZ, RZ, -0x1 ;  /* 0xffffffffff047424 */ /* 0x000fce00078e00ff */
[----:B------:R-:W-:Y:S05]  /*18b0*/  WARPSYNC.COLLECTIVE R4, `(.L_x_614) ;  /* 0x0000000004087348 */ /* 0x000fea0003c00000 */
[----:B------:R-:W-:Y:S01]  /*18c0*/  NOP ;  /* 0x0000000000007918 */ /* 0x000fe20000000000 */
[----:B------:R-:W-:Y:S01]  /*18d0*/  ENDCOLLECTIVE ;  /* 0x000000000000791b */ /* 0x000fe20003800000 */
.L_x_614:
[----:B------:R-:W-:Y:S05]  /*18e0*/  BSYNC B0 ;  /* 0x0000000000007941 */ /* 0x000fea0003800000 */
.L_x_613:
[----:B------:R-:W-:Y:S05]  /*18f0*/  BRA `(.L_x_587) ;  /* 0xfffffff000b47947 */ /* 0x000fea000383ffff */
.L_x_590:
[----:B------:R-:W-:Y:S01]  /*1900*/  BSSY B0, `(.L_x_615) ;  /* 0x0000006000007945 */ /* 0x000fe20003800000 */
[----:B------:R-:W-:-:S07]  /*1910*/  IMAD.MOV.U32 R4, RZ, RZ, -0x1 ;  /* 0xffffffffff047424 */ /* 0x000fce00078e00ff */
[----:B------:R-:W-:Y:S05]  /*1920*/  WARPSYNC.COLLECTIVE.ALL `(.L_x_616) ;  /* 0x00000000000c7948 */ /* 0x000fea0003c00000 */
[----:B------:R-:W-:Y:S01]  /*1930*/  UCGABAR_WAIT ;  /* 0x0000000000007dc7 */ /* 0x000fe20008000000 */
[----:B------:R-:W-:Y:S01]  /*1940*/  CCTL.IVALL ;  /* 0x00000000ff00798f */ /* 0x000fe20002000000 */
[----:B------:R-:W-:Y:S01]  /*1950*/  ENDCOLLECTIVE ;  /* 0x000000000000791b */ /* 0x000fe20003800000 */
.L_x_616:
[----:B------:R-:W-:Y:S05]  /*1960*/  BSYNC B0 ;  /* 0x0000000000007941 */ /* 0x000fea0003800000 */
.L_x_615:
[----:B------:R-:W-:Y:S05]  /*1970*/  BRA `(.L_x_591) ;  /* 0xfffffff000b87947 */ /* 0x000fea000383ffff */
.L_x_592:
        /* <DEDUP_REMOVED lines=9> */
.L_x_618:
[----:B------:R-:W-:Y:S05]  /*1a10*/  BSYNC B0 ;  /* 0x0000000000007941 */ /* 0x000fea0003800000 */
.L_x_617:
[----:B------:R-:W-:Y:S05]  /*1a20*/  BRA `(.L_x_591) ;  /* 0xfffffff0008c7947 */ /* 0x000fea000383ffff */
        .weak           $__internal_7_$__cuda_sm3x_div_rn_noftz_f32_slowpath
        .type           $__internal_7_$__cuda_sm3x_div_rn_noftz_f32_slowpath,@function
        .size           $__internal_7_$__cuda_sm3x_div_rn_noftz_f32_slowpath,(.L_x_923 - $__internal_7_$__cuda_sm3x_div_rn_noftz_f32_slowpath)
$__internal_7_$__cuda_sm3x_div_rn_noftz_f32_slowpath:
        /* <DEDUP_REMOVED lines=34> */
.L_x_619:
        /* <DEDUP_REMOVED lines=50> */
.L_x_625:
[----:B------:R-:W-:-:S04]  /*1f70*/  LOP3.LUT R0, R0, 0x80000000, RZ, 0xc0, !PT ;  /* 0x8000000000007812 */ /* 0x000fc800078ec0ff */
[----:B------:R-:W-:Y:S01]  /*1f80*/  LOP3.LUT R0, R0, 0x7f800000, RZ, 0xfc, !PT ;  /* 0x7f80000000007812 */ /* 0x000fe200078efcff */
[----:B------:R-:W-:Y:S06]  /*1f90*/  BRA `(.L_x_626) ;  /* 0x0000000000287947 */ /* 0x000fec0003800000 */
.L_x_624:
[----:B------:R-:W-:Y:S01]  /*1fa0*/  IMAD R0, R9, 0x800000, R0 ;  /* 0x0080000009007824 */ /* 0x000fe200078e0200 */
[----:B------:R-:W-:Y:S06]  /*1fb0*/  BRA `(.L_x_626) ;  /* 0x0000000000207947 */ /* 0x000fec0003800000 */
.L_x_623:
[----:B------:R-:W-:-:S04]  /*1fc0*/  LOP3.LUT R0, R7, 0x80000000, R0, 0x48, !PT ;  /* 0x8000000007007812 */ /* 0x000fc800078e4800 */
[----:B------:R-:W-:Y:S01]  /*1fd0*/  LOP3.LUT R0, R0, 0x7f800000, RZ, 0xfc, !PT ;  /* 0x7f80000000007812 */ /* 0x000fe200078efcff */
[----:B------:R-:W-:Y:S06]  /*1fe0*/  BRA `(.L_x_626) ;  /* 0x0000000000147947 */ /* 0x000fec0003800000 */
.L_x_622:
[----:B------:R-:W-:Y:S01]  /*1ff0*/  LOP3.LUT R0, R7, 0x80000000, R0, 0x48, !PT ;  /* 0x8000000007007812 */ /* 0x000fe200078e4800 */
[----:B------:R-:W-:Y:S06]  /*2000*/  BRA `(.L_x_626) ;  /* 0x00000000000c7947 */ /* 0x000fec0003800000 */
.L_x_621:
[----:B------:R-:W0:Y:S01]  /*2010*/  MUFU.RSQ R0, -QNAN ;  /* 0xffc0000000007908 */ /* 0x000e220000001400 */
[----:B------:R-:W-:Y:S05]  /*2020*/  BRA `(.L_x_626) ;  /* 0x0000000000047947 */ /* 0x000fea0003800000 */
.L_x_620:
[----:B------:R-:W-:-:S07]  /*2030*/  FADD.FTZ R0, R0, R5 ;  /* 0x0000000500007221 */ /* 0x000fce0000010000 */
.L_x_626:
[----:B------:R-:W-:Y:S02]  /*2040*/  IMAD.MOV.U32 R6, RZ, RZ, R4 ;  /* 0x000000ffff067224 */ /* 0x000fe400078e0004 */
[----:B------:R-:W-:-:S04]  /*2050*/  IMAD.MOV.U32 R7, RZ, RZ, 0x0 ;  /* 0x00000000ff077424 */ /* 0x000fc800078e00ff */
[----:B0-----:R-:W-:Y:S05]  /*2060*/  RET.REL.NODEC R6 `(_ZN18transformer_engine33fused_moe_aux_loss_forward_kernelI6__halfiEEvPKT_PKT0_iiiiifPS2_Pf) ;  /* 0xffffffdc06e47950 */ /* 0x001fea0003c3ffff */
.L_x_627:
        /* <DEDUP_REMOVED lines=9> */
.L_x_923:


//--------------------- .text._ZN18transformer_engine33fused_moe_aux_loss_forward_kernelIffEEvPKT_PKT0_iiiiifPS1_Pf --------------------------
	.section	.text._ZN18transformer_engine33fused_moe_aux_loss_forward_kernelIffEEvPKT_PKT0_iiiiifPS1_Pf,"ax",@progbits
	.align	128
        .global         _ZN18transformer_engine33fused_moe_aux_loss_forward_kernelIffEEvPKT_PKT0_iiiiifPS1_Pf
        .type           _ZN18transformer_engine33fused_moe_aux_loss_forward_kernelIffEEvPKT_PKT0_iiiiifPS1_Pf,@function
        .size           _ZN18transformer_engine33fused_moe_aux_loss_forward_kernelIffEEvPKT_PKT0_iiiiifPS1_Pf,(.L_x_924 - _ZN18transformer_engine33fused_moe_aux_loss_forward_kernelIffEEvPKT_PKT0_iiiiifPS1_Pf)
        .other          _ZN18transformer_engine33fused_moe_aux_loss_forward_kernelIffEEvPKT_PKT0_iiiiifPS1_Pf,@"STO_CUDA_ENTRY STV_DEFAULT"
_ZN18transformer_engine33fused_moe_aux_loss_forward_kernelIffEEvPKT_PKT0_iiiiifPS1_Pf:
.text._ZN18transformer_engine33fused_moe_aux_loss_forward_kernelIffEEvPKT_PKT0_iiiiifPS1_Pf:
[----:B------:R-:W-:Y:S08]  /*0000*/  LDC R1, c[0x0][0x28] ;  /* 0x00000a00ff017b82 */ /* 0x000ff00000000800 */
[----:B------:R-:W0:Y:S01]  /*0010*/  LDC R21, c[0x0][0x144] ;  /* 0x00005100ff157b82 */ /* 0x000e220000000800 */
[----:B------:R-:W1:Y:S01]  /*0020*/  S2R R15, SR_TID.X ;  /* 0x00000000000f7919 */ /* 0x000e620000002100 */
[----:B------:R-:W-:Y:S01]  /*0030*/  ULDC UR5, c[0x0][0x10] ;  /* 0x0000040000057ab9 */ /* 0x000fe20000000800 */
[----:B------:R-:W-:Y:S01]  /*0040*/  ULDC UR8, c[0x0][0xc] ;  /* 0x0000030000087ab9 */ /* 0x000fe20000000800 */
[----:B------:R-:W-:-:S04]  /*0050*/  ULDC UR9, c[0x0][0x4] ;  /* 0x0000010000097ab9 */ /* 0x000fc80000000800 */
[----:B------:R-:W-:Y:S08]  /*0060*/  S2UR UR7, SR_CTAID.X ;  /* 0x00000000000779c3 */ /* 0x000ff00000002500 */
[----:B------:R-:W-:Y:S01]  /*0070*/  S2UR UR4, SR_CTAID.Z ;  /* 0x00000000000479c3 */ /* 0x000fe20000002700 */
[----:B0-----:R-:W0:Y:S07]  /*0080*/  I2F.U32.RP R0, R21 ;  /* 0x0000001500007306 */ /* 0x001e2e0000209000 */
[----:B------:R-:W2:Y:S01]  /*0090*/  S2UR UR6, SR_CTAID.Y ;  /* 0x00000000000679c3 */ /* 0x000ea20000002600 */
[----:B------:R-:W-:-:S07]  /*00a0*/  ISETP.NE.U32.AND P2, PT, R21, RZ, PT ;  /* 0x000000ff1500720c */ /* 0x000fce0003f45070 */
[----:B------:R-:W3:Y:S01]  /*00b0*/  LDC R20, c[0x0][RZ] ;  /* 0x00000000ff147b82 */ /* 0x000ee20000000800 */
[----:B0-----:R-:W0:Y:S01]  /*00c0*/  MUFU.RCP R0, R0 ;  /* 0x0000000000007308 */ /* 0x001e220000001000 */
[----:B--2---:R-:W-:-:S03]  /*00d0*/  UIMAD UR4, UR4, UR5, UR6 ;  /* 0x00000005040472a4 */ /* 0x004fc6000f8e0206 */
[----:B------:R-:W-:Y:S01]  /*00e0*/  ULDC UR5, c[0x0][0x8] ;  /* 0x0000020000057ab9 */ /* 0x000fe20000000800 */
[----:B------:R-:W-:Y:S01]  /*00f0*/  UIMAD UR4, UR4, UR8, UR7 ;  /* 0x00000008040472a4 */ /* 0x000fe2000f8e0207 */
[----:B0-----:R-:W-:-:S04]  /*0100*/  VIADD R2, R0, 0xffffffe ;  /* 0x0ffffffe00027836 */ /* 0x001fc80000000000 */
[----:B------:R0:W2:Y:S02]  /*0110*/  F2I.FTZ.U32.TRUNC.NTZ R3, R2 ;  /* 0x0000000200037305 */ /* 0x0000a4000021f000 */
[----:B0-----:R-:W-:Y:S02]  /*0120*/  IMAD.MOV.U32 R2, RZ, RZ, RZ ;  /* 0x000000ffff027224 */ /* 0x001fe400078e00ff */
[----:B--2---:R-:W-:-:S04]  /*0130*/  IMAD.MOV R4, RZ, RZ, -R3 ;  /* 0x000000ffff047224 */ /* 0x004fc800078e0a03 */
[----:B------:R-:W-:-:S04]  /*0140*/  IMAD R5, R4, R21, RZ ;  /* 0x0000001504057224 */ /* 0x000fc800078e02ff */
[----:B------:R-:W-:Y:S02]  /*0150*/  IMAD.HI.U32 R3, R3, R5, R2 ;  /* 0x0000000503037227 */ /* 0x000fe400078e0002 */
[----:B------:R-:W0:Y:S04]  /*0160*/  S2R R2, SR_TID.Y ;  /* 0x0000000000027919 */ /* 0x000e280000002200 */
[----:B------:R-:W-:Y:S02]  /*0170*/  IMAD.HI.U32 R4, R3, UR7, RZ ;  /* 0x0000000703047c27 */ /* 0x000fe4000f8e00ff */
[----:B------:R-:W0:Y:S02]  /*0180*/  S2R R3, SR_TID.Z ;  /* 0x0000000000037919 */ /* 0x000e240000002300 */
[----:B------:R-:W-:-:S04]  /*0190*/  IMAD.MOV R6, RZ, RZ, -R4 ;  /* 0x000000ffff067224 */ /* 0x000fc800078e0a04 */
[----:B------:R-:W-:-:S05]  /*01a0*/  IMAD R0, R21, R6, UR7 ;  /* 0x0000000715007e24 */ /* 0x000fca000f8e0206 */
[----:B------:R-:W-:-:S13]  /*01b0*/  ISETP.GE.U32.AND P0, PT, R0, R21, PT ;  /* 0x000000150000720c */ /* 0x000fda0003f06070 */
[----:B------:R-:W-:Y:S02]  /*01c0*/  @P0 IMAD.IADD R0, R0, 0x1, -R21 ;  /* 0x0000000100000824 */ /* 0x000fe400078e0a15 */
[----:B------:R-:W-:-:S03]  /*01d0*/  @P0 VIADD R4, R4, 0x1 ;  /* 0x0000000104040836 */ /* 0x000fc60000000000 */
[----:B------:R-:W-:Y:S01]  /*01e0*/  ISETP.GE.U32.AND P1, PT, R0, R21, PT ;  /* 0x000000150000720c */ /* 0x000fe20003f26070 */
[----:B---3--:R-:W-:Y:S02]  /*01f0*/  IMAD R0, R20, UR9, RZ ;  /* 0x0000000914007c24 */ /* 0x008fe4000f8e02ff */
[----:B0-----:R-:W-:Y:S02]  /*0200*/  IMAD R3, R3, UR9, R2 ;  /* 0x0000000903037c24 */ /* 0x001fe4000f8e0202 */
[----:B------:R-:W-:Y:S02]  /*0210*/  IMAD R0, R0, UR5, RZ ;  /* 0x0000000500007c24 */ /* 0x000fe4000f8e02ff */
[----:B-1----:R-:W-:-:S06]  /*0220*/  IMAD R3, R3, R20, R15 ;  /* 0x0000001403037224 */ /* 0x002fcc00078e020f */
[----:B------:R-:W-:Y:S01]  /*0230*/  @P1 VIADD R4, R4, 0x1 ;  /* 0x0000000104041836 */ /* 0x000fe20000000000 */
[----:B------:R-:W-:-:S04]  /*0240*/  @!P2 LOP3.LUT R4, RZ, R21, RZ, 0x33, !PT ;  /* 0x00000015ff04a212 */ /* 0x000fc800078e33ff */
[----:B------:R-:W-:Y:S01]  /*0250*/  ISETP.GT.AND P0, PT, R4, RZ, PT ;  /* 0x000000ff0400720c */ /* 0x000fe20003f04270 */
[----:B------:R-:W-:-:S12]  /*0260*/  IMAD R4, R0, UR4, R3 ;  /* 0x0000000400047c24 */ /* 0x000fd8000f8e0203 */
[----:B------:R-:W-:Y:S05]  /*0270*/  @P0 EXIT ;  /* 0x000000000000094d */ /* 0x000fea0003800000 */
[----:B------:R-:W-:Y:S01]  /*0280*/  ULDC UR6, c[0x0][0x22c] ;  /* 0x00008b0000067ab9 */ /* 0x000fe20000000800 */
[----:B------:R-:W-:Y:S01]  /*0290*/  BSSY B0, `(.L_x_628) ;  /* 0x000000c000007945 */ /* 0x000fe20003800000 */
[----:B------:R-:W-:-:S13]  /*02a0*/  ISETP.GE.AND P2, PT, R15, UR6, PT ;  /* 0x000000060f007c0c */ /* 0x000fda000bf46270 */
[----:B------:R-:W-:Y:S05]  /*02b0*/  @P2 BRA `(.L_x_629) ;  /* 0x0000000000242947 */ /* 0x000fea0003800000 */
[----:B------:R-:W0:Y:S01]  /*02c0*/  S2R R5, SR_CgaCtaId ;  /* 0x0000000000057919 */ /* 0x000e220000008800 */
[----:B------:R-:W-:Y:S02]  /*02d0*/  MOV R0, 0x400 ;  /* 0x0000040000007802 */ /* 0x000fe40000000f00 */
[----:B------:R-:W-:Y:S02]  /*02e0*/  MOV R3, R15 ;  /* 0x0000000f00037202 */ /* 0x000fe40000000f00 */
[----:B0-----:R-:W-:-:S07]  /*02f0*/  LEA R0, R5, R0, 0x18 ;  /* 0x0000000005007211 */ /* 0x001fce00078ec0ff */
.L_x_630:
[----:B------:R-:W-:Y:S02]  /*0300*/  IMAD R2, R3, 0x8, R0 ;  /* 0x0000000803027824 */ /* 0x000fe400078e0200 */
[----:B------:R-:W-:-:S03]  /*0310*/  IMAD.IADD R3, R20, 0x1, R3 ;  /* 0x0000000114037824 */ /* 0x000fc600078e0203 */
[----:B------:R0:W-:Y:S02]  /*0320*/  STS.64 [R2], RZ ;  /* 0x000000ff02007388 */ /* 0x0001e40000000a00 */
[----:B------:R-:W-:-:S13]  /*0330*/  ISETP.GE.AND P0, PT, R3, UR6, PT ;  /* 0x0000000603007c0c */ /* 0x000fda000bf06270 */
[----:B0-----:R-:W-:Y:S05]  /*0340*/  @!P0 BRA `(.L_x_630) ;  /* 0xfffffffc00ec8947 */ /* 0x001fea000383ffff */
.L_x_629:
[----:B------:R-:W-:Y:S05]  /*0350*/  BSYNC B0 ;  /* 0x0000000000007941 */ /* 0x000fea0003800000 */
.L_x_628:
[----:B------:R-:W0:Y:S01]  /*0360*/  S2UR UR4, SR_CgaCtaId ;  /* 0x00000000000479c3 */ /* 0x000e220000008800 */
[----:B------:R-:W-:-:S07]  /*0370*/  LOP3.LUT R14, R4, 0x1f, RZ, 0xc0, !PT ;  /* 0x0000001f040e7812 */ /* 0x000fce00078ec0ff */
[----:B------:R-:W-:Y:S01]  /*0380*/  BAR.SYNC.DEFER_BLOCKING 0x0 ;  /* 0x0000000000007b1d */ /* 0x000fe20000010000 */
[----:B------:R-:W-:Y:S02]  /*0390*/  SHF.R.S32.HI R13, RZ, 0x1f, R4 ;  /* 0x0000001fff0d7819 */ /* 0x000fe40000011404 */
[----:B------:R-:W-:Y:S02]  /*03a0*/  ISETP.GE.AND P1, PT, R14, UR6, PT ;  /* 0x000000060e007c0c */ /* 0x000fe4000bf26270 */
[----:B------:R-:W-:Y:S01]  /*03b0*/  SHF.R.U64 R13, R4, 0x5, R13 ;  /* 0x00000005040d7819 */ /* 0x000fe2000000120d */
[----:B------:R-:W-:Y:S01]  /*03c0*/  ULDC UR9, c[0x0][0x22c] ;  /* 0x00008b0000097ab9 */ /* 0x000fe20000000800 */
[----:B------:R-:W-:Y:S01]  /*03d0*/  BSSY B0, `(.L_x_631) ;  /* 0x000006f000007945 */ /* 0x000fe20003800000 */
[----:B0-----:R-:W-:Y:S01]  /*03e0*/  IMAD.U32 R18, RZ, RZ, UR4 ;  /* 0x00000004ff127e24 */ /* 0x001fe2000f8e00ff */
[----:B------:R-:W-:-:S07]  /*03f0*/  ULDC.64 UR4, c[0x0][0x208] ;  /* 0x0000820000047ab9 */ /* 0x000fce0000000a00 */
[----:B------:R-:W-:Y:S05]  /*0400*/  @P1 BRA `(.L_x_632) ;  /* 0x0000000400ac1947 */ /* 0x000fea0003800000 */
[----:B------:R-:W-:Y:S01]  /*0410*/  IMAD R12, R20, UR8, RZ ;  /* 0x00000008140c7c24 */ /* 0x000fe2000f8e02ff */
[----:B------:R-:W-:Y:S01]  /*0420*/  LOP3.LUT R0, RZ, R13, RZ, 0x33, !PT ;  /* 0x0000000dff007212 */ /* 0x000fe200078e33ff */
[----:B------:R-:W-:-:S03]  /*0430*/  ULDC UR7, c[0x0][0x228] ;  /* 0x00008a0000077ab9 */ /* 0x000fc60000000800 */
[----:B------:R-:W-:-:S04]  /*0440*/  SHF.R.U32.HI R12, RZ, 0x5, R12 ;  /* 0x00000005ff0c7819 */ /* 0x000fc8000001160c */
[----:B------:R-:W0:Y:S01]  /*0450*/  I2F.U32.RP R4, R12 ;  /* 0x0000000c00047306 */ /* 0x000e220000209000 */
[C---:B------:R-:W-:Y:S01]  /*0460*/  ISETP.NE.U32.AND P4, PT, R12.reuse, RZ, PT ;  /* 0x000000ff0c00720c */ /* 0x040fe20003f85070 */
[----:B------:R-:W-:-:S06]  /*0470*/  IMAD.IADD R7, R12, 0x1, R13 ;  /* 0x000000010c077824 */ /* 0x000fcc00078e020d */
[----:B0-----:R-:W0:Y:S02]  /*0480*/  MUFU.RCP R4, R4 ;  /* 0x0000000400047308 */ /* 0x001e240000001000 */
[----:B0-----:R-:W-:Y:S02]  /*0490*/  VIADD R2, R4, 0xffffffe ;  /* 0x0ffffffe04027836 */ /* 0x001fe40000000000 */
[----:B------:R-:W-:-:S04]  /*04a0*/  IMAD.MOV.U32 R4, RZ, RZ, R14 ;  /* 0x000000ffff047224 */ /* 0x000fc800078e000e */
[----:B------:R0:W1:Y:S02]  /*04b0*/  F2I.FTZ.U32.TRUNC.NTZ R3, R2 ;  /* 0x0000000200037305 */ /* 0x000064000021f000 */
[----:B0-----:R-:W-:Y:S02]  /*04c0*/  IMAD.MOV.U32 R2, RZ, RZ, RZ ;  /* 0x000000ffff027224 */ /* 0x001fe400078e00ff */
[----:B-1----:R-:W-:-:S04]  /*04d0*/  IMAD.MOV R5, RZ, RZ, -R3 ;  /* 0x000000ffff057224 */ /* 0x002fc800078e0a03 */
[----:B------:R-:W-:-:S04]  /*04e0*/  IMAD R5, R5, R12, RZ ;  /* 0x0000000c05057224 */ /* 0x000fc800078e02ff */
[----:B------:R-:W-:Y:S01]  /*04f0*/  IMAD.HI.U32 R6, R3, R5, R2 ;  /* 0x0000000503067227 */ /* 0x000fe200078e0002 */
[----:B------:R-:W-:-:S03]  /*0500*/  IADD3 R3, R0, UR7, RZ ;  /* 0x0000000700037c10 */ /* 0x000fc6000fffe0ff */
[----:B------:R-:W-:Y:S02]  /*0510*/  IMAD.IADD R5, R7, 0x1, R12 ;  /* 0x0000000107057824 */ /* 0x000fe400078e020c */
[----:B------:R-:W-:-:S04]  /*0520*/  IMAD.HI.U32 R6, R6, R3, RZ ;  /* 0x0000000306067227 */ /* 0x000fc800078e00ff */
[----:B------:R-:W-:Y:S02]  /*0530*/  IMAD.MOV R0, RZ, RZ, -R6 ;  /* 0x000000ffff007224 */ /* 0x000fe400078e0a06 */
[----:B------:R-:W-:Y:S02]  /*0540*/  IMAD.IADD R2, R5, 0x1, R12 ;  /* 0x0000000105027824 */ /* 0x000fe400078e020c */
[----:B------:R-:W-:-:S05]  /*0550*/  IMAD R3, R12, R0, R3 ;  /* 0x000000000c037224 */ /* 0x000fca00078e0203 */
[----:B------:R-:W-:-:S13]  /*0560*/  ISETP.GE.U32.AND P0, PT, R3, R12, PT ;  /* 0x0000000c0300720c */ /* 0x000fda0003f06070 */
[----:B------:R-:W-:Y:S02]  /*0570*/  @P0 IMAD.IADD R3, R3, 0x1, -R12 ;  /* 0x0000000103030824 */ /* 0x000fe400078e0a0c */
[----:B------:R-:W-:-:S03]  /*0580*/  @P0 VIADD R6, R6, 0x1 ;  /* 0x0000000106060836 */ /* 0x000fc60000000000 */
[----:B------:R-:W-:Y:S01]  /*0590*/  ISETP.GE.U32.AND P3, PT, R3, R12, PT ;  /* 0x0000000c0300720c */ /* 0x000fe20003f66070 */
[----:B------:R-:W-:-:S12]  /*05a0*/  IMAD R3, R12, UR6, RZ ;  /* 0x000000060c037c24 */ /* 0x000fd8000f8e02ff */
[----:B------:R-:W-:Y:S01]  /*05b0*/  @P3 VIADD R6, R6, 0x1 ;  /* 0x0000000106063836 */ /* 0x000fe20000000000 */
[----:B------:R-:W-:-:S04]  /*05c0*/  @!P4 LOP3.LUT R6, RZ, R12, RZ, 0x33, !PT ;  /* 0x0000000cff06c212 */ /* 0x000fc800078e33ff */
[----:B------:R-:W-:-:S04]  /*05d0*/  IADD3 R0, R6, 0x1, RZ ;  /* 0x0000000106007810 */ /* 0x000fc80007ffe0ff */
[----:B------:R-:W-:-:S07]  /*05e0*/  LOP3.LUT R0, R0, 0x3, RZ, 0xc0, !PT ;  /* 0x0000000300007812 */ /* 0x000fce00078ec0ff */
.L_x_640:
[----:B------:R-:W0:Y:S01]  /*05f0*/  LDC R22, c[0x0][0x228] ;  /* 0x00008a00ff167b82 */ /* 0x000e220000000800 */
[----:B------:R-:W-:Y:S05]  /*0600*/  YIELD ;  /* 0x0000000000007946 */ /* 0x000fea0003800000 */
[----:B------:R-:W-:Y:S01]  /*0610*/  BSSY B1, `(.L_x_633) ;  /* 0x0000039000017945 */ /* 0x000fe20003800000 */
[----:B------:R-:W-:Y:S02]  /*0620*/  CS2R R16, SRZ ;  /* 0x0000000000107805 */ /* 0x000fe4000001ff00 */
[----:B0-----:R-:W-:-:S13]  /*0630*/  ISETP.GE.AND P0, PT, R13, R22, PT ;  /* 0x000000160d00720c */ /* 0x001fda0003f06270 */
[----:B------:R-:W-:Y:S05]  /*0640*/  @P0 BRA `(.L_x_634) ;  /* 0x0000000000d40947 */ /* 0x000fea0003800000 */
[----:B------:R-:W-:Y:S01]  /*0650*/  ISETP.NE.AND P0, PT, R0, RZ, PT ;  /* 0x000000ff0000720c */ /* 0x000fe20003f05270 */
[----:B------:R-:W-:Y:S01]  /*0660*/  BSSY B2, `(.L_x_635) ;  /* 0x000001b000027945 */ /* 0x000fe20003800000 */
[----:B------:R-:W-:Y:S01]  /*0670*/  IMAD.MOV.U32 R23, RZ, RZ, R13 ;  /* 0x000000ffff177224 */ /* 0x000fe200078e000d */
[----:B------:R-:W-:-:S10]  /*0680*/  CS2R R16, SRZ ;  /* 0x0000000000107805 */ /* 0x000fd4000001ff00 */
[----:B------:R-:W-:Y:S05]  /*0690*/  @!P0 BRA `(.L_x_636) ;  /* 0x00000000005c8947 */ /* 0x000fea0003800000 */
[----:B------:R-:W0:Y:S08]  /*06a0*/  LDC R25, c[0x0][0x22c] ;  /* 0x00008b00ff197b82 */ /* 0x000e300000000800 */
[----:B------:R-:W1:Y:S01]  /*06b0*/  LDC.64 R8, c[0x0][0x210] ;  /* 0x00008400ff087b82 */ /* 0x000e620000000a00 */
[----:B0-----:R-:W-:-:S04]  /*06c0*/  IMAD R11, R13, R25, R4 ;  /* 0x000000190d0b7224 */ /* 0x001fc800078e0204 */
[----:B-1----:R-:W-:-:S06]  /*06d0*/  IMAD.WIDE R10, R11, 0x4, R8 ;  /* 0x000000040b0a7825 */ /* 0x002fcc00078e0208 */
[----:B------:R-:W2:Y:S01]  /*06e0*/  LDG.E R10, desc[UR4][R10.64] ;  /* 0x000000040a0a7981 */ /* 0x000ea2000c1e1900 */
[----:B------:R-:W-:Y:S01]  /*06f0*/  ISETP.NE.AND P0, PT, R0, 0x1, PT ;  /* 0x000000010000780c */ /* 0x000fe20003f05270 */
[----:B------:R-:W-:Y:S01]  /*0700*/  IMAD.MOV.U32 R23, RZ, RZ, R7 ;  /* 0x000000ffff177224 */ /* 0x000fe200078e0007 */
[----:B--2---:R-:W0:Y:S02]  /*0710*/  F2F.F64.F32 R16, R10 ;  /* 0x0000000a00107310 */ /* 0x004e240000201800 */
[----:B0-----:R-:W-:-:S09]  /*0720*/  DADD R16, RZ, R16 ;  /* 0x00000000ff107229 */ /* 0x001fd20000000010 */
[----:B------:R-:W-:Y:S05]  /*0730*/  @!P0 BRA `(.L_x_636) ;  /* 0x0000000000348947 */ /* 0x000fea0003800000 */
[----:B------:R-:W-:Y:S01]  /*0740*/  ISETP.NE.AND P0, PT, R0, 0x2, PT ;  /* 0x000000020000780c */ /* 0x000fe20003f05270 */
[----:B------:R-:W-:-:S04]  /*0750*/  IMAD R19, R7, R25, R4 ;  /* 0x0000001907137224 */ /* 0x000fc800078e0204 */
[----:B------:R-:W-:-:S05]  /*0760*/  IMAD.WIDE R18, R19, 0x4, R8 ;  /* 0x0000000413127825 */ /* 0x000fca00078e0208 */
[----:B------:R-:W2:Y:S03]  /*0770*/  LDG.E R10, desc[UR4][R18.64] ;  /* 0x00000004120a7981 */ /* 0x000ea6000c1e1900 */
[----:B------:R-:W-:-:S04]  /*0780*/  @P0 IMAD R25, R5, R25, R4 ;  /* 0x0000001905190224 */ /* 0x000fc800078e0204 */
[----:B------:R-:W-:-:S05]  /*0790*/  @P0 IMAD.WIDE R24, R25, 0x4, R8 ;  /* 0x0000000419180825 */ /* 0x000fca00078e0208 */
[----:B------:R-:W3:Y:S01]  /*07a0*/  @P0 LDG.E R8, desc[UR4][R24.64] ;  /* 0x0000000418080981 */ /* 0x000ee2000c1e1900 */
[----:B------:R-:W-:Y:S02]  /*07b0*/  IMAD.MOV.U32 R23, RZ, RZ, R5 ;  /* 0x000000ffff177224 */ /* 0x000fe400078e0005 */
[----:B------:R-:W-:Y:S01]  /*07c0*/  @P0 IMAD.MOV.U32 R23, RZ, RZ, R2 ;  /* 0x000000ffff170224 */ /* 0x000fe200078e0002 */
[----:B--2---:R-:W0:Y:S08]  /*07d0*/  F2F.F64.F32 R10, R10 ;  /* 0x0000000a000a7310 */ /* 0x004e300000201800 */
[----:B---3--:R-:W1:Y:S01]  /*07e0*/  @P0 F2F.F64.F32 R8, R8 ;  /* 0x0000000800080310 */ /* 0x008e620000201800 */
[----:B0-----:R-:W-:-:S08]  /*07f0*/  DADD R16, R16, R10 ;  /* 0x0000000010107229 */ /* 0x001fd0000000000a */
[----:B-1----:R-:W-:-:S11]  /*0800*/  @P0 DADD R16, R16, R8 ;  /* 0x0000000010100229 */ /* 0x002fd60000000008 */
.L_x_636:
[----:B------:R-:W-:Y:S05]  /*0810*/  BSYNC B2 ;  /* 0x0000000000027941 */ /* 0x000fea0003800000 */
.L_x_635:
[----:B------:R-:W0:Y:S01]  /*0820*/  LDC.64 R8, c[0x0][0x210] ;  /* 0x00008400ff087b82 */ /* 0x000e220000000a00 */
[----:B------:R-:W-:-:S13]  /*0830*/  ISETP.GE.U32.AND P0, PT, R6, 0x3, PT ;  /* 0x000000030600780c */ /* 0x000fda0003f06070 */
[----:B------:R-:W-:Y:S05]  /*0840*/  @!P0 BRA `(.L_x_634) ;  /* 0x0000000000548947 */ /* 0x000fea0003800000 */
.L_x_637:
[----:B------:R-:W-:-:S04]  /*0850*/  IMAD R11, R23, UR9, R4 ;  /* 0x00000009170b7c24 */ /* 0x000fc8000f8e0204 */
[----:B0-----:R-:W-:-:S05]  /*0860*/  IMAD.WIDE R10, R11, 0x4, R8 ;  /* 0x000000040b0a7825 */ /* 0x001fca00078e0208 */
[----:B------:R-:W2:Y:S01]  /*0870*/  LDG.E R18, desc[UR4][R10.64] ;  /* 0x000000040a127981 */ /* 0x000ea2000c1e1900 */
[----:B------:R-:W-:-:S05]  /*0880*/  IMAD.WIDE R26, R3, 0x4, R10 ;  /* 0x00000004031a7825 */ /* 0x000fca00078e020a */
[----:B------:R0:W3:Y:S02]  /*0890*/  LDG.E R29, desc[UR4][R26.64] ;  /* 0x000000041a1d7981 */ /* 0x0000e4000c1e1900 */
[----:B0-----:R-:W-:-:S05]  /*08a0*/  IMAD.WIDE R26, R3, 0x4, R26 ;  /* 0x00000004031a7825 */ /* 0x001fca00078e021a */
[----:B------:R0:W4:Y:S02]  /*08b0*/  LDG.E R28, desc[UR4][R26.64] ;  /* 0x000000041a1c7981 */ /* 0x000124000c1e1900 */
[----:B0-----:R-:W-:-:S05]  /*08c0*/  IMAD.WIDE R26, R3, 0x4, R26 ;  /* 0x00000004031a7825 */ /* 0x001fca00078e021a */
[----:B------:R-:W5:Y:S01]  /*08d0*/  LDG.E R24, desc[UR4][R26.64] ;  /* 0x000000041a187981 */ /* 0x000f62000c1e1900 */
[----:B------:R-:W-:-:S04]  /*08e0*/  IADD3 R23, R12, R23, R12 ;  /* 0x000000170c177210 */ /* 0x000fc80007ffe00c */
[----:B------:R-:W-:-:S04]  /*08f0*/  IADD3 R23, R12, R23, R12 ;  /* 0x000000170c177210 */ /* 0x000fc80007ffe00c */
[----:B------:R-:W-:Y:S01]  /*0900*/  ISETP.GE.AND P0, PT, R23, R22, PT ;  /* 0x000000161700720c */ /* 0x000fe20003f06270 */
[----:B--2---:R-:W0:Y:S08]  /*0910*/  F2F.F64.F32 R18, R18 ;  /* 0x0000001200127310 */ /* 0x004e300000201800 */
[----:B---3--:R-:W1:Y:S01]  /*0920*/  F2F.F64.F32 R10, R29 ;  /* 0x0000001d000a7310 */ /* 0x008e620000201800 */
[----:B0-----:R-:W-:-:S07]  /*0930*/  DADD R18, R18, R16 ;  /* 0x0000000012127229 */ /* 0x001fce0000000010 */
[----:B----4-:R-:W0:Y:S01]  /*0940*/  F2F.F64.F32 R16, R28 ;  /* 0x0000001c00107310 */ /* 0x010e220000201800 */
[----:B-1----:R-:W-:-:S07]  /*0950*/  DADD R10, R18, R10 ;  /* 0x00000000120a7229 */ /* 0x002fce000000000a */
[----:B-----5:R-:W1:Y:S01]  /*0960*/  F2F.F64.F32 R24, R24 ;  /* 0x0000001800187310 */ /* 0x020e620000201800 */
[----:B0-----:R-:W-:-:S08]  /*0970*/  DADD R16, R10, R16 ;  /* 0x000000000a107229 */ /* 0x001fd00000000010 */
[----:B-1----:R-:W-:Y:S01]  /*0980*/  DADD R16, R16, R24 ;  /* 0x0000000010107229 */ /* 0x002fe20000000018 */
[----:B------:R-:W-:Y:S10]  /*0990*/  @!P0 BRA `(.L_x_637) ;  /* 0xfffffffc00ac8947 */ /* 0x000ff4000383ffff */
.L_x_634:
[----:B------:R-:W-:Y:S05]  /*09a0*/  BSYNC B1 ;  /* 0x0000000000017941 */ /* 0x000fea0003800000 */
.L_x_633:
[----:B------:R-:W1:Y:S01]  /*09b0*/  S2UR UR7, SR_CgaCtaId ;  /* 0x00000000000779c3 */ /* 0x000e620000008800 */
[----:B0-----:R-:W-:Y:S01]  /*09c0*/  MOV R9, 0x400 ;  /* 0x0000040000097802 */ /* 0x001fe20000000f00 */
[----:B------:R-:W-:Y:S01]  /*09d0*/  BSSY B1, `(.L_x_638) ;  /* 0x000000a000017945 */ /* 0x000fe20003800000 */
[----:B-1----:R-:W-:-:S04]  /*09e0*/  MOV R18, UR7 ;  /* 0x0000000700127c02 */ /* 0x002fc80008000f00 */
[----:B------:R-:W-:-:S05]  /*09f0*/  LEA R9, R18, R9, 0x18 ;  /* 0x0000000912097211 */ /* 0x000fca00078ec0ff */
[----:B------:R-:W-:-:S07]  /*0a00*/  IMAD R19, R4, 0x8, R9 ;  /* 0x0000000804137824 */ /* 0x000fce00078e0209 */
.L_x_639:
[----:B------:R-:W0:Y:S02]  /*0a10*/  LDS.64 R8, [R19] ;  /* 0x0000000013087984 */ /* 0x000e240000000a00 */
[----:B0-----:R-:W-:-:S10]  /*0a20*/  DADD R10, R16, R8 ;  /* 0x00000000100a7229 */ /* 0x001fd40000000008 */
[----:B------:R-:W0:Y:S02]  /*0a30*/  ATOMS.CAST.SPIN.64 R10, [R19], R8, R10 ;  /* 0x00000008130a738d */ /* 0x000e24000180040a */
[----:B0-----:R-:W-:-:S04]  /*0a40*/  ISETP.EQ.U32.AND P0, PT, R10, 0x1, PT ;  /* 0x000000010a00780c */ /* 0x001fc80003f02070 */
[----:B------:R-:W-:-:S13]  /*0a50*/  ISETP.EQ.U32.AND.EX P0, PT, R11, RZ, PT, P0 ;  /* 0x000000ff0b00720c */ /* 0x000fda0003f02100 */
[----:B------:R-:W-:Y:S05]  /*0a60*/  @!P0 BRA `(.L_x_639) ;  /* 0xfffffffc00e88947 */ /* 0x000fea000383ffff */
[----:B------:R-:W-:Y:S05]  /*0a70*/  BSYNC B1 ;  /* 0x0000000000017941 */ /* 0x000fea0003800000 */
.L_x_638:
[----:B------:R-:W-:Y:S01]  /*0a80*/  VIADD R4, R4, 0x20 ;  /* 0x0000002004047836 */ /* 0x000fe20000000000 */
[----:B------:R-:W-:-:S04]  /*0a90*/  ULDC UR7, c[0x0][0x22c] ;  /* 0x00008b0000077ab9 */ /* 0x000fc80000000800 */
[----:B------:R-:W-:-:S13]  /*0aa0*/  ISETP.GE.AND P0, PT, R4, UR7, PT ;  /* 0x0000000704007c0c */ /* 0x000fda000bf06270 */
[----:B------:R-:W-:Y:S05]  /*0ab0*/  @!P0 BRA `(.L_x_640) ;  /* 0xfffffff800cc8947 */ /* 0x000fea000383ffff */
.L_x_632:
[----:B------:R-:W-:Y:S05]  /*0ac0*/  BSYNC B0 ;  /* 0x0000000000007941 */ /* 0x000fea0003800000 */
.L_x_631:
        /* <DEDUP_REMOVED lines=10> */
.L_x_641:
[----:B------:R-:W-:-:S03]  /*0b70*/  UMOV UR7, 0xffffffff ;  /* 0xffffffff00077882 */ /* 0x000fc60000000000 */
[----:B------:R-:W-:Y:S05]  /*0b80*/  BRA.DIV UR7, `(.L_x_644) ;  /* 0x0000000e07907947 */ /* 0x000fea000b800000 */
[----:B------:R-:W-:Y:S01]  /*0b90*/  NOP ;  /* 0x0000000000007918 */ /* 0x000fe20000000000 */
.L_x_643:
[----:B------:R-:W-:Y:S05]  /*0ba0*/  @!P0 BRA `(.L_x_645) ;  /* 0x0000000000148947 */ /* 0x000fea0003800000 */
[----:B------:R-:W-:-:S03]  /*0bb0*/  UMOV UR7, 0xffffffff ;  /* 0xffffffff00077882 */ /* 0x000fc60000000000 */
[----:B------:R-:W-:Y:S05]  /*0bc0*/  BRA.DIV UR7, `(.L_x_646) ;  /* 0x0000000e079c7947 */ /* 0x000fea000b800000 */
[----:B------:R-:W-:Y:S01]  /*0bd0*/  UCGABAR_WAIT ;  /* 0x0000000000007dc7 */ /* 0x000fe20008000000 */
[----:B------:R-:W-:Y:S01]  /*0be0*/  CCTL.IVALL ;  /* 0x00000000ff00798f */ /* 0x000fe20002000000 */
[----:B------:R-:W-:Y:S05]  /*0bf0*/  BRA `(.L_x_647) ;  /* 0x00000000000c7947 */ /* 0x000fea0003800000 */
.L_x_645:
[----:B------:R-:W-:-:S03]  /*0c00*/  UMOV UR7, 0xffffffff ;  /* 0xffffffff00077882 */ /* 0x000fc60000000000 */
[----:B------:R-:W-:Y:S05]  /*0c10*/  BRA.DIV UR7, `(.L_x_648) ;  /* 0x0000000e07a87947 */ /* 0x000fea000b800000 */
[----:B------:R-:W-:Y:S06]  /*0c20*/  BAR.SYNC.DEFER_BLOCKING 0x0 ;  /* 0x0000000000007b1d */ /* 0x000fec0000010000 */
.L_x_647:
[----:B------:R-:W-:Y:S01]  /*0c30*/  ISETP.GE.AND P0, PT, R21, 0x2, PT ;  /* 0x000000021500780c */ /* 0x000fe20003f06270 */
[----:B------:R-:W-:Y:S01]  /*0c40*/  BSSY B0, `(.L_x_649) ;  /* 0x0000024000007945 */ /* 0x000fe20003800000 */
[C---:B------:R-:W-:Y:S02]  /*0c50*/  ISETP.NE.AND P3, PT, R18.reuse, RZ, PT ;  /* 0x000000ff1200720c */ /* 0x040fe40003f65270 */
[----:B------:R-:W-:-:S13]  /*0c60*/  ISETP.NE.OR P0, PT, R18, RZ, !P0 ;  /* 0x000000ff1200720c */ /* 0x000fda0004705670 */
[----:B------:R-:W-:Y:S05]  /*0c70*/  @P0 BRA `(.L_x_650) ;  /* 0x0000000000800947 */ /* 0x000fea0003800000 */
[----:B------:R-:W-:-:S07]  /*0c80*/  IMAD.MOV.U32 R0, RZ, RZ, 0x1 ;  /* 0x00000001ff007424 */ /* 0x000fce00078e00ff */
.L_x_656:
[----:B------:R-:W-:Y:S04]  /*0c90*/  BSSY B1, `(.L_x_651) ;  /* 0x000001b000017945 */ /* 0x000fe80003800000 */
        /* <DEDUP_REMOVED lines=10> */
.L_x_655:
[----:B------:R-:W-:-:S05]  /*0d40*/  IMAD.WIDE R4, R11, 0x8, R2 ;  /* 0x000000080b047825 */ /* 0x000fca00078e0202 */
[----:B------:R0:W5:Y:S01]  /*0d50*/  LD.E.64 R8, desc[UR4][R4.64] ;  /* 0x0000000404087980 */ /* 0x000162000c101b00 */
[----:B------:R-:W-:Y:S05]  /*0d60*/  YIELD ;  /* 0x0000000000007946 */ /* 0x000fea0003800000 */
[----:B------:R-:W-:Y:S01]  /*0d70*/  BSSY B2, `(.L_x_653) ;  /* 0x0000008000027945 */ /* 0x000fe20003800000 */
[----:B------:R-:W-:-:S07]  /*0d80*/  IMAD R17, R11, 0x8, R10 ;  /* 0x000000080b117824 */ /* 0x000fce00078e020a */
.L_x_654:
[----:B0-----:R-:W0:Y:S02]  /*0d90*/  LDS.64 R4, [R17] ;  /* 0x0000000011047984 */ /* 0x001e240000000a00 */
[----:B0----5:R-:W-:-:S10]  /*0da0*/  DADD R6, R8, R4 ;  /* 0x0000000008067229 */ /* 0x021fd40000000004 */
[----:B------:R-:W0:Y:S02]  /*0db0*/  ATOMS.CAST.SPIN.64 R6, [R17], R4, R6 ;  /* 0x000000041106738d */ /* 0x000e240001800406 */
[----:B0-----:R-:W-:-:S04]  /*0dc0*/  ISETP.EQ.U32.AND P0, PT, R6, 0x1, PT ;  /* 0x000000010600780c */ /* 0x001fc80003f02070 */
[----:B------:R-:W-:-:S13]  /*0dd0*/  ISETP.EQ.U32.AND.EX P0, PT, R7, RZ, PT, P0 ;  /* 0x000000ff0700720c */ /* 0x000fda0003f02100 */
[----:B------:R-:W-:Y:S05]  /*0de0*/  @!P0 BRA `(.L_x_654) ;  /* 0xfffffffc00e88947 */ /* 0x000fea000383ffff */
[----:B------:R-:W-:Y:S05]  /*0df0*/  BSYNC B2 ;  /* 0x0000000000027941 */ /* 0x000fea0003800000 */
.L_x_653:
[----:B------:R-:W-:Y:S01]  /*0e00*/  IMAD.IADD R11, R20, 0x1, R11 ;  /* 0x00000001140b7824 */ /* 0x000fe200078e020b */
[----:B------:R-:W-:-:S04]  /*0e10*/  ULDC UR7, c[0x0][0x22c] ;  /* 0x00008b0000077ab9 */ /* 0x000fc80000000800 */
[----:B------:R-:W-:-:S13]  /*0e20*/  ISETP.GE.AND P0, PT, R11, UR7, PT ;  /* 0x000000070b007c0c */ /* 0x000fda000bf06270 */
[----:B------:R-:W-:Y:S05]  /*0e30*/  @!P0 BRA `(.L_x_655) ;  /* 0xfffffffc00c08947 */ /* 0x000fea000383ffff */
.L_x_652:
[----:B------:R-:W-:Y:S05]  /*0e40*/  BSYNC B1 ;  /* 0x0000000000017941 */ /* 0x000fea0003800000 */
.L_x_651:
[----:B------:R-:W-:-:S04]  /*0e50*/  IADD3 R0, R0, 0x1, RZ ;  /* 0x0000000100007810 */ /* 0x000fc80007ffe0ff */
[----:B------:R-:W-:-:S13]  /*0e60*/  ISETP.GE.AND P0, PT, R0, R21, PT ;  /* 0x000000150000720c */ /* 0x000fda0003f06270 */
[----:B------:R-:W-:Y:S05]  /*0e70*/  @!P0 BRA `(.L_x_656) ;  /* 0xfffffffc00848947 */ /* 0x000fea000383ffff */
.L_x_650:
[----:B------:R-:W-:Y:S05]  /*0e80*/  BSYNC B0 ;  /* 0x0000000000007941 */ /* 0x000fea0003800000 */
.L_x_649:
        /* <DEDUP_REMOVED lines=10> */
.L_x_657:
[----:B------:R-:W-:-:S03]  /*0f30*/  UMOV UR7, 0xffffffff ;  /* 0xffffffff00077882 */ /* 0x000fc60000000000 */
[----:B------:R-:W-:Y:S05]  /*0f40*/  BRA.DIV UR7, `(.L_x_660) ;  /* 0x0000000e07307947 */ /* 0x000fea000b800000 */
[----:B------:R-:W-:Y:S01]  /*0f50*/  NOP ;  /* 0x0000000000007918 */ /* 0x000fe20000000000 */
.L_x_659:
[----:B------:R-:W-:Y:S05]  /*0f60*/  @!P0 BRA `(.L_x_661) ;  /* 0x0000000000148947 */ /* 0x000fea0003800000 */
[----:B------:R-:W-:-:S03]  /*0f70*/  UMOV UR7, 0xffffffff ;  /* 0xffffffff00077882 */ /* 0x000fc60000000000 */
[----:B------:R-:W-:Y:S05]  /*0f80*/  BRA.DIV UR7, `(.L_x_662) ;  /* 0x0000000e073c7947 */ /* 0x000fea000b800000 */
[----:B------:R-:W-:Y:S01]  /*0f90*/  UCGABAR_WAIT ;  /* 0x0000000000007dc7 */ /* 0x000fe20008000000 */
[----:B------:R-:W-:Y:S01]  /*0fa0*/  CCTL.IVALL ;  /* 0x00000000ff00798f */ /* 0x000fe20002000000 */
[----:B------:R-:W-:Y:S05]  /*0fb0*/  BRA `(.L_x_663) ;  /* 0x00000000000c7947 */ /* 0x000fea0003800000 */
.L_x_661:
[----:B------:R-:W-:-:S03]  /*0fc0*/  UMOV UR7, 0xffffffff ;  /* 0xffffffff00077882 */ /* 0x000fc60000000000 */
[----:B------:R-:W-:Y:S05]  /*0fd0*/  BRA.DIV UR7, `(.L_x_664) ;  /* 0x0000000e07487947 */ /* 0x000fea000b800000 */
[----:B------:R-:W-:Y:S06]  /*0fe0*/  BAR.SYNC.DEFER_BLOCKING 0x0 ;  /* 0x0000000000007b1d */ /* 0x000fec0000010000 */
.L_x_663:
[----:B------:R-:W-:Y:S05]  /*0ff0*/  @P3 EXIT ;  /* 0x000000000000394d */ /* 0x000fea0003800000 */
[----:B------:R-:W-:Y:S01]  /*1000*/  ISETP.NE.AND P3, PT, R13, RZ, PT ;  /* 0x000000ff0d00720c */ /* 0x000fe20003f65270 */
[----:B------:R-:W-:-:S12]  /*1010*/  @P2 BRA `(.L_x_665) ;  /* 0x00000000003c2947 */ /* 0x000fd80003800000 */
[----:B------:R-:W0:Y:S01]  /*1020*/  S2R R3, SR_CgaCtaId ;  /* 0x0000000000037919 */ /* 0x000e220000008800 */
[----:B------:R-:W1:Y:S01]  /*1030*/  LDC.64 R8, c[0x0][0x218] ;  /* 0x00008600ff087b82 */ /* 0x000e620000000a00 */
[----:B------:R-:W-:-:S04]  /*1040*/  MOV R0, 0x400 ;  /* 0x0000040000007802 */ /* 0x000fc80000000f00 */
[----:B0-----:R-:W-:-:S07]  /*1050*/  LEA R0, R3, R0, 0x18 ;  /* 0x0000000003007211 */ /* 0x001fce00078ec0ff */
.L_x_666:
[----:B-1----:R-:W-:Y:S01]  /*1060*/  IMAD.WIDE R2, R15, 0x4, R8 ;  /* 0x000000040f027825 */ /* 0x002fe200078e0208 */
[----:B------:R-:W-:-:S05]  /*1070*/  ULDC UR7, c[0x0][0x22c] ;  /* 0x00008b0000077ab9 */ /* 0x000fca0000000800 */
[----:B------:R-:W2:Y:S01]  /*1080*/  LDG.E R2, desc[UR4][R2.64] ;  /* 0x0000000402027981 */ /* 0x000ea2000c1e1900 */
[----:B0-----:R-:W-:Y:S02]  /*1090*/  IMAD R11, R15, 0x8, R0 ;  /* 0x000000080f0b7824 */ /* 0x001fe400078e0200 */
[----:B------:R-:W-:-:S03]  /*10a0*/  IMAD.IADD R15, R20, 0x1, R15 ;  /* 0x00000001140f7824 */ /* 0x000fc600078e020f */
[----:B------:R-:W0:Y:S02]  /*10b0*/  LDS.64 R6, [R11] ;  /* 0x000000000b067984 */ /* 0x000e240000000a00 */
[----:B------:R-:W-:Y:S01]  /*10c0*/  ISETP.GE.AND P0, PT, R15, UR7, PT ;  /* 0x000000070f007c0c */ /* 0x000fe2000bf06270 */
[----:B--2---:R-:W0:Y:S02]  /*10d0*/  F2F.F64.F32 R4, R2 ;  /* 0x0000000200047310 */ /* 0x004e240000201800 */
[----:B0-----:R-:W-:-:S07]  /*10e0*/  DMUL R4, R4, R6 ;  /* 0x0000000604047228 */ /* 0x001fce0000000000 */
[----:B------:R0:W-:Y:S03]  /*10f0*/  STS.64 [R11], R4 ;  /* 0x000000040b007388 */ /* 0x0001e60000000a00 */
[----:B------:R-:W-:Y:S05]  /*1100*/  @!P0 BRA `(.L_x_666) ;  /* 0xfffffffc00d48947 */ /* 0x000fea000383ffff */
.L_x_665:
[----:B------:R-:W-:Y:S05]  /*1110*/  WARPSYNC.ALL ;  /* 0x0000000000007948 */ /* 0x000fea0003800000 */
[----:B------:R-:W-:Y:S06]  /*1120*/  BAR.SYNC.DEFER_BLOCKING 0x0 ;  /* 0x0000000000007b1d */ /* 0x000fec0000010000 */
[----:B------:R-:W-:Y:S05]  /*1130*/  @P3 EXIT ;  /* 0x000000000000394d */ /* 0x000fea0003800000 */
[----:B------:R-:W0:Y:S01]  /*1140*/  @!P1 S2R R3, SR_CgaCtaId ;  /* 0x0000000000039919 */ /* 0x000e220000008800 */
[----:B------:R-:W-:Y:S01]  /*1150*/  @!P1 MOV R0, 0x400 ;  /* 0x0000040000009802 */ /* 0x000fe20000000f00 */
[----:B------:R-:W1:Y:S01]  /*1160*/  LDC R7, c[0x0][0x22c] ;  /* 0x00008b00ff077b82 */ /* 0x000e620000000800 */
[----:B------:R-:W-:Y:S02]  /*1170*/  BSSY B0, `(.L_x_667) ;  /* 0x0000036000007945 */ /* 0x000fe40003800000 */
[----:B0-----:R-:W-:Y:S02]  /*1180*/  @!P1 LEA R5, R3, R0, 0x18 ;  /* 0x0000000003059211 */ /* 0x001fe400078ec0ff */
[----:B------:R-:W-:-:S03]  /*1190*/  CS2R R2, SRZ ;  /* 0x0000000000027805 */ /* 0x000fc6000001ff00 */
[----:B------:R-:W-:-:S05]  /*11a0*/  @!P1 IMAD R0, R14, 0x8, R5 ;  /* 0x000000080e009824 */ /* 0x000fca00078e0205 */
[----:B------:R0:W2:Y:S02]  /*11b0*/  @!P1 LDS.64 R2, [R0] ;  /* 0x0000000000029984 */ /* 0x0000a40000000a00 */
[----:B0-----:R-:W-:-:S04]  /*11c0*/  LOP3.LUT R0, R14, 0x20, RZ, 0xfc, !PT ;  /* 0x000000200e007812 */ /* 0x001fc800078efcff */
[----:B-1----:R-:W-:Y:S01]  /*11d0*/  ISETP.GE.AND P0, PT, R0, R7, PT ;  /* 0x000000070000720c */ /* 0x002fe20003f06270 */
[----:B--2---:R-:W-:Y:S02]  /*11e0*/  IMAD.MOV.U32 R8, RZ, RZ, R2 ;  /* 0x000000ffff087224 */ /* 0x004fe400078e0002 */
[----:B------:R-:W-:-:S10]  /*11f0*/  IMAD.MOV.U32 R9, RZ, RZ, R3 ;  /* 0x000000ffff097224 */ /* 0x000fd400078e0003 */
[----:B------:R-:W-:Y:S05]  /*1200*/  @P0 BRA `(.L_x_668) ;  /* 0x0000000000b00947 */ /* 0x000fea0003800000 */
[----:B------:R-:W0:Y:S01]  /*1210*/  S2R R4, SR_CgaCtaId ;  /* 0x0000000000047919 */ /* 0x000e220000008800 */
[----:B------:R-:W-:Y:S01]  /*1220*/  IMAD.IADD R5, R7, 0x1, -R0 ;  /* 0x0000000107057824 */ /* 0x000fe200078e0a00 */
[----:B------:R-:W-:Y:S01]  /*1230*/  BSSY B1, `(.L_x_669) ;  /* 0x0000018000017945 */ /* 0x000fe20003800000 */
[----:B------:R-:W-:-:S03]  /*1240*/  PLOP3.LUT P0, PT, PT, PT, PT, 0x80, 0x0 ;  /* 0x000000000000781c */ /* 0x000fc60003f0f070 */
[----:B------:R-:W-:Y:S02]  /*1250*/  ISETP.GT.AND P1, PT, R5, 0x60, PT ;  /* 0x000000600500780c */ /* 0x000fe40003f24270 */
[----:B------:R-:W-:-:S04]  /*1260*/  MOV R5, 0x400 ;  /* 0x0000040000057802 */ /* 0x000fc80000000f00 */
[----:B0-----:R-:W-:-:S07]  /*1270*/  LEA R5, R4, R5, 0x18 ;  /* 0x0000000504057211 */ /* 0x001fce00078ec0ff */
[----:B------:R-:W-:Y:S05]  /*1280*/  @!P1 BRA `(.L_x_670) ;  /* 0x0000000000489947 */ /* 0x000fea0003800000 */
[----:B------:R-:W-:Y:S01]  /*1290*/  BSSY B2, `(.L_x_670) ;  /* 0x0000011000027945 */ /* 0x000fe20003800000 */
[----:B------:R-:W-:Y:S02]  /*12a0*/  PLOP3.LUT P0, PT, PT, PT, PT, 0x8, 0x0 ;  /* 0x000000000000781c */ /* 0x000fe40003f0e170 */
[----:B------:R-:W-:-:S11]  /*12b0*/  IADD3 R15, R7, -0x60, RZ ;  /* 0xffffffa0070f7810 */ /* 0x000fd60007ffe0ff */
.L_x_671:
[C---:B------:R-:W-:Y:S02]  /*12c0*/  IMAD R4, R0.reuse, 0x8, R5 ;  /* 0x0000000800047824 */ /* 0x040fe400078e0205 */
[----:B------:R-:W-:-:S03]  /*12d0*/  VIADD R0, R0, 0x80 ;  /* 0x0000008000007836 */ /* 0x000fc60000000000 */
[----:B------:R-:W0:Y:S02]  /*12e0*/  LDS.64 R8, [R4] ;  /* 0x0000000004087984 */ /* 0x000e240000000a00 */
[----:B------:R-:W-:Y:S02]  /*12f0*/  ISETP.GE.AND P1, PT, R0, R15, PT ;  /* 0x0000000f0000720c */ /* 0x000fe40003f26270 */
[----:B------:R-:W1:Y:S04]  /*1300*/  LDS.64 R10, [R4+0x100] ;  /* 0x00010000040a7984 */ /* 0x000e680000000a00 */
[----:B------:R-:W2:Y:S04]  /*1310*/  LDS.64 R12, [R4+0x200] ;  /* 0x00020000040c7984 */ /* 0x000ea80000000a00 */
[----:B------:R-:W3:Y:S01]  /*1320*/  LDS.64 R16, [R4+0x300] ;  /* 0x0003000004107984 */ /* 0x000ee20000000a00 */
[----:B0-----:R-:W-:-:S08]  /*1330*/  DADD R8, R8, R2 ;  /* 0x0000000008087229 */ /* 0x001fd00000000002 */
[----:B-1----:R-:W-:-:S08]  /*1340*/  DADD R8, R8, R10 ;  /* 0x0000000008087229 */ /* 0x002fd0000000000a */
[----:B--2---:R-:W-:-:S08]  /*1350*/  DADD R8, R8, R12 ;  /* 0x0000000008087229 */ /* 0x004fd0000000000c */
[----:B---3--:R-:W-:-:S10]  /*1360*/  DADD R8, R8, R16 ;  /* 0x0000000008087229 */ /* 0x008fd40000000010 */
[----:B------:R-:W-:Y:S02]  /*1370*/  IMAD.MOV.U32 R2, RZ, RZ, R8 ;  /* 0x000000ffff027224 */ /* 0x000fe400078e0008 */
[----:B------:R-:W-:Y:S01]  /*1380*/  IMAD.MOV.U32 R3, RZ, RZ, R9 ;  /* 0x000000ffff037224 */ /* 0x000fe200078e0009 */
[----:B------:R-:W-:Y:S06]  /*1390*/  @!P1 BRA `(.L_x_671) ;  /* 0xfffffffc00c89947 */ /* 0x000fec000383ffff */
[----:B------:R-:W-:Y:S05]  /*13a0*/  BSYNC B2 ;  /* 0x0000000000027941 */ /* 0x000fea0003800000 */
.L_x_670:
[----:B------:R-:W-:Y:S05]  /*13b0*/  BSYNC B1 ;  /* 0x0000000000017941 */ /* 0x000fea0003800000 */
.L_x_669:
[----:B------:R-:W-:-:S05]  /*13c0*/  IMAD.IADD R4, R7, 0x1, -R0 ;  /* 0x0000000107047824 */ /* 0x000fca00078e0a00 */
[----:B------:R-:W-:-:S13]  /*13d0*/  ISETP.GT.AND P1, PT, R4, 0x20, PT ;  /* 0x000000200400780c */ /* 0x000fda0003f24270 */
[C-C-:B------:R-:W-:Y:S01]  /*13e0*/  @P1 IMAD R12, R0.reuse, 0x8, R5.reuse ;  /* 0x00000008000c1824 */ /* 0x140fe200078e0205 */
[----:B------:R-:W-:Y:S02]  /*13f0*/  @P1 PLOP3.LUT P0, PT, PT, PT, PT, 0x8, 0x0 ;  /* 0x000000000000181c */ /* 0x000fe40003f0e170 */
[----:B------:R-:W-:Y:S02]  /*1400*/  @P1 IADD3 R0, R0, 0x40, RZ ;  /* 0x0000004000001810 */ /* 0x000fe40007ffe0ff */
[----:B------:R-:W0:Y:S02]  /*1410*/  @P1 LDS.64 R10, [R12] ;  /* 0x000000000c0a1984 */ /* 0x000e240000000a00 */
[C---:B------:R-:W-:Y:S02]  /*1420*/  ISETP.LT.OR P0, PT, R0.reuse, R7, P0 ;  /* 0x000000070000720c */ /* 0x040fe40000701670 */
[----:B------:R-:W1:Y:S11]  /*1430*/  @P1 LDS.64 R6, [R12+0x100] ;  /* 0x000100000c061984 */ /* 0x000e760000000a00 */
[----:B------:R-:W-:-:S06]  /*1440*/  @P0 IMAD R5, R0, 0x8, R5 ;  /* 0x0000000800050824 */ /* 0x000fcc00078e0205 */
[----:B------:R-:W2:Y:S01]  /*1450*/  @P0 LDS.64 R4, [R5] ;  /* 0x0000000005040984 */ /* 0x000ea20000000a00 */
[----:B0-----:R-:W-:-:S08]  /*1460*/  @P1 DADD R10, R2, R10 ;  /* 0x00000000020a1229 */ /* 0x001fd0000000000a */
[----:B-1----:R-:W-:-:S10]  /*1470*/  @P1 DADD R2, R10, R6 ;  /* 0x000000000a021229 */ /* 0x002fd40000000006 */
[----:B------:R-:W-:Y:S02]  /*1480*/  @P1 IMAD.MOV.U32 R8, RZ, RZ, R2 ;  /* 0x000000ffff081224 */ /* 0x000fe400078e0002 */
[----:B------:R-:W-:Y:S01]  /*1490*/  @P1 IMAD.MOV.U32 R9, RZ, RZ, R3 ;  /* 0x000000ffff091224 */ /* 0x000fe200078e0003 */
[----:B--2---:R-:W-:-:S10]  /*14a0*/  @P0 DADD R8, R2, R4 ;  /* 0x0000000002080229 */ /* 0x004fd40000000004 */
[----:B------:R-:W-:Y:S02]  /*14b0*/  @P0 IMAD.MOV.U32 R2, RZ, RZ, R8 ;  /* 0x000000ffff020224 */ /* 0x000fe400078e0008 */
[----:B------:R-:W-:-:S07]  /*14c0*/  @P0 IMAD.MOV.U32 R3, RZ, RZ, R9 ;  /* 0x000000ffff030224 */ /* 0x000fce00078e0009 */
.L_x_668:
[----:B------:R-:W-:Y:S05]  /*14d0*/  BSYNC B0 ;  /* 0x0000000000007941 */ /* 0x000fea0003800000 */
.L_x_667:
[----:B------:R-:W-:Y:S01]  /*14e0*/  SHFL.BFLY PT, R5, R9, 0x10, 0x1f ;  /* 0x0e001f0009057f89 */ /* 0x000fe200000e0000 */
[----:B------:R-:W-:Y:S01]  /*14f0*/  ISETP.NE.AND P0, PT, R14, RZ, PT ;  /* 0x000000ff0e00720c */ /* 0x000fe20003f05270 */
[----:B------:R-:W-:Y:S02]  /*1500*/  NOP ;  /* 0x0000000000007918 */ /* 0x000fe40000000000 */
[----:B------:R-:W0:Y:S01]  /*1510*/  SHFL.BFLY PT, R4, R8, 0x10, 0x1f ;  /* 0x0e001f0008047f89 */ /* 0x000e2200000e0000 */
[----:B------:R-:W-:Y:S01]  /*1520*/  NOP ;  /* 0x0000000000007918 */ /* 0x000fe20000000000 */
[----:B0-----:R-:W-:-:S07]  /*1530*/  DADD R4, R4, R2 ;  /* 0x0000000004047229 */ /* 0x001fce0000000002 */
        /* <DEDUP_REMOVED lines=9> */
[----:B------:R0:W1:Y:S04]  /*15d0*/  SHFL.BFLY PT, R5, R11, 0x1, 0x1f ;  /* 0x0c201f000b057f89 */ /* 0x00006800000e0000 */
[----:B------:R0:W2:Y:S01]  /*15e0*/  SHFL.BFLY PT, R4, R10, 0x1, 0x1f ;  /* 0x0c201f000a047f89 */ /* 0x0000a200000e0000 */
[----:B------:R-:W-:Y:S05]  /*15f0*/  @P0 EXIT ;  /* 0x000000000000094d */ /* 0x000fea0003800000 */
[----:B------:R-:W-:Y:S01]  /*1600*/  ULDC.64 UR6, c[0x0][0x230] ;  /* 0x00008c0000067ab9 */ /* 0x000fe20000000a00 */
[----:B-12---:R-:W-:Y:S01]  /*1610*/  DADD R4, R10, R4 ;  /* 0x000000000a047229 */ /* 0x006fe20000000004 */
        /* <DEDUP_REMOVED lines=13> */
[----:B0-----:R-:W-:Y:S05]  /*16f0*/  CALL.REL.NOINC `($__internal_8_$__cuda_sm3x_div_rn_noftz_f32_slowpath) ;  /* 0x0000000400ac7944 */ /* 0x001fea0003c00000 */
[----:B------:R-:W-:-:S07]  /*1700*/  IMAD.MOV.U32 R2, RZ, RZ, R0 ;  /* 0x000000ffff027224 */ /* 0x000fce00078e0000 */
.L_x_672:
        /* <DEDUP_REMOVED lines=10> */
[----:B------:R-:W-:Y:S02]  /*17b0*/  MOV R0, R2 ;  /* 0x0000000200007202 */ /* 0x000fe40000000f00 */
[----:B------:R-:W-:-:S07]  /*17c0*/  MOV R2, 0x17e0 ;  /* 0x000017e000027802 */ /* 0x000fce0000000f00 */
[----:B0-----:R-:W-:Y:S05]  /*17d0*/  CALL.REL.NOINC `($__internal_8_$__cuda_sm3x_div_rn_noftz_f32_slowpath) ;  /* 0x0000000400747944 */ /* 0x001fea0003c00000 */
[----:B------:R-:W-:-:S07]  /*17e0*/  IMAD.MOV.U32 R6, RZ, RZ, R0 ;  /* 0x000000ffff067224 */ /* 0x000fce00078e0000 */
.L_x_673:
        /* <DEDUP_REMOVED lines=10> */
[----:B------:R-:W-:Y:S05]  /*1890*/  CALL.REL.NOINC `($__internal_8_$__cuda_sm3x_div_rn_noftz_f32_slowpath) ;  /* 0x0000000400447944 */ /* 0x000fea0003c00000 */
[----:B------:R-:W-:-:S07]  /*18a0*/  IMAD.MOV.U32 R11, RZ, RZ, R0 ;  /* 0x000000ffff0b7224 */ /* 0x000fce00078e0000 */
.L_x_674:
[----:B------:R-:W0:Y:S01]  /*18b0*/  F2F.F64.F32 R2, R11 ;  /* 0x0000000b00027310 */ /* 0x000e220000201800 */
[----:B------:R-:W1:Y:S08]  /*18c0*/  LDC.64 R6, c[0x0][0x238] ;  /* 0x00008e00ff067b82 */ /* 0x000e700000000a00 */
[----:B------:R-:W2:Y:S01]  /*18d0*/  LDC.64 R8, c[0x0][0x240] ;  /* 0x00009000ff087b82 */ /* 0x000ea20000000a00 */
[----:B0-----:R-:W-:-:S10]  /*18e0*/  DMUL R2, R4, R2 ;  /* 0x0000000204027228 */ /* 0x001fd40000000000 */
[----:B------:R-:W1:Y:S02]  /*18f0*/  F2F.F32.F64 R3, R2 ;  /* 0x0000000200037310 */ /* 0x000e640000301000 */
[----:B-1----:R-:W-:Y:S04]  /*1900*/  STG.E desc[UR4][R6.64], R3 ;  /* 0x0000000306007986 */ /* 0x002fe8000c101904 */
[----:B--2---:R-:W-:Y:S01]  /*1910*/  STG.E desc[UR4][R8.64], R11 ;  /* 0x0000000b08007986 */ /* 0x004fe2000c101904 */
[----:B------:R-:W-:Y:S05]  /*1920*/  EXIT ;  /* 0x000000000000794d */ /* 0x000fea0003800000 */
.L_x_642:
        /* <DEDUP_REMOVED lines=8> */
.L_x_676:
[----:B------:R-:W-:Y:S05]  /*19b0*/  BSYNC B0 ;  /* 0x0000000000007941 */ /* 0x000fea0003800000 */
.L_x_675:
[----:B------:R-:W-:Y:S05]  /*19c0*/  BRA `(.L_x_643) ;  /* 0xfffffff000747947 */ /* 0x000fea000383ffff */
.L_x_644:
[----:B------:R-:W-:Y:S01]  /*19d0*/  BSSY B0, `(.L_x_677) ;  /* 0x0000005000007945 */ /* 0x000fe20003800000 */
[----:B------:R-:W-:-:S07]  /*19e0*/  IMAD.MOV.U32 R0, RZ, RZ, -0x1 ;  /* 0xffffffffff007424 */ /* 0x000fce00078e00ff */
[----:B------:R-:W-:Y:S05]  /*19f0*/  WARPSYNC.COLLECTIVE R0, `(.L_x_678) ;  /* 0x0000000000087348 */ /* 0x000fea0003c00000 */
[----:B------:R-:W-:Y:S01]  /*1a00*/  NOP ;  /* 0x0000000000007918 */ /* 0x000fe20000000000 */
[----:B------:R-:W-:Y:S01]  /*1a10*/  ENDCOLLECTIVE ;  /* 0x000000000000791b */ /* 0x000fe20003800000 */
.L_x_678:
[----:B------:R-:W-:Y:S05]  /*1a20*/  BSYNC B0 ;  /* 0x0000000000007941 */ /* 0x000fea0003800000 */
.L_x_677:
[----:B------:R-:W-:Y:S05]  /*1a30*/  BRA `(.L_x_643) ;  /* 0xfffffff000587947 */ /* 0x000fea000383ffff */
.L_x_646:
[----:B------:R-:W-:Y:S01]  /*1a40*/  BSSY B0, `(.L_x_679) ;  /* 0x0000006000007945 */ /* 0x000fe20003800000 */
[----:B------:R-:W-:-:S07]  /*1a50*/  IMAD.MOV.U32 R0, RZ, RZ, -0x1 ;  /* 0xffffffffff007424 */ /* 0x000fce00078e00ff */
[----:B------:R-:W-:Y:S05]  /*1a60*/  WARPSYNC.COLLECTIVE.ALL `(.L_x_680) ;  /* 0x00000000000c7948 */ /* 0x000fea0003c00000 */
[----:B------:R-:W-:Y:S01]  /*1a70*/  UCGABAR_WAIT ;  /* 0x0000000000007dc7 */ /* 0x000fe20008000000 */
[----:B------:R-:W-:Y:S01]  /*1a80*/  CCTL.IVALL ;  /* 0x00000000ff00798f */ /* 0x000fe20002000000 */
[----:B------:R-:W-:Y:S01]  /*1a90*/  ENDCOLLECTIVE ;  /* 0x000000000000791b */ /* 0x000fe20003800000 */
.L_x_680:
[----:B------:R-:W-:Y:S05]  /*1aa0*/  BSYNC B0 ;  /* 0x0000000000007941 */ /* 0x000fea0003800000 */
.L_x_679:
[----:B------:R-:W-:Y:S05]  /*1ab0*/  BRA `(.L_x_647) ;  /* 0xfffffff0005c7947 */ /* 0x000fea000383ffff */
.L_x_648:
[----:B------:R-:W-:Y:S01]  /*1ac0*/  BSSY B0, `(.L_x_681) ;  /* 0x0000009000007945 */ /* 0x000fe20003800000 */
[----:B------:R-:W-:Y:S02]  /*1ad0*/  CS2R R2, SRZ ;  /* 0x0000000000027805 */ /* 0x000fe4000001ff00 */
[----:B------:R-:W-:-:S07]  /*1ae0*/  MOV R0, 0xffffffff ;  /* 0xffffffff00007802 */ /* 0x000fce0000000f00 */
[----:B------:R-:W-:Y:S05]  /*1af0*/  WARPSYNC.COLLECTIVE.ALL `(.L_x_682) ;  /* 0x0000000000147948 */ /* 0x000fea0003c00000 */
[----:B------:R-:W-:-:S04]  /*1b00*/  SHF.L.U32 R2, R2, 0x10, RZ ;  /* 0x0000001002027819 */ /* 0x000fc800000006ff */
[----:B------:R-:W-:-:S05]  /*1b10*/  LOP3.LUT R2, R2, 0xf, R3, 0xf8, !PT ;  /* 0x0000000f02027812 */ /* 0x000fca00078ef803 */
[----:B------:R0:W-:Y:S02]  /*1b20*/  BAR.SYNC.DEFER_BLOCKING R2, R2 ;  /* 0x000000020000731d */ /* 0x0001e40000010000 */
[----:B0-----:R-:W-:-:S04]  /*1b30*/  SHF.R.U32 R2, R2, 0x10, RZ ;  /* 0x0000001002027819 */ /* 0x001fc800000016ff */
[----:B------:R-:W-:Y:S03]  /*1b40*/  ENDCOLLECTIVE ;  /* 0x000000000000791b */ /* 0x000fe60003800000 */
.L_x_682:
[----:B------:R-:W-:Y:S05]  /*1b50*/  BSYNC B0 ;  /* 0x0000000000007941 */ /* 0x000fea0003800000 */
.L_x_681:
[----:B------:R-:W-:Y:S05]  /*1b60*/  BRA `(.L_x_647) ;  /* 0xfffffff000307947 */ /* 0x000fea000383ffff */
.L_x_658:
        /* <DEDUP_REMOVED lines=8> */
.L_x_684:
[----:B------:R-:W-:Y:S05]  /*1bf0*/  BSYNC B0 ;  /* 0x0000000000007941 */ /* 0x000fea0003800000 */
.L_x_683:
[----:B------:R-:W-:Y:S05]  /*1c00*/  BRA `(.L_x_659) ;  /* 0xfffffff000d47947 */ /* 0x000fea000383ffff */
.L_x_660:
[----:B------:R-:W-:Y:S01]  /*1c10*/  BSSY B0, `(.L_x_685) ;  /* 0x0000005000007945 */ /* 0x000fe20003800000 */
[----:B------:R-:W-:-:S07]  /*1c20*/  IMAD.MOV.U32 R0, RZ, RZ, -0x1 ;  /* 0xffffffffff007424 */ /* 0x000fce00078e00ff */
[----:B------:R-:W-:Y:S05]  /*1c30*/  WARPSYNC.COLLECTIVE R0, `(.L_x_686) ;  /* 0x0000000000087348 */ /* 0x000fea0003c00000 */
[----:B------:R-:W-:Y:S01]  /*1c40*/  NOP ;  /* 0x0000000000007918 */ /* 0x000fe20000000000 */
[----:B------:R-:W-:Y:S01]  /*1c50*/  ENDCOLLECTIVE ;  /* 0x000000000000791b */ /* 0x000fe20003800000 */
.L_x_686:
[----:B------:R-:W-:Y:S05]  /*1c60*/  BSYNC B0 ;  /* 0x0000000000007941 */ /* 0x000fea0003800000 */
.L_x_685:
[----:B------:R-:W-:Y:S05]  /*1c70*/  BRA `(.L_x_659) ;  /* 0xfffffff000b87947 */ /* 0x000fea000383ffff */
.L_x_662:
[----:B------:R-:W-:Y:S01]  /*1c80*/  BSSY B0, `(.L_x_687) ;  /* 0x0000006000007945 */ /* 0x000fe20003800000 */
[----:B------:R-:W-:-:S07]  /*1c90*/  IMAD.MOV.U32 R0, RZ, RZ, -0x1 ;  /* 0xffffffffff007424 */ /* 0x000fce00078e00ff */
[----:B------:R-:W-:Y:S05]  /*1ca0*/  WARPSYNC.COLLECTIVE.ALL `(.L_x_688) ;  /* 0x00000000000c7948 */ /* 0x000fea0003c00000 */
[----:B------:R-:W-:Y:S01]  /*1cb0*/  UCGABAR_WAIT ;  /* 0x0000000000007dc7 */ /* 0x000fe20008000000 */
[----:B------:R-:W-:Y:S01]  /*1cc0*/  CCTL.IVALL ;  /* 0x00000000ff00798f */ /* 0x000fe20002000000 */
[----:B------:R-:W-:Y:S01]  /*1cd0*/  ENDCOLLECTIVE ;  /* 0x000000000000791b */ /* 0x000fe20003800000 */
.L_x_688:
[----:B------:R-:W-:Y:S05]  /*1ce0*/  BSYNC B0 ;  /* 0x0000000000007941 */ /* 0x000fea0003800000 */
.L_x_687:
[----:B------:R-:W-:Y:S05]  /*1cf0*/  BRA `(.L_x_663) ;  /* 0xfffffff000bc7947 */ /* 0x000fea000383ffff */
.L_x_664:
        /* <DEDUP_REMOVED lines=9> */
.L_x_690:
[----:B------:R-:W-:Y:S05]  /*1d90*/  BSYNC B0 ;  /* 0x0000000000007941 */ /* 0x000fea0003800000 */
.L_x_689:
[----:B------:R-:W-:Y:S05]  /*1da0*/  BRA `(.L_x_663) ;  /* 0xfffffff000907947 */ /* 0x000fea000383ffff */
        .weak           $__internal_8_$__cuda_sm3x_div_rn_noftz_f32_slowpath
        .type           $__internal_8_$__cuda_sm3x_div_rn_noftz_f32_slowpath,@function
        .size           $__internal_8_$__cuda_sm3x_div_rn_noftz_f32_slowpath,(.L_x_924 - $__internal_8_$__cuda_sm3x_div_rn_noftz_f32_slowpath)
$__internal_8_$__cuda_sm3x_div_rn_noftz_f32_slowpath:
[--C-:B------:R-:W-:Y:S02]  /*1db0*/  SHF.R.U32.HI R7, RZ, 0x17, R3.reuse ;  /* 0x00000017ff077819 */ /* 0x100fe40000011603 */
[----:B------:R-:W-:Y:S02]  /*1dc0*/  SHF.R.U32.HI R6, RZ, 0x17, R0 ;  /* 0x00000017ff067819 */ /* 0x000fe40000011600 */
[----:B------:R-:W-:Y:S01]  /*1dd0*/  LOP3.LUT R12, R7, 0xff, RZ, 0xc0, !PT ;  /* 0x000000ff070c7812 */ /* 0x000fe200078ec0ff */
[----:B------:R-:W-:Y:S01]  /*1de0*/  IMAD.MOV.U32 R7, RZ, RZ, R3 ;  /* 0x000000ffff077224 */ /* 0x000fe200078e0003 */
[----:B------:R-:W-:-:S03]  /*1df0*/  LOP3.LUT R10, R6, 0xff, RZ, 0xc0, !PT ;  /* 0x000000ff060a7812 */ /* 0x000fc600078ec0ff */
[----:B------:R-:W-:Y:S01]  /*1e00*/  VIADD R9, R12, 0xffffffff ;  /* 0xffffffff0c097836 */ /* 0x000fe20000000000 */
[----:B------:R-:W-:-:S04]  /*1e10*/  IADD3 R8, R10, -0x1, RZ ;  /* 0xffffffff0a087810 */ /* 0x000fc80007ffe0ff */
        /* <DEDUP_REMOVED lines=27> */
.L_x_691:
[----:B------:R-:W-:-:S04]  /*1fd0*/  LEA R8, R12, 0xc0800000, 0x17 ;  /* 0xc08000000c087811 */ /* 0x000fc800078eb8ff */
[----:B------:R-:W-:Y:S01]  /*1fe0*/  IADD3 R8, -R8, R7, RZ ;  /* 0x0000000708087210 */ /* 0x000fe20007ffe1ff */
[----:B------:R-:W-:-:S03]  /*1ff0*/  VIADD R7, R10, 0xffffff81 ;  /* 0xffffff810a077836 */ /* 0x000fc60000000000 */
        /* <DEDUP_REMOVED lines=31> */
[----:B------:R-:W-:Y:S02]  /*21f0*/  ISETP.NE.AND P1, PT, R11, RZ, PT ;  /* 0x000000ff0b00720c */ /* 0x000fe40003f25270 */
[----:B------:R-:W-:-:S02]  /*2200*/  LOP3.LUT R8, R8, 0x800000, RZ, 0xfc, !PT ;  /* 0x0080000008087812 */ /* 0x000fc400078efcff */
[----:B------:R-:W-:Y:S02]  /*2210*/  IADD3 R10, -R11, RZ, RZ ;  /* 0x000000ff0b0a7210 */ /* 0x000fe40007ffe1ff */
[----:B------:R-:W-:Y:S02]  /*2220*/  SHF.L.U32 R9, R8, R9, RZ ;  /* 0x0000000908097219 */ /* 0x000fe400000006ff */
[----:B------:R-:W-:Y:S02]  /*2230*/  FSETP.NEU.FTZ.AND P0, PT, R6, R7, PT ;  /* 0x000000070600720b */ /* 0x000fe40003f1d000 */
[----:B------:R-:W-:Y:S02]  /*2240*/  SEL R7, R10, RZ, P2 ;  /* 0x000000ff0a077207 */ /* 0x000fe40001000000 */
[----:B------:R-:W-:Y:S02]  /*2250*/  ISETP.NE.AND P1, PT, R9, RZ, P1 ;  /* 0x000000ff0900720c */ /* 0x000fe40000f25270 */
[----:B------:R-:W-:-:S02]  /*2260*/  SHF.R.U32.HI R7, RZ, R7, R8 ;  /* 0x00000007ff077219 */ /* 0x000fc40000011608 */
[----:B------:R-:W-:Y:S02]  /*2270*/  PLOP3.LUT P0, PT, P0, P1, PT, 0xa8, 0x0 ;  /* 0x000000000000781c */ /* 0x000fe40000703570 */
[----:B------:R-:W-:Y:S02]  /*2280*/  SHF.R.U32.HI R9, RZ, 0x1, R7 ;  /* 0x00000001ff097819 */ /* 0x000fe40000011607 */
[----:B------:R-:W-:-:S04]  /*2290*/  SEL R6, RZ, 0x1, !P0 ;  /* 0x00000001ff067807 */ /* 0x000fc80004000000 */
[----:B------:R-:W-:-:S04]  /*22a0*/  LOP3.LUT R6, R6, 0x1, R9, 0xf8, !PT ;  /* 0x0000000106067812 */ /* 0x000fc800078ef809 */
[----:B------:R-:W-:-:S05]  /*22b0*/  LOP3.LUT R6, R6, R7, RZ, 0xc0, !PT ;  /* 0x0000000706067212 */ /* 0x000fca00078ec0ff */
[----:B------:R-:W-:-:S05]  /*22c0*/  IMAD.IADD R9, R9, 0x1, R6 ;  /* 0x0000000109097824 */ /* 0x000fca00078e0206 */
[----:B------:R-:W-:Y:S01]  /*22d0*/  LOP3.LUT R0, R9, R0, RZ, 0xfc, !PT ;  /* 0x0000000009007212 */ /* 0x000fe200078efcff */
[----:B------:R-:W-:Y:S06]  /*22e0*/  BRA `(.L_x_698) ;  /* 0x0000000000347947 */ /* 0x000fec0003800000 */
.L_x_697:
[----:B------:R-:W-:-:S04]  /*22f0*/  LOP3.LUT R0, R0, 0x80000000, RZ, 0xc0, !PT ;  /* 0x8000000000007812 */ /* 0x000fc800078ec0ff */
[----:B------:R-:W-:Y:S01]  /*2300*/  LOP3.LUT R0, R0, 0x7f800000, RZ, 0xfc, !PT ;  /* 0x7f80000000007812 */ /* 0x000fe200078efcff */
[----:B------:R-:W-:Y:S06]  /*2310*/  BRA `(.L_x_698) ;  /* 0x0000000000287947 */ /* 0x000fec0003800000 */
.L_x_696:
[----:B------:R-:W-:Y:S01]  /*2320*/  IMAD R0, R9, 0x800000, R0 ;  /* 0x0080000009007824 */ /* 0x000fe200078e0200 */
[----:B------:R-:W-:Y:S06]  /*2330*/  BRA `(.L_x_698) ;  /* 0x0000000000207947 */ /* 0x000fec0003800000 */
.L_x_695:
[----:B------:R-:W-:-:S04]  /*2340*/  LOP3.LUT R0, R7, 0x80000000, R0, 0x48, !PT ;  /* 0x8000000007007812 */ /* 0x000fc800078e4800 */
[----:B------:R-:W-:Y:S01]  /*2350*/  LOP3.LUT R0, R0, 0x7f800000, RZ, 0xfc, !PT ;  /* 0x7f80000000007812 */ /* 0x000fe200078efcff */
[----:B------:R-:W-:Y:S06]  /*2360*/  BRA `(.L_x_698) ;  /* 0x0000000000147947 */ /* 0x000fec0003800000 */
.L_x_694:
[----:B------:R-:W-:Y:S01]  /*2370*/  LOP3.LUT R0, R7, 0x80000000, R0, 0x48, !PT ;  /* 0x8000000007007812 */ /* 0x000fe200078e4800 */
[----:B------:R-:W-:Y:S06]  /*2380*/  BRA `(.L_x_698) ;  /* 0x00000000000c7947 */ /* 0x000fec0003800000 */
.L_x_693:
[----:B------:R-:W0:Y:S01]  /*2390*/  MUFU.RSQ R0, -QNAN ;  /* 0xffc0000000007908 */ /* 0x000e220000001400 */
[----:B------:R-:W-:Y:S05]  /*23a0*/  BRA `(.L_x_698) ;  /* 0x0000000000047947 */ /* 0x000fea0003800000 */
.L_x_692:
[----:B------:R-:W-:-:S07]  /*23b0*/  FADD.FTZ R0, R0, R3 ;  /* 0x0000000300007221 */ /* 0x000fce0000010000 */
.L_x_698:
[----:B------:R-:W-:Y:S02]  /*23c0*/  IMAD.MOV.U32 R6, RZ, RZ, R2 ;  /* 0x000000ffff067224 */ /* 0x000fe400078e0002 */
[----:B------:R-:W-:-:S04]  /*23d0*/  IMAD.MOV.U32 R7, RZ, RZ, 0x0 ;  /* 0x00000000ff077424 */ /* 0x000fc800078e00ff */
[----:B0-----:R-:W-:Y:S05]  /*23e0*/  RET.REL.NODEC R6 `(_ZN18transformer_engine33fused_moe_aux_loss_forward_kernelIffEEvPKT_PKT0_iiiiifPS1_Pf) ;  /* 0xffffffdc06047950 */ /* 0x001fea0003c3ffff */
.L_x_699:
        /* <DEDUP_REMOVED lines=9> */
.L_x_924:


//--------------------- .text._ZN18transformer_engine33fused_moe_aux_loss_forward_kernelIf13__nv_bfloat16EEvPKT_PKT0_iiiiifPS2_Pf --------------------------
	.section	.text._ZN18transformer_engine33fused_moe_aux_loss_forward_kernelIf13__nv_bfloat16EEvPKT_PKT0_iiiiifPS2_Pf,"ax",@progbits
	.align	128
        .global         _ZN18transformer_engine33fused_moe_aux_loss_forward_kernelIf13__nv_bfloat16EEvPKT_PKT0_iiiiifPS2_Pf
        .type           _ZN18transformer_engine33fused_moe_aux_loss_forward_kernelIf13__nv_bfloat16EEvPKT_PKT0_iiiiifPS2_Pf,@function
        .size           _ZN18transformer_engine33fused_moe_aux_loss_forward_kernelIf13__nv_bfloat16EEvPKT_PKT0_iiiiifPS2_Pf,(.L_x_925 - _ZN18transformer_engine33fused_moe_aux_loss_forward_kernelIf13__nv_bfloat16EEvPKT_PKT0_iiiiifPS2_Pf)
        .other          _ZN18transformer_engine33fused_moe_aux_loss_forward_kernelIf13__nv_bfloat16EEvPKT_PKT0_iiiiifPS2_Pf,@"STO_CUDA_ENTRY STV_DEFAULT"
_ZN18transformer_engine33fused_moe_aux_loss_forward_kernelIf13__nv_bfloat16EEvPKT_PKT0_iiiiifPS2_Pf:
.text._ZN18transformer_engine33fused_moe_aux_loss_forward_kernelIf13__nv_bfloat16EEvPKT_PKT0_iiiiifPS2_Pf:
        /* <DEDUP_REMOVED lines=35> */
[----:B------:R-:W-:Y:S02]  /*0230*/  @P1 IADD3 R4, R4, 0x1, RZ ;  /* 0x0000000104041810 */ /* 0x000fe40007ffe0ff */
        /* <DEDUP_REMOVED lines=9> */
[----:B------:R-:W-:Y:S01]  /*02d0*/  MOV R0, 0x400 ;  /* 0x0000040000007802 */ /* 0x000fe20000000f00 */
[----:B------:R-:W-:-:S03]  /*02e0*/  IMAD.MOV.U32 R3, RZ, RZ, R15 ;  /* 0x000000ffff037224 */ /* 0x000fc600078e000f */
[----:B0-----:R-:W-:-:S07]  /*02f0*/  LEA R0, R5, R0, 0x18 ;  /* 0x0000000005007211 */ /* 0x001fce00078ec0ff */
.L_x_702:
[----:B------:R-:W-:Y:S02]  /*0300*/  IMAD R2, R3, 0x8, R0 ;  /* 0x0000000803027824 */ /* 0x000fe400078e0200 */
[----:B------:R-:W-:-:S03]  /*0310*/  IMAD.IADD R3, R20, 0x1, R3 ;  /* 0x0000000114037824 */ /* 0x000fc600078e0203 */
[----:B------:R0:W-:Y:S02]  /*0320*/  STS.64 [R2], RZ ;  /* 0x000000ff02007388 */ /* 0x0001e40000000a00 */
[----:B------:R-:W-:-:S13]  /*0330*/  ISETP.GE.AND P0, PT, R3, UR6, PT ;  /* 0x0000000603007c0c */ /* 0x000fda000bf06270 */
[----:B0-----:R-:W-:Y:S05]  /*0340*/  @!P0 BRA `(.L_x_702) ;  /* 0xfffffffc00ec8947 */ /* 0x001fea000383ffff */
.L_x_701:
[----:B------:R-:W-:Y:S05]  /*0350*/  BSYNC B0 ;  /* 0x0000000000007941 */ /* 0x000fea0003800000 */
.L_x_700:
        /* <DEDUP_REMOVED lines=22> */
[----:B0-----:R-:W-:Y:S01]  /*04c0*/  HFMA2.MMA R2, -RZ, RZ, 0, 0 ;  /* 0x00000000ff027435 */ /* 0x001fe200000001ff */
[----:B-1----:R-:W-:-:S04]  /*04d0*/  IMAD.MOV R5, RZ, RZ, -R3 ;  /* 0x000000ffff057224 */ /* 0x002fc800078e0a03 */
[----:B------:R-:W-:-:S05]  /*04e0*/  IMAD R5, R5, R12, RZ ;  /* 0x0000000c05057224 */ /* 0x000fca00078e02ff */
[----:B------:R-:W-:Y:S01]  /*04f0*/  IMAD.HI.U32 R6, R3, R5, R2 ;  /* 0x0000000503067227 */ /* 0x000fe200078e0002 */
[----:B------:R-:W-:-:S03]  /*0500*/  IADD3 R5, R7, R12, RZ ;  /* 0x0000000c07057210 */ /* 0x000fc60007ffe0ff */
[----:B------:R-:W-:Y:S02]  /*0510*/  VIADD R3, R0, UR7 ;  /* 0x0000000700037c36 */ /* 0x000fe40008000000 */
[----:B------:R-:W-:Y:S02]  /*0520*/  IMAD.IADD R2, R5, 0x1, R12 ;  /* 0x0000000105027824 */ /* 0x000fe400078e020c */
[----:B------:R-:W-:-:S04]  /*0530*/  IMAD.HI.U32 R6, R6, R3, RZ ;  /* 0x0000000306067227 */ /* 0x000fc800078e00ff */
[----:B------:R-:W-:-:S04]  /*0540*/  IMAD.MOV R0, RZ, RZ, -R6 ;  /* 0x000000ffff007224 */ /* 0x000fc800078e0a06 */
[----:B------:R-:W-:-:S05]  /*0550*/  IMAD R3, R12, R0, R3 ;  /* 0x000000000c037224 */ /* 0x000fca00078e0203 */
[----:B------:R-:W-:-:S13]  /*0560*/  ISETP.GE.U32.AND P0, PT, R3, R12, PT ;  /* 0x0000000c0300720c */ /* 0x000fda0003f06070 */
[----:B------:R-:W-:Y:S02]  /*0570*/  @P0 IMAD.IADD R3, R3, 0x1, -R12 ;  /* 0x0000000103030824 */ /* 0x000fe400078e0a0c */
[----:B------:R-:W-:-:S03]  /*0580*/  @P0 VIADD R6, R6, 0x1 ;  /* 0x0000000106060836 */ /* 0x000fc60000000000 */
[----:B------:R-:W-:Y:S01]  /*0590*/  ISETP.GE.U32.AND P3, PT, R3, R12, PT ;  /* 0x0000000c0300720c */ /* 0x000fe20003f66070 */
[----:B------:R-:W-:-:S12]  /*05a0*/  IMAD R3, R12, UR6, RZ ;  /* 0x000000060c037c24 */ /* 0x000fd8000f8e02ff */
[----:B------:R-:W-:Y:S01]  /*05b0*/  @P3 VIADD R6, R6, 0x1 ;  /* 0x0000000106063836 */ /* 0x000fe20000000000 */
[----:B------:R-:W-:-:S05]  /*05c0*/  @!P4 LOP3.LUT R6, RZ, R12, RZ, 0x33, !PT ;  /* 0x0000000cff06c212 */ /* 0x000fca00078e33ff */
[----:B------:R-:W-:-:S05]  /*05d0*/  VIADD R0, R6, 0x1 ;  /* 0x0000000106007836 */ /* 0x000fca0000000000 */
[----:B------:R-:W-:-:S07]  /*05e0*/  LOP3.LUT R0, R0, 0x3, RZ, 0xc0, !PT ;  /* 0x0000000300007812 */ /* 0x000fce00078ec0ff */
.L_x_712:
        /* <DEDUP_REMOVED lines=28> */
[----:B------:R-:W-:Y:S01]  /*07b0*/  IMAD.MOV.U32 R23, RZ, RZ, R5 ;  /* 0x000000ffff177224 */ /* 0x000fe200078e0005 */
[----:B------:R-:W-:Y:S01]  /*07c0*/  @P0 MOV R23, R2 ;  /* 0x0000000200170202 */ /* 0x000fe20000000f00 */
[----:B--2---:R-:W0:Y:S08]  /*07d0*/  F2F.F64.F32 R10, R10 ;  /* 0x0000000a000a7310 */ /* 0x004e300000201800 */
[----:B---3--:R-:W1:Y:S01]  /*07e0*/  @P0 F2F.F64.F32 R8, R8 ;  /* 0x0000000800080310 */ /* 0x008e620000201800 */
[----:B0-----:R-:W-:-:S08]  /*07f0*/  DADD R16, R16, R10 ;  /* 0x0000000010107229 */ /* 0x001fd0000000000a */
[----:B-1----:R-:W-:-:S11]  /*0800*/  @P0 DADD R16, R16, R8 ;  /* 0x0000000010100229 */ /* 0x002fd60000000008 */
.L_x_708:
[----:B------:R-:W-:Y:S05]  /*0810*/  BSYNC B2 ;  /* 0x0000000000027941 */ /* 0x000fea0003800000 */
.L_x_707:
[----:B------:R-:W0:Y:S01]  /*0820*/  LDC.64 R8, c[0x0][0x210] ;  /* 0x00008400ff087b82 */ /* 0x000e220000000a00 */
[----:B------:R-:W-:-:S13]  /*0830*/  ISETP.GE.U32.AND P0, PT, R6, 0x3, PT ;  /* 0x000000030600780c */ /* 0x000fda0003f06070 */
[----:B------:R-:W-:Y:S05]  /*0840*/  @!P0 BRA `(.L_x_706) ;  /* 0x0000000000548947 */ /* 0x000fea0003800000 */
.L_x_709:
        /* <DEDUP_REMOVED lines=21> */
.L_x_706:
[----:B------:R-:W-:Y:S05]  /*09a0*/  BSYNC B1 ;  /* 0x0000000000017941 */ /* 0x000fea0003800000 */
.L_x_705:
[----:B------:R-:W1:Y:S01]  /*09b0*/  S2UR UR7, SR_CgaCtaId ;  /* 0x00000000000779c3 */ /* 0x000e620000008800 */
[----:B0-----:R-:W-:Y:S01]  /*09c0*/  MOV R9, 0x400 ;  /* 0x0000040000097802 */ /* 0x001fe20000000f00 */
[----:B------:R-:W-:Y:S01]  /*09d0*/  BSSY B1, `(.L_x_710) ;  /* 0x000000a000017945 */ /* 0x000fe20003800000 */
[----:B-1----:R-:W-:-:S05]  /*09e0*/  IMAD.U32 R18, RZ, RZ, UR7 ;  /* 0x00000007ff127e24 */ /* 0x002fca000f8e00ff */
[----:B------:R-:W-:-:S05]  /*09f0*/  LEA R9, R18, R9, 0x18 ;  /* 0x0000000912097211 */ /* 0x000fca00078ec0ff */
[----:B------:R-:W-:-:S07]  /*0a00*/  IMAD R19, R4, 0x8, R9 ;  /* 0x0000000804137824 */ /* 0x000fce00078e0209 */
.L_x_711:
[----:B------:R-:W0:Y:S02]  /*0a10*/  LDS.64 R8, [R19] ;  /* 0x0000000013087984 */ /* 0x000e240000000a00 */
[----:B0-----:R-:W-:-:S10]  /*0a20*/  DADD R10, R16, R8 ;  /* 0x00000000100a7229 */ /* 0x001fd40000000008 */
[----:B------:R-:W0:Y:S02]  /*0a30*/  ATOMS.CAST.SPIN.64 R10, [R19], R8, R10 ;  /* 0x00000008130a738d */ /* 0x000e24000180040a */
[----:B0-----:R-:W-:-:S04]  /*0a40*/  ISETP.EQ.U32.AND P0, PT, R10, 0x1, PT ;  /* 0x000000010a00780c */ /* 0x001fc80003f02070 */
[----:B------:R-:W-:-:S13]  /*0a50*/  ISETP.EQ.U32.AND.EX P0, PT, R11, RZ, PT, P0 ;  /* 0x000000ff0b00720c */ /* 0x000fda0003f02100 */
[----:B------:R-:W-:Y:S05]  /*0a60*/  @!P0 BRA `(.L_x_711) ;  /* 0xfffffffc00e88947 */ /* 0x000fea000383ffff */
[----:B------:R-:W-:Y:S05]  /*0a70*/  BSYNC B1 ;  /* 0x0000000000017941 */ /* 0x000fea0003800000 */
.L_x_710:
[----:B------:R-:W-:Y:S01]  /*0a80*/  VIADD R4, R4, 0x20 ;  /* 0x0000002004047836 */ /* 0x000fe20000000000 */
[----:B------:R-:W-:-:S04]  /*0a90*/  ULDC UR7, c[0x0][0x22c] ;  /* 0x00008b0000077ab9 */ /* 0x000fc80000000800 */
[----:B------:R-:W-:-:S13]  /*0aa0*/  ISETP.GE.AND P0, PT, R4, UR7, PT ;  /* 0x0000000704007c0c */ /* 0x000fda000bf06270 */
[----:B------:R-:W-:Y:S05]  /*0ab0*/  @!P0 BRA `(.L_x_712) ;  /* 0xfffffff800cc8947 */ /* 0x000fea000383ffff */
.L_x_704:
[----:B------:R-:W-:Y:S05]  /*0ac0*/  BSYNC B0 ;  /* 0x0000000000007941 */ /* 0x000fea0003800000 */
.L_x_703:
        /* <DEDUP_REMOVED lines=10> */
.L_x_713:
[----:B------:R-:W-:-:S03]  /*0b70*/  UMOV UR7, 0xffffffff ;  /* 0xffffffff00077882 */ /* 0x000fc60000000000 */
[----:B------:R-:W-:Y:S05]  /*0b80*/  BRA.DIV UR7, `(.L_x_716) ;  /* 0x0000000e07947947 */ /* 0x000fea000b800000 */
[----:B------:R-:W-:Y:S01]  /*0b90*/  NOP ;  /* 0x0000000000007918 */ /* 0x000fe20000000000 */
.L_x_715:
[----:B------:R-:W-:Y:S05]  /*0ba0*/  @!P0 BRA `(.L_x_717) ;  /* 0x0000000000148947 */ /* 0x000fea0003800000 */
[----:B------:R-:W-:-:S03]  /*0bb0*/  UMOV UR7, 0xffffffff ;  /* 0xffffffff00077882 */ /* 0x000fc60000000000 */
[----:B------:R-:W-:Y:S05]  /*0bc0*/  BRA.DIV UR7, `(.L_x_718) ;  /* 0x0000000e07a07947 */ /* 0x000fea000b800000 */
[----:B------:R-:W-:Y:S01]  /*0bd0*/  UCGABAR_WAIT ;  /* 0x0000000000007dc7 */ /* 0x000fe20008000000 */
[----:B------:R-:W-:Y:S01]  /*0be0*/  CCTL.IVALL ;  /* 0x00000000ff00798f */ /* 0x000fe20002000000 */
[----:B------:R-:W-:Y:S05]  /*0bf0*/  BRA `(.L_x_719) ;  /* 0x00000000000c7947 */ /* 0x000fea0003800000 */
.L_x_717:
[----:B------:R-:W-:-:S03]  /*0c00*/  UMOV UR7, 0xffffffff ;  /* 0xffffffff00077882 */ /* 0x000fc60000000000 */
[----:B------:R-:W-:Y:S05]  /*0c10*/  BRA.DIV UR7, `(.L_x_720) ;  /* 0x0000000e07ac7947 */ /* 0x000fea000b800000 */
[----:B------:R-:W-:Y:S06]  /*0c20*/  BAR.SYNC.DEFER_BLOCKING 0x0 ;  /* 0x0000000000007b1d */ /* 0x000fec0000010000 */
.L_x_719:
[----:B------:R-:W-:Y:S01]  /*0c30*/  ISETP.GE.AND P0, PT, R21, 0x2, PT ;  /* 0x000000021500780c */ /* 0x000fe20003f06270 */
[----:B------:R-:W-:Y:S01]  /*0c40*/  BSSY B0, `(.L_x_721) ;  /* 0x0000024000007945 */ /* 0x000fe20003800000 */
[C---:B------:R-:W-:Y:S02]  /*0c50*/  ISETP.NE.AND P3, PT, R18.reuse, RZ, PT ;  /* 0x000000ff1200720c */ /* 0x040fe40003f65270 */
[----:B------:R-:W-:-:S13]  /*0c60*/  ISETP.NE.OR P0, PT, R18, RZ, !P0 ;  /* 0x000000ff1200720c */ /* 0x000fda0004705670 */
[----:B------:R-:W-:Y:S05]  /*0c70*/  @P0 BRA `(.L_x_722) ;  /* 0x0000000000800947 */ /* 0x000fea0003800000 */
[----:B------:R-:W-:-:S07]  /*0c80*/  IMAD.MOV.U32 R0, RZ, RZ, 0x1 ;  /* 0x00000001ff007424 */ /* 0x000fce00078e00ff */
.L_x_728:
        /* <DEDUP_REMOVED lines=11> */
.L_x_727:
[----:B------:R-:W-:-:S05]  /*0d40*/  IMAD.WIDE R4, R11, 0x8, R2 ;  /* 0x000000080b047825 */ /* 0x000fca00078e0202 */
[----:B------:R0:W5:Y:S01]  /*0d50*/  LD.E.64 R8, desc[UR4][R4.64] ;  /* 0x0000000404087980 */ /* 0x000162000c101b00 */
[----:B------:R-:W-:Y:S05]  /*0d60*/  YIELD ;  /* 0x0000000000007946 */ /* 0x000fea0003800000 */
[----:B------:R-:W-:Y:S01]  /*0d70*/  BSSY B2, `(.L_x_725) ;  /* 0x0000008000027945 */ /* 0x000fe20003800000 */
[----:B------:R-:W-:-:S07]  /*0d80*/  IMAD R17, R11, 0x8, R10 ;  /* 0x000000080b117824 */ /* 0x000fce00078e020a */
.L_x_726:
[----:B0-----:R-:W0:Y:S02]  /*0d90*/  LDS.64 R4, [R17] ;  /* 0x0000000011047984 */ /* 0x001e240000000a00 */
[----:B0----5:R-:W-:-:S10]  /*0da0*/  DADD R6, R8, R4 ;  /* 0x0000000008067229 */ /* 0x021fd40000000004 */
[----:B------:R-:W0:Y:S02]  /*0db0*/  ATOMS.CAST.SPIN.64 R6, [R17], R4, R6 ;  /* 0x000000041106738d */ /* 0x000e240001800406 */
[----:B0-----:R-:W-:-:S04]  /*0dc0*/  ISETP.EQ.U32.AND P0, PT, R6, 0x1, PT ;  /* 0x000000010600780c */ /* 0x001fc80003f02070 */
[----:B------:R-:W-:-:S13]  /*0dd0*/  ISETP.EQ.U32.AND.EX P0, PT, R7, RZ, PT, P0 ;  /* 0x000000ff0700720c */ /* 0x000fda0003f02100 */
[----:B------:R-:W-:Y:S05]  /*0de0*/  @!P0 BRA `(.L_x_726) ;  /* 0xfffffffc00e88947 */ /* 0x000fea000383ffff */
[----:B------:R-:W-:Y:S05]  /*0df0*/  BSYNC B2 ;  /* 0x0000000000027941 */ /* 0x000fea0003800000 */
.L_x_725:
[----:B------:R-:W-:Y:S01]  /*0e00*/  IADD3 R11, R20, R11, RZ ;  /* 0x0000000b140b7210 */ /* 0x000fe20007ffe0ff */
[----:B------:R-:W-:-:S03]  /*0e10*/  ULDC UR7, c[0x0][0x22c] ;  /* 0x00008b0000077ab9 */ /* 0x000fc60000000800 */
[----:B------:R-:W-:-:S13]  /*0e20*/  ISETP.GE.AND P0, PT, R11, UR7, PT ;  /* 0x000000070b007c0c */ /* 0x000fda000bf06270 */
[----:B------:R-:W-:Y:S05]  /*0e30*/  @!P0 BRA `(.L_x_727) ;  /* 0xfffffffc00c08947 */ /* 0x000fea000383ffff */
.L_x_724:
[----:B------:R-:W-:Y:S05]  /*0e40*/  BSYNC B1 ;  /* 0x0000000000017941 */ /* 0x000fea0003800000 */
.L_x_723:
[----:B------:R-:W-:-:S05]  /*0e50*/  VIADD R0, R0, 0x1 ;  /* 0x0000000100007836 */ /* 0x000fca0000000000 */
[----:B------:R-:W-:-:S13]  /*0e60*/  ISETP.GE.AND P0, PT, R0, R21, PT ;  /* 0x000000150000720c */ /* 0x000fda0003f06270 */
[----:B------:R-:W-:Y:S05]  /*0e70*/  @!P0 BRA `(.L_x_728) ;  /* 0xfffffffc00848947 */ /* 0x000fea000383ffff */
.L_x_722:
[----:B------:R-:W-:Y:S05]  /*0e80*/  BSYNC B0 ;  /* 0x0000000000007941 */ /* 0x000fea0003800000 */
.L_x_721:
        /* <DEDUP_REMOVED lines=10> */
.L_x_729:
[----:B------:R-:W-:-:S03]  /*0f30*/  UMOV UR7, 0xffffffff ;  /* 0xffffffff00077882 */ /* 0x000fc60000000000 */
[----:B------:R-:W-:Y:S05]  /*0f40*/  BRA.DIV UR7, `(.L_x_732) ;  /* 0x0000000e07347947 */ /* 0x000fea000b800000 */
[----:B------:R-:W-:Y:S01]  /*0f50*/  NOP ;  /* 0x0000000000007918 */ /* 0x000fe20000000000 */
.L_x_731:
[----:B------:R-:W-:Y:S05]  /*0f60*/  @!P0 BRA `(.L_x_733) ;  /* 0x0000000000148947 */ /* 0x000fea0003800000 */
[----:B------:R-:W-:-:S03]  /*0f70*/  UMOV UR7, 0xffffffff ;  /* 0xffffffff00077882 */ /* 0x000fc60000000000 */
[----:B------:R-:W-:Y:S05]  /*0f80*/  BRA.DIV UR7, `(.L_x_734) ;  /* 0x0000000e07407947 */ /* 0x000fea000b800000 */
[----:B------:R-:W-:Y:S01]  /*0f90*/  UCGABAR_WAIT ;  /* 0x0000000000007dc7 */ /* 0x000fe20008000000 */
[----:B------:R-:W-:Y:S01]  /*0fa0*/  CCTL.IVALL ;  /* 0x00000000ff00798f */ /* 0x000fe20002000000 */
[----:B------:R-:W-:Y:S05]  /*0fb0*/  BRA `(.L_x_735) ;  /* 0x00000000000c7947 */ /* 0x000fea0003800000 */
.L_x_733:
[----:B------:R-:W-:-:S03]  /*0fc0*/  UMOV UR7, 0xffffffff ;  /* 0xffffffff00077882 */ /* 0x000fc60000000000 */
[----:B------:R-:W-:Y:S05]  /*0fd0*/  BRA.DIV UR7, `(.L_x_736) ;  /* 0x0000000e074c7947 */ /* 0x000fea000b800000 */
[----:B------:R-:W-:Y:S06]  /*0fe0*/  BAR.SYNC.DEFER_BLOCKING 0x0 ;  /* 0x0000000000007b1d */ /* 0x000fec0000010000 */
.L_x_735:
[----:B------:R-:W-:Y:S05]  /*0ff0*/  @P3 EXIT ;  /* 0x000000000000394d */ /* 0x000fea0003800000 */
[----:B------:R-:W-:Y:S01]  /*1000*/  ISETP.NE.AND P3, PT, R13, RZ, PT ;  /* 0x000000ff0d00720c */ /* 0x000fe20003f65270 */
[----:B------:R-:W-:-:S12]  /*1010*/  @P2 BRA `(.L_x_737) ;  /* 0x0000000000402947 */ /* 0x000fd80003800000 */
[----:B------:R-:W0:Y:S01]  /*1020*/  S2R R3, SR_CgaCtaId ;  /* 0x0000000000037919 */ /* 0x000e220000008800 */
[----:B------:R-:W1:Y:S01]  /*1030*/  LDC.64 R8, c[0x0][0x218] ;  /* 0x00008600ff087b82 */ /* 0x000e620000000a00 */
[----:B------:R-:W-:-:S04]  /*1040*/  MOV R0, 0x400 ;  /* 0x0000040000007802 */ /* 0x000fc80000000f00 */
[----:B0-----:R-:W-:-:S07]  /*1050*/  LEA R10, R3, R0, 0x18 ;  /* 0x00000000030a7211 */ /* 0x001fce00078ec0ff */
.L_x_738:
[----:B-1----:R-:W-:Y:S01]  /*1060*/  IMAD.WIDE R2, R15, 0x2, R8 ;  /* 0x000000020f027825 */ /* 0x002fe200078e0208 */
[----:B------:R-:W-:-:S05]  /*1070*/  ULDC UR7, c[0x0][0x22c] ;  /* 0x00008b0000077ab9 */ /* 0x000fca0000000800 */
[----:B------:R-:W2:Y:S01]  /*1080*/  LDG.E.U16 R2, desc[UR4][R2.64] ;  /* 0x0000000402027981 */ /* 0x000ea2000c1e1500 */
[----:B0-----:R-:W-:Y:S02]  /*1090*/  IMAD R11, R15, 0x8, R10 ;  /* 0x000000080f0b7824 */ /* 0x001fe400078e020a */
[----:B------:R-:W-:-:S03]  /*10a0*/  IMAD.IADD R15, R20, 0x1, R15 ;  /* 0x00000001140f7824 */ /* 0x000fc600078e020f */
[----:B------:R-:W0:Y:S02]  /*10b0*/  LDS.64 R6, [R11] ;  /* 0x000000000b067984 */ /* 0x000e240000000a00 */
[----:B------:R-:W-:Y:S01]  /*10c0*/  ISETP.GE.AND P0, PT, R15, UR7, PT ;  /* 0x000000070f007c0c */ /* 0x000fe2000bf06270 */
[----:B--2---:R-:W-:-:S04]  /*10d0*/  IMAD.U32 R0, R2, 0x10000, RZ ;  /* 0x0001000002007824 */ /* 0x004fc800078e00ff */
[----:B------:R-:W0:Y:S02]  /*10e0*/  F2F.F64.F32 R4, R0 ;  /* 0x0000000000047310 */ /* 0x000e240000201800 */
[----:B0-----:R-:W-:-:S07]  /*10f0*/  DMUL R4, R4, R6 ;  /* 0x0000000604047228 */ /* 0x001fce0000000000 */
[----:B------:R0:W-:Y:S01]  /*1100*/  STS.64 [R11], R4 ;  /* 0x000000040b007388 */ /* 0x0001e20000000a00 */
[----:B------:R-:W-:Y:S05]  /*1110*/  @!P0 BRA `(.L_x_738) ;  /* 0xfffffffc00d08947 */ /* 0x000fea000383ffff */
.L_x_737:
        /* <DEDUP_REMOVED lines=12> */
[----:B-1----:R-:W-:Y:S02]  /*11e0*/  ISETP.GE.AND P0, PT, R0, R7, PT ;  /* 0x000000070000720c */ /* 0x002fe40003f06270 */
[----:B--2---:R-:W-:Y:S01]  /*11f0*/  MOV R8, R2 ;  /* 0x0000000200087202 */ /* 0x004fe20000000f00 */
        /* <DEDUP_REMOVED lines=11> */
[----:B------:R-:W-:Y:S01]  /*12b0*/  PLOP3.LUT P0, PT, PT, PT, PT, 0x8, 0x0 ;  /* 0x000000000000781c */ /* 0x000fe20003f0e170 */
[----:B------:R-:W-:-:S12]  /*12c0*/  VIADD R15, R7, 0xffffffa0 ;  /* 0xffffffa0070f7836 */ /* 0x000fd80000000000 */
.L_x_743:
        /* <DEDUP_REMOVED lines=11> */
[----:B------:R-:W-:Y:S01]  /*1380*/  MOV R2, R8 ;  /* 0x0000000800027202 */ /* 0x000fe20000000f00 */
[----:B------:R-:W-:Y:S01]  /*1390*/  IMAD.MOV.U32 R3, RZ, RZ, R9 ;  /* 0x000000ffff037224 */ /* 0x000fe200078e0009 */
[----:B------:R-:W-:Y:S06]  /*13a0*/  @!P1 BRA `(.L_x_743) ;  /* 0xfffffffc00c89947 */ /* 0x000fec000383ffff */
[----:B------:R-:W-:Y:S05]  /*13b0*/  BSYNC B2 ;  /* 0x0000000000027941 */ /* 0x000fea0003800000 */
.L_x_742:
[----:B------:R-:W-:Y:S05]  /*13c0*/  BSYNC B1 ;  /* 0x0000000000017941 */ /* 0x000fea0003800000 */
.L_x_741:
[----:B------:R-:W-:-:S05]  /*13d0*/  IMAD.IADD R4, R7, 0x1, -R0 ;  /* 0x0000000107047824 */ /* 0x000fca00078e0a00 */
[----:B------:R-:W-:-:S13]  /*13e0*/  ISETP.GT.AND P1, PT, R4, 0x20, PT ;  /* 0x000000200400780c */ /* 0x000fda0003f24270 */
[C---:B------:R-:W-:Y:S01]  /*13f0*/  @P1 IMAD R12, R0.reuse, 0x8, R5 ;  /* 0x00000008000c1824 */ /* 0x040fe200078e0205 */
[----:B------:R-:W-:Y:S01]  /*1400*/  @P1 PLOP3.LUT P0, PT, PT, PT, PT, 0x8, 0x0 ;  /* 0x000000000000181c */ /* 0x000fe20003f0e170 */
[----:B------:R-:W-:-:S03]  /*1410*/  @P1 VIADD R0, R0, 0x40 ;  /* 0x0000004000001836 */ /* 0x000fc60000000000 */
[----:B------:R-:W0:Y:S02]  /*1420*/  @P1 LDS.64 R10, [R12] ;  /* 0x000000000c0a1984 */ /* 0x000e240000000a00 */
[C---:B------:R-:W-:Y:S02]  /*1430*/  ISETP.LT.OR P0, PT, R0.reuse, R7, P0 ;  /* 0x000000070000720c */ /* 0x040fe40000701670 */
[----:B------:R-:W1:Y:S11]  /*1440*/  @P1 LDS.64 R6, [R12+0x100] ;  /* 0x000100000c061984 */ /* 0x000e760000000a00 */
[----:B------:R-:W-:-:S06]  /*1450*/  @P0 IMAD R5, R0, 0x8, R5 ;  /* 0x0000000800050824 */ /* 0x000fcc00078e0205 */
[----:B------:R-:W2:Y:S01]  /*1460*/  @P0 LDS.64 R4, [R5] ;  /* 0x0000000005040984 */ /* 0x000ea20000000a00 */
[----:B0-----:R-:W-:-:S08]  /*1470*/  @P1 DADD R10, R2, R10 ;  /* 0x00000000020a1229 */ /* 0x001fd0000000000a */
[----:B-1----:R-:W-:-:S10]  /*1480*/  @P1 DADD R2, R10, R6 ;  /* 0x000000000a021229 */ /* 0x002fd40000000006 */
[----:B------:R-:W-:Y:S01]  /*1490*/  @P1 MOV R8, R2 ;  /* 0x0000000200081202 */ /* 0x000fe20000000f00 */
[----:B------:R-:W-:Y:S01]  /*14a0*/  @P1 IMAD.MOV.U32 R9, RZ, RZ, R3 ;  /* 0x000000ffff091224 */ /* 0x000fe200078e0003 */
[----:B--2---:R-:W-:-:S10]  /*14b0*/  @P0 DADD R8, R2, R4 ;  /* 0x0000000002080229 */ /* 0x004fd40000000004 */
[----:B------:R-:W-:Y:S02]  /*14c0*/  @P0 IMAD.MOV.U32 R2, RZ, RZ, R8 ;  /* 0x000000ffff020224 */ /* 0x000fe400078e0008 */
[----:B------:R-:W-:-:S07]  /*14d0*/  @P0 IMAD.MOV.U32 R3, RZ, RZ, R9 ;  /* 0x000000ffff030224 */ /* 0x000fce00078e0009 */
.L_x_740:
[----:B------:R-:W-:Y:S05]  /*14e0*/  BSYNC B0 ;  /* 0x0000000000007941 */ /* 0x000fea0003800000 */
.L_x_739:
        /* <DEDUP_REMOVED lines=33> */
[----:B0-----:R-:W-:Y:S05]  /*1700*/  CALL.REL.NOINC `($__internal_9_$__cuda_sm3x_div_rn_noftz_f32_slowpath) ;  /* 0x0000000400ac7944 */ /* 0x001fea0003c00000 */
[----:B------:R-:W-:-:S07]  /*1710*/  IMAD.MOV.U32 R2, RZ, RZ, R0 ;  /* 0x000000ffff027224 */ /* 0x000fce00078e0000 */
.L_x_744:
        /* <DEDUP_REMOVED lines=12> */
[----:B0-----:R-:W-:Y:S05]  /*17e0*/  CALL.REL.NOINC `($__internal_9_$__cuda_sm3x_div_rn_noftz_f32_slowpath) ;  /* 0x0000000400747944 */ /* 0x001fea0003c00000 */
[----:B------:R-:W-:-:S07]  /*17f0*/  MOV R6, R0 ;  /* 0x0000000000067202 */ /* 0x000fce0000000f00 */
.L_x_745:
        /* <DEDUP_REMOVED lines=10> */
[----:B------:R-:W-:Y:S05]  /*18a0*/  CALL.REL.NOINC `($__internal_9_$__cuda_sm3x_div_rn_noftz_f32_slowpath) ;  /* 0x0000000400447944 */ /* 0x000fea0003c00000 */
[----:B------:R-:W-:-:S07]  /*18b0*/  IMAD.MOV.U32 R11, RZ, RZ, R0 ;  /* 0x000000ffff0b7224 */ /* 0x000fce00078e0000 */
.L_x_746:
        /* <DEDUP_REMOVED lines=8> */
.L_x_714:
        /* <DEDUP_REMOVED lines=8> */
.L_x_748:
[----:B------:R-:W-:Y:S05]  /*19c0*/  BSYNC B0 ;  /* 0x0000000000007941 */ /* 0x000fea0003800000 */
.L_x_747:
[----:B------:R-:W-:Y:S05]  /*19d0*/  BRA `(.L_x_715) ;  /* 0xfffffff000707947 */ /* 0x000fea000383ffff */
.L_x_716:
[----:B------:R-:W-:Y:S01]  /*19e0*/  BSSY B0, `(.L_x_749) ;  /* 0x0000005000007945 */ /* 0x000fe20003800000 */
[----:B------:R-:W-:-:S07]  /*19f0*/  IMAD.MOV.U32 R0, RZ, RZ, -0x1 ;  /* 0xffffffffff007424 */ /* 0x000fce00078e00ff */
[----:B------:R-:W-:Y:S05]  /*1a00*/  WARPSYNC.COLLECTIVE R0, `(.L_x_750) ;  /* 0x0000000000087348 */ /* 0x000fea0003c00000 */
[----:B------:R-:W-:Y:S01]  /*1a10*/  NOP ;  /* 0x0000000000007918 */ /* 0x000fe20000000000 */
[----:B------:R-:W-:Y:S01]  /*1a20*/  ENDCOLLECTIVE ;  /* 0x000000000000791b */ /* 0x000fe20003800000 */
.L_x_750:
[----:B------:R-:W-:Y:S05]  /*1a30*/  BSYNC B0 ;  /* 0x0000000000007941 */ /* 0x000fea0003800000 */
.L_x_749:
[----:B------:R-:W-:Y:S05]  /*1a40*/  BRA `(.L_x_715) ;  /* 0xfffffff000547947 */ /* 0x000fea000383ffff */
.L_x_718:
[----:B------:R-:W-:Y:S01]  /*1a50*/  BSSY B0, `(.L_x_751) ;  /* 0x0000006000007945 */ /* 0x000fe20003800000 */
[----:B------:R-:W-:-:S07]  /*1a60*/  IMAD.MOV.U32 R0, RZ, RZ, -0x1 ;  /* 0xffffffffff007424 */ /* 0x000fce00078e00ff */
[----:B------:R-:W-:Y:S05]  /*1a70*/  WARPSYNC.COLLECTIVE.ALL `(.L_x_752) ;  /* 0x00000000000c7948 */ /* 0x000fea0003c00000 */
[----:B------:R-:W-:Y:S01]  /*1a80*/  UCGABAR_WAIT ;  /* 0x0000000000007dc7 */ /* 0x000fe20008000000 */
[----:B------:R-:W-:Y:S01]  /*1a90*/  CCTL.IVALL ;  /* 0x00000000ff00798f */ /* 0x000fe20002000000 */
[----:B------:R-:W-:Y:S01]  /*1aa0*/  ENDCOLLECTIVE ;  /* 0x000000000000791b */ /* 0x000fe20003800000 */
.L_x_752:
[----:B------:R-:W-:Y:S05]  /*1ab0*/  BSYNC B0 ;  /* 0x0000000000007941 */ /* 0x000fea0003800000 */
.L_x_751:
[----:B------:R-:W-:Y:S05]  /*1ac0*/  BRA `(.L_x_719) ;  /* 0xfffffff000587947 */ /* 0x000fea000383ffff */
.L_x_720:
        /* <DEDUP_REMOVED lines=9> */
.L_x_754:
[----:B------:R-:W-:Y:S05]  /*1b60*/  BSYNC B0 ;  /* 0x0000000000007941 */ /* 0x000fea0003800000 */
.L_x_753:
[----:B------:R-:W-:Y:S05]  /*1b70*/  BRA `(.L_x_719) ;  /* 0xfffffff0002c7947 */ /* 0x000fea000383ffff */
.L_x_730:
        /* <DEDUP_REMOVED lines=8> */
.L_x_756:
[----:B------:R-:W-:Y:S05]  /*1c00*/  BSYNC B0 ;  /* 0x0000000000007941 */ /* 0x000fea0003800000 */
.L_x_755:
[----:B------:R-:W-:Y:S05]  /*1c10*/  BRA `(.L_x_731) ;  /* 0xfffffff000d07947 */ /* 0x000fea000383ffff */
.L_x_732:
[----:B------:R-:W-:Y:S01]  /*1c20*/  BSSY B0, `(.L_x_757) ;  /* 0x0000005000007945 */ /* 0x000fe20003800000 */
[----:B------:R-:W-:-:S07]  /*1c30*/  IMAD.MOV.U32 R0, RZ, RZ, -0x1 ;  /* 0xffffffffff007424 */ /* 0x000fce00078e00ff */
[----:B------:R-:W-:Y:S05]  /*1c40*/  WARPSYNC.COLLECTIVE R0, `(.L_x_758) ;  /* 0x0000000000087348 */ /* 0x000fea0003c00000 */
[----:B------:R-:W-:Y:S01]  /*1c50*/  NOP ;  /* 0x0000000000007918 */ /* 0x000fe20000000000 */
[----:B------:R-:W-:Y:S01]  /*1c60*/  ENDCOLLECTIVE ;  /* 0x000000000000791b */ /* 0x000fe20003800000 */
.L_x_758:
[----:B------:R-:W-:Y:S05]  /*1c70*/  BSYNC B0 ;  /* 0x0000000000007941 */ /* 0x000fea0003800000 */
.L_x_757:
[----:B------:R-:W-:Y:S05]  /*1c80*/  BRA `(.L_x_731) ;  /* 0xfffffff000b47947 */ /* 0x000fea000383ffff */
.L_x_734:
[----:B------:R-:W-:Y:S01]  /*1c90*/  BSSY B0, `(.L_x_759) ;  /* 0x0000006000007945 */ /* 0x000fe20003800000 */
[----:B------:R-:W-:-:S07]  /*1ca0*/  IMAD.MOV.U32 R0, RZ, RZ, -0x1 ;  /* 0xffffffffff007424 */ /* 0x000fce00078e00ff */
[----:B------:R-:W-:Y:S05]  /*1cb0*/  WARPSYNC.COLLECTIVE.ALL `(.L_x_760) ;  /* 0x00000000000c7948 */ /* 0x000fea0003c00000 */
[----:B------:R-:W-:Y:S01]  /*1cc0*/  UCGABAR_WAIT ;  /* 0x0000000000007dc7 */ /* 0x000fe20008000000 */
[----:B------:R-:W-:Y:S01]  /*1cd0*/  CCTL.IVALL ;  /* 0x00000000ff00798f */ /* 0x000fe20002000000 */
[----:B------:R-:W-:Y:S01]  /*1ce0*/  ENDCOLLECTIVE ;  /* 0x000000000000791b */ /* 0x000fe20003800000 */
.L_x_760:
[----:B------:R-:W-:Y:S05]  /*1cf0*/  BSYNC B0 ;  /* 0x0000000000007941 */ /* 0x000fea0003800000 */
.L_x_759:
[----:B------:R-:W-:Y:S05]  /*1d00*/  BRA `(.L_x_735) ;  /* 0xfffffff000b87947 */ /* 0x000fea000383ffff */
.L_x_736:
        /* <DEDUP_REMOVED lines=9> */
.L_x_762:
[----:B------:R-:W-:Y:S05]  /*1da0*/  BSYNC B0 ;  /* 0x0000000000007941 */ /* 0x000fea0003800000 */
.L_x_761:
[----:B------:R-:W-:Y:S05]  /*1db0*/  BRA `(.L_x_735) ;  /* 0xfffffff0008c7947 */ /* 0x000fea000383ffff */
        .weak           $__internal_9_$__cuda_sm3x_div_rn_noftz_f32_slowpath
        .type           $__internal_9_$__cuda_sm3x_div_rn_noftz_f32_slowpath,@function
        .size           $__internal_9_$__cuda_sm3x_div_rn_noftz_f32_slowpath,(.L_x_925 - $__internal_9_$__cuda_sm3x_div_rn_noftz_f32_slowpath)
$__internal_9_$__cuda_sm3x_div_rn_noftz_f32_slowpath:
        /* <DEDUP_REMOVED lines=34> */
.L_x_763:
        /* <DEDUP_REMOVED lines=50> */
.L_x_769:
[----:B------:R-:W-:-:S04]  /*2300*/  LOP3.LUT R0, R0, 0x80000000, RZ, 0xc0, !PT ;  /* 0x8000000000007812 */ /* 0x000fc800078ec0ff */
[----:B------:R-:W-:Y:S01]  /*2310*/  LOP3.LUT R0, R0, 0x7f800000, RZ, 0xfc, !PT ;  /* 0x7f80000000007812 */ /* 0x000fe200078efcff */
[----:B------:R-:W-:Y:S06]  /*2320*/  BRA `(.L_x_770) ;  /* 0x0000000000287947 */ /* 0x000fec0003800000 */
.L_x_768:
[----:B------:R-:W-:Y:S01]  /*2330*/  IMAD R0, R9, 0x800000, R0 ;  /* 0x0080000009007824 */ /* 0x000fe200078e0200 */
[----:B------:R-:W-:Y:S06]  /*2340*/  BRA `(.L_x_770) ;  /* 0x0000000000207947 */ /* 0x000fec0003800000 */
.L_x_767:
[----:B------:R-:W-:-:S04]  /*2350*/  LOP3.LUT R0, R7, 0x80000000, R0, 0x48, !PT ;  /* 0x8000000007007812 */ /* 0x000fc800078e4800 */
[----:B------:R-:W-:Y:S01]  /*2360*/  LOP3.LUT R0, R0, 0x7f800000, RZ, 0xfc, !PT ;  /* 0x7f80000000007812 */ /* 0x000fe200078efcff */
[----:B------:R-:W-:Y:S06]  /*2370*/  BRA `(.L_x_770) ;  /* 0x0000000000147947 */ /* 0x000fec0003800000 */
.L_x_766:
[----:B------:R-:W-:Y:S01]  /*2380*/  LOP3.LUT R0, R7, 0x80000000, R0, 0x48, !PT ;  /* 0x8000000007007812 */ /* 0x000fe200078e4800 */
[----:B------:R-:W-:Y:S06]  /*2390*/  BRA `(.L_x_770) ;  /* 0x00000000000c7947 */ /* 0x000fec0003800000 */
.L_x_765:
[----:B------:R-:W0:Y:S01]  /*23a0*/  MUFU.RSQ R0, -QNAN ;  /* 0xffc0000000007908 */ /* 0x000e220000001400 */
[----:B------:R-:W-:Y:S05]  /*23b0*/  BRA `(.L_x_770) ;  /* 0x0000000000047947 */ /* 0x000fea0003800000 */
.L_x_764:
[----:B------:R-:W-:-:S07]  /*23c0*/  FADD.FTZ R0, R0, R3 ;  /* 0x0000000300007221 */ /* 0x000fce0000010000 */
.L_x_770:
[----:B------:R-:W-:Y:S02]  /*23d0*/  IMAD.MOV.U32 R6, RZ, RZ, R2 ;  /* 0x000000ffff067224 */ /* 0x000fe400078e0002 */
[----:B------:R-:W-:-:S04]  /*23e0*/  IMAD.MOV.U32 R7, RZ, RZ, 0x0 ;  /* 0x00000000ff077424 */ /* 0x000fc800078e00ff */
[----:B0-----:R-:W-:Y:S05]  /*23f0*/  RET.REL.NODEC R6 `(_ZN18transformer_engine33fused_moe_aux_loss_forward_kernelIf13__nv_bfloat16EEvPKT_PKT0_iiiiifPS2_Pf) ;  /* 0xffffffdc06007950 */ /* 0x001fea0003c3ffff */
.L_x_771:
        /* <DEDUP_REMOVED lines=16> */
.L_x_925:


//--------------------- .text._ZN18transformer_engine33fused_moe_aux_loss_forward_kernelIflEEvPKT_PKT0_iiiiifPS1_Pf --------------------------
	.section	.text._ZN18transformer_engine33fused_moe_aux_loss_forward_kernelIflEEvPKT_PKT0_iiiiifPS1_Pf,"ax",@progbits
	.align	128
        .global         _ZN18transformer_engine33fused_moe_aux_loss_forward_kernelIflEEvPKT_PKT0_iiiiifPS1_Pf
        .type           _ZN18transformer_engine33fused_moe_aux_loss_forward_kernelIflEEvPKT_PKT0_iiiiifPS1_Pf,@function
        .size           _ZN18transformer_engine33fused_moe_aux_loss_forward_kernelIflEEvPKT_PKT0_iiiiifPS1_Pf,(.L_x_926 - _ZN18transformer_engine33fused_moe_aux_loss_forward_kernelIflEEvPKT_PKT0_iiiiifPS1_Pf)
        .other          _ZN18transformer_engine33fused_moe_aux_loss_forward_kernelIflEEvPKT_PKT0_iiiiifPS1_Pf,@"STO_CUDA_ENTRY STV_DEFAULT"
_ZN18transformer_engine33fused_moe_aux_loss_forward_kernelIflEEvPKT_PKT0_iiiiifPS1_Pf:
.text._ZN18transformer_engine33fused_moe_aux_loss_forward_kernelIflEEvPKT_PKT0_iiiiifPS1_Pf:
        /* <DEDUP_REMOVED lines=48> */
.L_x_774:
[----:B------:R-:W-:Y:S02]  /*0300*/  IMAD R2, R3, 0x8, R0 ;  /* 0x0000000803027824 */ /* 0x000fe400078e0200 */
[----:B------:R-:W-:-:S03]  /*0310*/  IMAD.IADD R3, R20, 0x1, R3 ;  /* 0x0000000114037824 */ /* 0x000fc600078e0203 */
[----:B------:R0:W-:Y:S02]  /*0320*/  STS.64 [R2], RZ ;  /* 0x000000ff02007388 */ /* 0x0001e40000000a00 */
[----:B------:R-:W-:-:S13]  /*0330*/  ISETP.GE.AND P0, PT, R3, UR6, PT ;  /* 0x0000000603007c0c */ /* 0x000fda000bf06270 */
[----:B0-----:R-:W-:Y:S05]  /*0340*/  @!P0 BRA `(.L_x_774) ;  /* 0xfffffffc00ec8947 */ /* 0x001fea000383ffff */
.L_x_773:
[----:B------:R-:W-:Y:S05]  /*0350*/  BSYNC B0 ;  /* 0x0000000000007941 */ /* 0x000fea0003800000 */
.L_x_772:
        /* <DEDUP_REMOVED lines=41> */
.L_x_784:
        /* <DEDUP_REMOVED lines=34> */
.L_x_780:
[----:B------:R-:W-:Y:S05]  /*0810*/  BSYNC B2 ;  /* 0x0000000000027941 */ /* 0x000fea0003800000 */
.L_x_779:
[----:B------:R-:W0:Y:S01]  /*0820*/  LDC.64 R8, c[0x0][0x210] ;  /* 0x00008400ff087b82 */ /* 0x000e220000000a00 */
[----:B------:R-:W-:-:S13]  /*0830*/  ISETP.GE.U32.AND P0, PT, R6, 0x3, PT ;  /* 0x000000030600780c */ /* 0x000fda0003f06070 */
[----:B------:R-:W-:Y:S05]  /*0840*/  @!P0 BRA `(.L_x_778) ;  /* 0x0000000000548947 */ /* 0x000fea0003800000 */
.L_x_781:
        /* <DEDUP_REMOVED lines=21> */
.L_x_778:
[----:B------:R-:W-:Y:S05]  /*09a0*/  BSYNC B1 ;  /* 0x0000000000017941 */ /* 0x000fea0003800000 */
.L_x_777:
[----:B------:R-:W1:Y:S01]  /*09b0*/  S2UR UR7, SR_CgaCtaId ;  /* 0x00000000000779c3 */ /* 0x000e620000008800 */
[----:B0-----:R-:W-:Y:S01]  /*09c0*/  MOV R9, 0x400 ;  /* 0x0000040000097802 */ /* 0x001fe20000000f00 */
[----:B------:R-:W-:Y:S01]  /*09d0*/  BSSY B1, `(.L_x_782) ;  /* 0x000000a000017945 */ /* 0x000fe20003800000 */
[----:B-1----:R-:W-:-:S04]  /*09e0*/  MOV R18, UR7 ;  /* 0x0000000700127c02 */ /* 0x002fc80008000f00 */
[----:B------:R-:W-:-:S05]  /*09f0*/  LEA R9, R18, R9, 0x18 ;  /* 0x0000000912097211 */ /* 0x000fca00078ec0ff */
[----:B------:R-:W-:-:S07]  /*0a00*/  IMAD R19, R4, 0x8, R9 ;  /* 0x0000000804137824 */ /* 0x000fce00078e0209 */
.L_x_783:
[----:B------:R-:W0:Y:S02]  /*0a10*/  LDS.64 R8, [R19] ;  /* 0x0000000013087984 */ /* 0x000e240000000a00 */
[----:B0-----:R-:W-:-:S10]  /*0a20*/  DADD R10, R16, R8 ;  /* 0x00000000100a7229 */ /* 0x001fd40000000008 */
[----:B------:R-:W0:Y:S02]  /*0a30*/  ATOMS.CAST.SPIN.64 R10, [R19], R8, R10 ;  /* 0x00000008130a738d */ /* 0x000e24000180040a */
[----:B0-----:R-:W-:-:S04]  /*0a40*/  ISETP.EQ.U32.AND P0, PT, R10, 0x1, PT ;  /* 0x000000010a00780c */ /* 0x001fc80003f02070 */
[----:B------:R-:W-:-:S13]  /*0a50*/  ISETP.EQ.U32.AND.EX P0, PT, R11, RZ, PT, P0 ;  /* 0x000000ff0b00720c */ /* 0x000fda0003f02100 */
[----:B------:R-:W-:Y:S05]  /*0a60*/  @!P0 BRA `(.L_x_783) ;  /* 0xfffffffc00e88947 */ /* 0x000fea000383ffff */
[----:B------:R-:W-:Y:S05]  /*0a70*/  BSYNC B1 ;  /* 0x0000000000017941 */ /* 0x000fea0003800000 */
.L_x_782:
[----:B------:R-:W-:Y:S01]  /*0a80*/  VIADD R4, R4, 0x20 ;  /* 0x0000002004047836 */ /* 0x000fe20000000000 */
[----:B------:R-:W-:-:S04]  /*0a90*/  ULDC UR7, c[0x0][0x22c] ;  /* 0x00008b0000077ab9 */ /* 0x000fc80000000800 */
[----:B------:R-:W-:-:S13]  /*0aa0*/  ISETP.GE.AND P0, PT, R4, UR7, PT ;  /* 0x0000000704007c0c */ /* 0x000fda000bf06270 */
[----:B------:R-:W-:Y:S05]  /*0ab0*/  @!P0 BRA `(.L_x_784) ;  /* 0xfffffff800cc8947 */ /* 0x000fea000383ffff */
.L_x_776:
[----:B------:R-:W-:Y:S05]  /*0ac0*/  BSYNC B0 ;  /* 0x0000000000007941 */ /* 0x000fea0003800000 */
.L_x_775:
        /* <DEDUP_REMOVED lines=10> */
.L_x_785:
[----:B------:R-:W-:-:S03]  /*0b70*/  UMOV UR7, 0xffffffff ;  /* 0xffffffff00077882 */ /* 0x000fc60000000000 */
[----:B------:R-:W-:Y:S05]  /*0b80*/  BRA.DIV UR7, `(.L_x_788) ;  /* 0x0000000e07907947 */ /* 0x000fea000b800000 */
[----:B------:R-:W-:Y:S01]  /*0b90*/  NOP ;  /* 0x0000000000007918 */ /* 0x000fe20000000000 */
.L_x_787:
[----:B------:R-:W-:Y:S05]  /*0ba0*/  @!P0 BRA `(.L_x_789) ;  /* 0x0000000000148947 */ /* 0x000fea0003800000 */
[----:B------:R-:W-:-:S03]  /*0bb0*/  UMOV UR7, 0xffffffff ;  /* 0xffffffff00077882 */ /* 0x000fc60000000000 */
[----:B------:R-:W-:Y:S05]  /*0bc0*/  BRA.DIV UR7, `(.L_x_790) ;  /* 0x0000000e079c7947 */ /* 0x000fea000b800000 */
[----:B------:R-:W-:Y:S01]  /*0bd0*/  UCGABAR_WAIT ;  /* 0x0000000000007dc7 */ /* 0x000fe20008000000 */
[----:B------:R-:W-:Y:S01]  /*0be0*/  CCTL.IVALL ;  /* 0x00000000ff00798f */ /* 0x000fe20002000000 */
[----:B------:R-:W-:Y:S05]  /*0bf0*/  BRA `(.L_x_791) ;  /* 0x00000000000c7947 */ /* 0x000fea0003800000 */
.L_x_789:
[----:B------:R-:W-:-:S03]  /*0c00*/  UMOV UR7, 0xffffffff ;  /* 0xffffffff00077882 */ /* 0x000fc60000000000 */
[----:B------:R-:W-:Y:S05]  /*0c10*/  BRA.DIV UR7, `(.L_x_792) ;  /* 0x0000000e07a87947 */ /* 0x000fea000b800000 */
[----:B------:R-:W-:Y:S06]  /*0c20*/  BAR.SYNC.DEFER_BLOCKING 0x0 ;  /* 0x0000000000007b1d */ /* 0x000fec0000010000 */
.L_x_791:
[----:B------:R-:W-:Y:S01]  /*0c30*/  ISETP.GE.AND P0, PT, R21, 0x2, PT ;  /* 0x000000021500780c */ /* 0x000fe20003f06270 */
[----:B------:R-:W-:Y:S01]  /*0c40*/  BSSY B0, `(.L_x_793) ;  /* 0x0000024000007945 */ /* 0x000fe20003800000 */
[C---:B------:R-:W-:Y:S02]  /*0c50*/  ISETP.NE.AND P3, PT, R18.reuse, RZ, PT ;  /* 0x000000ff1200720c */ /* 0x040fe40003f65270 */
[----:B------:R-:W-:-:S13]  /*0c60*/  ISETP.NE.OR P0, PT, R18, RZ, !P0 ;  /* 0x000000ff1200720c */ /* 0x000fda0004705670 */
[----:B------:R-:W-:Y:S05]  /*0c70*/  @P0 BRA `(.L_x_794) ;  /* 0x0000000000800947 */ /* 0x000fea0003800000 */
[----:B------:R-:W-:-:S07]  /*0c80*/  IMAD.MOV.U32 R0, RZ, RZ, 0x1 ;  /* 0x00000001ff007424 */ /* 0x000fce00078e00ff */
.L_x_800:
        /* <DEDUP_REMOVED lines=11> */
.L_x_799:
[----:B------:R-:W-:-:S05]  /*0d40*/  IMAD.WIDE R4, R11, 0x8, R2 ;  /* 0x000000080b047825 */ /* 0x000fca00078e0202 */
[----:B------:R0:W5:Y:S01]  /*0d50*/  LD.E.64 R8, desc[UR4][R4.64] ;  /* 0x0000000404087980 */ /* 0x000162000c101b00 */
[----:B------:R-:W-:Y:S05]  /*0d60*/  YIELD ;  /* 0x0000000000007946 */ /* 0x000fea0003800000 */
[----:B------:R-:W-:Y:S01]  /*0d70*/  BSSY B2, `(.L_x_797) ;  /* 0x0000008000027945 */ /* 0x000fe20003800000 */
[----:B------:R-:W-:-:S07]  /*0d80*/  IMAD R17, R11, 0x8, R10 ;  /* 0x000000080b117824 */ /* 0x000fce00078e020a */
.L_x_798:
[----:B0-----:R-:W0:Y:S02]  /*0d90*/  LDS.64 R4, [R17] ;  /* 0x0000000011047984 */ /* 0x001e240000000a00 */
[----:B0----5:R-:W-:-:S10]  /*0da0*/  DADD R6, R8, R4 ;  /* 0x0000000008067229 */ /* 0x021fd40000000004 */
[----:B------:R-:W0:Y:S02]  /*0db0*/  ATOMS.CAST.SPIN.64 R6, [R17], R4, R6 ;  /* 0x000000041106738d */ /* 0x000e240001800406 */
[----:B0-----:R-:W-:-:S04]  /*0dc0*/  ISETP.EQ.U32.AND P0, PT, R6, 0x1, PT ;  /* 0x000000010600780c */ /* 0x001fc80003f02070 */
[----:B------:R-:W-:-:S13]  /*0dd0*/  ISETP.EQ.U32.AND.EX P0, PT, R7, RZ, PT, P0 ;  /* 0x000000ff0700720c */ /* 0x000fda0003f02100 */
[----:B------:R-:W-:Y:S05]  /*0de0*/  @!P0 BRA `(.L_x_798) ;  /* 0xfffffffc00e88947 */ /* 0x000fea000383ffff */
[----:B------:R-:W-:Y:S05]  /*0df0*/  BSYNC B2 ;  /* 0x0000000000027941 */ /* 0x000fea0003800000 */
.L_x_797:
[----:B------:R-:W-:Y:S01]  /*0e00*/  IMAD.IADD R11, R20, 0x1, R11 ;  /* 0x00000001140b7824 */ /* 0x000fe200078e020b */
[----:B------:R-:W-:-:S04]  /*0e10*/  ULDC UR7, c[0x0][0x22c] ;  /* 0x00008b0000077ab9 */ /* 0x000fc80000000800 */
[----:B------:R-:W-:-:S13]  /*0e20*/  ISETP.GE.AND P0, PT, R11, UR7, PT ;  /* 0x000000070b007c0c */ /* 0x000fda000bf06270 */
[----:B------:R-:W-:Y:S05]  /*0e30*/  @!P0 BRA `(.L_x_799) ;  /* 0xfffffffc00c08947 */ /* 0x000fea000383ffff */
.L_x_796:
[----:B------:R-:W-:Y:S05]  /*0e40*/  BSYNC B1 ;  /* 0x0000000000017941 */ /* 0x000fea0003800000 */
.L_x_795:
[----:B------:R-:W-:-:S04]  /*0e50*/  IADD3 R0, R0, 0x1, RZ ;  /* 0x0000000100007810 */ /* 0x000fc80007ffe0ff */
[----:B------:R-:W-:-:S13]  /*0e60*/  ISETP.GE.AND P0, PT, R0, R21, PT ;  /* 0x000000150000720c */ /* 0x000fda0003f06270 */
[----:B------:R-:W-:Y:S05]  /*0e70*/  @!P0 BRA `(.L_x_800) ;  /* 0xfffffffc00848947 */ /* 0x000fea000383ffff */
.L_x_794:
[----:B------:R-:W-:Y:S05]  /*0e80*/  BSYNC B0 ;  /* 0x0000000000007941 */ /* 0x000fea0003800000 */
.L_x_793:
        /* <DEDUP_REMOVED lines=10> */
.L_x_801:
[----:B------:R-:W-:-:S03]  /*0f30*/  UMOV UR7, 0xffffffff ;  /* 0xffffffff00077882 */ /* 0x000fc60000000000 */
[----:B------:R-:W-:Y:S05]  /*0f40*/  BRA.DIV UR7, `(.L_x_804) ;  /* 0x0000000e07307947 */ /* 0x000fea000b800000 */
[----:B------:R-:W-:Y:S01]  /*0f50*/  NOP ;  /* 0x0000000000007918 */ /* 0x000fe20000000000 */
.L_x_803:
[----:B------:R-:W-:Y:S05]  /*0f60*/  @!P0 BRA `(.L_x_805) ;  /* 0x0000000000148947 */ /* 0x000fea0003800000 */
[----:B------:R-:W-:-:S03]  /*0f70*/  UMOV UR7, 0xffffffff ;  /* 0xffffffff00077882 */ /* 0x000fc60000000000 */
[----:B------:R-:W-:Y:S05]  /*0f80*/  BRA.DIV UR7, `(.L_x_806) ;  /* 0x0000000e073c7947 */ /* 0x000fea000b800000 */
[----:B------:R-:W-:Y:S01]  /*0f90*/  UCGABAR_WAIT ;  /* 0x0000000000007dc7 */ /* 0x000fe20008000000 */
[----:B------:R-:W-:Y:S01]  /*0fa0*/  CCTL.IVALL ;  /* 0x00000000ff00798f */ /* 0x000fe20002000000 */
[----:B------:R-:W-:Y:S05]  /*0fb0*/  BRA `(.L_x_807) ;  /* 0x00000000000c7947 */ /* 0x000fea0003800000 */
.L_x_805:
[----:B------:R-:W-:-:S03]  /*0fc0*/  UMOV UR7, 0xffffffff ;  /* 0xffffffff00077882 */ /* 0x000fc60000000000 */
[----:B------:R-:W-:Y:S05]  /*0fd0*/  BRA.DIV UR7, `(.L_x_808) ;  /* 0x0000000e07487947 */ /* 0x000fea000b800000 */
[----:B------:R-:W-:Y:S06]  /*0fe0*/  BAR.SYNC.DEFER_BLOCKING 0x0 ;  /* 0x0000000000007b1d */ /* 0x000fec0000010000 */
.L_x_807:
[----:B------:R-:W-:Y:S05]  /*0ff0*/  @P3 EXIT ;  /* 0x000000000000394d */ /* 0x000fea0003800000 */
[----:B------:R-:W-:Y:S01]  /*1000*/  ISETP.NE.AND P3, PT, R13, RZ, PT ;  /* 0x000000ff0d00720c */ /* 0x000fe20003f65270 */
[----:B------:R-:W-:-:S12]  /*1010*/  @P2 BRA `(.L_x_809) ;  /* 0x00000000003c2947 */ /* 0x000fd80003800000 */
[----:B------:R-:W0:Y:S01]  /*1020*/  S2R R3, SR_CgaCtaId ;  /* 0x0000000000037919 */ /* 0x000e220000008800 */
[----:B------:R-:W1:Y:S01]  /*1030*/  LDC.64 R8, c[0x0][0x218] ;  /* 0x00008600ff087b82 */ /* 0x000e620000000a00 */
[----:B------:R-:W-:-:S04]  /*1040*/  MOV R0, 0x400 ;  /* 0x0000040000007802 */ /* 0x000fc80000000f00 */
[----:B0-----:R-:W-:-:S07]  /*1050*/  LEA R0, R3, R0, 0x18 ;  /* 0x0000000003007211 */ /* 0x001fce00078ec0ff */
.L_x_810:
[----:B-1----:R-:W-:Y:S01]  /*1060*/  IMAD.WIDE R2, R15, 0x8, R8 ;  /* 0x000000080f027825 */ /* 0x002fe200078e0208 */
[----:B------:R-:W-:-:S05]  /*1070*/  ULDC UR7, c[0x0][0x22c] ;  /* 0x00008b0000077ab9 */ /* 0x000fca0000000800 */
[----:B------:R-:W2:Y:S01]  /*1080*/  LDG.E.64 R2, desc[UR4][R2.64] ;  /* 0x0000000402027981 */ /* 0x000ea2000c1e1b00 */
[----:B0-----:R-:W-:Y:S02]  /*1090*/  IMAD R11, R15, 0x8, R0 ;  /* 0x000000080f0b7824 */ /* 0x001fe400078e0200 */
[----:B------:R-:W-:-:S03]  /*10a0*/  IMAD.IADD R15, R20, 0x1, R15 ;  /* 0x00000001140f7824 */ /* 0x000fc600078e020f */
[----:B------:R-:W0:Y:S02]  /*10b0*/  LDS.64 R6, [R11] ;  /* 0x000000000b067984 */ /* 0x000e240000000a00 */
[----:B------:R-:W-:Y:S01]  /*10c0*/  ISETP.GE.AND P0, PT, R15, UR7, PT ;  /* 0x000000070f007c0c */ /* 0x000fe2000bf06270 */
[----:B--2---:R-:W0:Y:S02]  /*10d0*/  I2F.F64.S64 R4, R2 ;  /* 0x0000000200047312 */ /* 0x004e240000301c00 */
[----:B0-----:R-:W-:-:S07]  /*10e0*/  DMUL R4, R4, R6 ;  /* 0x0000000604047228 */ /* 0x001fce0000000000 */
[----:B------:R0:W-:Y:S03]  /*10f0*/  STS.64 [R11], R4 ;  /* 0x000000040b007388 */ /* 0x0001e60000000a00 */
[----:B------:R-:W-:Y:S05]  /*1100*/  @!P0 BRA `(.L_x_810) ;  /* 0xfffffffc00d48947 */ /* 0x000fea000383ffff */
.L_x_809:
        /* <DEDUP_REMOVED lines=27> */
.L_x_815:
        /* <DEDUP_REMOVED lines=15> */
.L_x_814:
[----:B------:R-:W-:Y:S05]  /*13b0*/  BSYNC B1 ;  /* 0x0000000000017941 */ /* 0x000fea0003800000 */
.L_x_813:
        /* <DEDUP_REMOVED lines=17> */
.L_x_812:
[----:B------:R-:W-:Y:S05]  /*14d0*/  BSYNC B0 ;  /* 0x0000000000007941 */ /* 0x000fea0003800000 */
.L_x_811:
        /* <DEDUP_REMOVED lines=33> */
[----:B0-----:R-:W-:Y:S05]  /*16f0*/  CALL.REL.NOINC `($__internal_10_$__cuda_sm3x_div_rn_noftz_f32_slowpath) ;  /* 0x0000000400ac7944 */ /* 0x001fea0003c00000 */
[----:B------:R-:W-:-:S07]  /*1700*/  IMAD.MOV.U32 R2, RZ, RZ, R0 ;  /* 0x000000ffff027224 */ /* 0x000fce00078e0000 */
.L_x_816:
        /* <DEDUP_REMOVED lines=12> */
[----:B0-----:R-:W-:Y:S05]  /*17d0*/  CALL.REL.NOINC `($__internal_10_$__cuda_sm3x_div_rn_noftz_f32_slowpath) ;  /* 0x0000000400747944 */ /* 0x001fea0003c00000 */
[----:B------:R-:W-:-:S07]  /*17e0*/  IMAD.MOV.U32 R6, RZ, RZ, R0 ;  /* 0x000000ffff067224 */ /* 0x000fce00078e0000 */
.L_x_817:
        /* <DEDUP_REMOVED lines=10> */
[----:B------:R-:W-:Y:S05]  /*1890*/  CALL.REL.NOINC `($__internal_10_$__cuda_sm3x_div_rn_noftz_f32_slowpath) ;  /* 0x0000000400447944 */ /* 0x000fea0003c00000 */
[----:B------:R-:W-:-:S07]  /*18a0*/  IMAD.MOV.U32 R11, RZ, RZ, R0 ;  /* 0x000000ffff0b7224 */ /* 0x000fce00078e0000 */
.L_x_818:
        /* <DEDUP_REMOVED lines=8> */
.L_x_786:
        /* <DEDUP_REMOVED lines=8> */
.L_x_820:
[----:B------:R-:W-:Y:S05]  /*19b0*/  BSYNC B0 ;  /* 0x0000000000007941 */ /* 0x000fea0003800000 */
.L_x_819:
[----:B------:R-:W-:Y:S05]  /*19c0*/  BRA `(.L_x_787) ;  /* 0xfffffff000747947 */ /* 0x000fea000383ffff */
.L_x_788:
[----:B------:R-:W-:Y:S01]  /*19d0*/  BSSY B0, `(.L_x_821) ;  /* 0x0000005000007945 */ /* 0x000fe20003800000 */
[----:B------:R-:W-:-:S07]  /*19e0*/  IMAD.MOV.U32 R0, RZ, RZ, -0x1 ;  /* 0xffffffffff007424 */ /* 0x000fce00078e00ff */
[----:B------:R-:W-:Y:S05]  /*19f0*/  WARPSYNC.COLLECTIVE R0, `(.L_x_822) ;  /* 0x0000000000087348 */ /* 0x000fea0003c00000 */
[----:B------:R-:W-:Y:S01]  /*1a00*/  NOP ;  /* 0x0000000000007918 */ /* 0x000fe20000000000 */
[----:B------:R-:W-:Y:S01]  /*1a10*/  ENDCOLLECTIVE ;  /* 0x000000000000791b */ /* 0x000fe20003800000 */
.L_x_822:
[----:B------:R-:W-:Y:S05]  /*1a20*/  BSYNC B0 ;  /* 0x0000000000007941 */ /* 0x000fea0003800000 */
.L_x_821:
[----:B------:R-:W-:Y:S05]  /*1a30*/  BRA `(.L_x_787) ;  /* 0xfffffff000587947 */ /* 0x000fea000383ffff */
.L_x_790:
[----:B------:R-:W-:Y:S01]  /*1a40*/  BSSY B0, `(.L_x_823) ;  /* 0x0000006000007945 */ /* 0x000fe20003800000 */
[----:B------:R-:W-:-:S07]  /*1a50*/  IMAD.MOV.U32 R0, RZ, RZ, -0x1 ;  /* 0xffffffffff007424 */ /* 0x000fce00078e00ff */
[----:B------:R-:W-:Y:S05]  /*1a60*/  WARPSYNC.COLLECTIVE.ALL `(.L_x_824) ;  /* 0x00000000000c7948 */ /* 0x000fea0003c00000 */
[----:B------:R-:W-:Y:S01]  /*1a70*/  UCGABAR_WAIT ;  /* 0x0000000000007dc7 */ /* 0x000fe20008000000 */
[----:B------:R-:W-:Y:S01]  /*1a80*/  CCTL.IVALL ;  /* 0x00000000ff00798f */ /* 0x000fe20002000000 */
[----:B------:R-:W-:Y:S01]  /*1a90*/  ENDCOLLECTIVE ;  /* 0x000000000000791b */ /* 0x000fe20003800000 */
.L_x_824:
[----:B------:R-:W-:Y:S05]  /*1aa0*/  BSYNC B0 ;  /* 0x0000000000007941 */ /* 0x000fea0003800000 */
.L_x_823:
[----:B------:R-:W-:Y:S05]  /*1ab0*/  BRA `(.L_x_791) ;  /* 0xfffffff0005c7947 */ /* 0x000fea000383ffff */
.L_x_792:
        /* <DEDUP_REMOVED lines=9> */
.L_x_826:
[----:B------:R-:W-:Y:S05]  /*1b50*/  BSYNC B0 ;  /* 0x0000000000007941 */ /* 0x000fea0003800000 */
.L_x_825:
[----:B------:R-:W-:Y:S05]  /*1b60*/  BRA `(.L_x_791) ;  /* 0xfffffff000307947 */ /* 0x000fea000383ffff */
.L_x_802:
        /* <DEDUP_REMOVED lines=8> */
.L_x_828:
[----:B------:R-:W-:Y:S05]  /*1bf0*/  BSYNC B0 ;  /* 0x0000000000007941 */ /* 0x000fea0003800000 */
.L_x_827:
[----:B------:R-:W-:Y:S05]  /*1c00*/  BRA `(.L_x_803) ;  /* 0xfffffff000d47947 */ /* 0x000fea000383ffff */
.L_x_804:
[----:B------:R-:W-:Y:S01]  /*1c10*/  BSSY B0, `(.L_x_829) ;  /* 0x0000005000007945 */ /* 0x000fe20003800000 */
[----:B------:R-:W-:-:S07]  /*1c20*/  IMAD.MOV.U32 R0, RZ, RZ, -0x1 ;  /* 0xffffffffff007424 */ /* 0x000fce00078e00ff */
[----:B------:R-:W-:Y:S05]  /*1c30*/  WARPSYNC.COLLECTIVE R0, `(.L_x_830) ;  /* 0x0000000000087348 */ /* 0x000fea0003c00000 */
[----:B------:R-:W-:Y:S01]  /*1c40*/  NOP ;  /* 0x0000000000007918 */ /* 0x000fe20000000000 */
[----:B------:R-:W-:Y:S01]  /*1c50*/  ENDCOLLECTIVE ;  /* 0x000000000000791b */ /* 0x000fe20003800000 */
.L_x_830:
[----:B------:R-:W-:Y:S05]  /*1c60*/  BSYNC B0 ;  /* 0x0000000000007941 */ /* 0x000fea0003800000 */
.L_x_829:
[----:B------:R-:W-:Y:S05]  /*1c70*/  BRA `(.L_x_803) ;  /* 0xfffffff000b87947 */ /* 0x000fea000383ffff */
.L_x_806:
[----:B------:R-:W-:Y:S01]  /*1c80*/  BSSY B0, `(.L_x_831) ;  /* 0x0000006000007945 */ /* 0x000fe20003800000 */
[----:B------:R-:W-:-:S07]  /*1c90*/  IMAD.MOV.U32 R0, RZ, RZ, -0x1 ;  /* 0xffffffffff007424 */ /* 0x000fce00078e00ff */
[----:B------:R-:W-:Y:S05]  /*1ca0*/  WARPSYNC.COLLECTIVE.ALL `(.L_x_832) ;  /* 0x00000000000c7948 */ /* 0x000fea0003c00000 */
[----:B------:R-:W-:Y:S01]  /*1cb0*/  UCGABAR_WAIT ;  /* 0x0000000000007dc7 */ /* 0x000fe20008000000 */
[----:B------:R-:W-:Y:S01]  /*1cc0*/  CCTL.IVALL ;  /* 0x00000000ff00798f */ /* 0x000fe20002000000 */
[----:B------:R-:W-:Y:S01]  /*1cd0*/  ENDCOLLECTIVE ;  /* 0x000000000000791b */ /* 0x000fe20003800000 */
.L_x_832:
[----:B------:R-:W-:Y:S05]  /*1ce0*/  BSYNC B0 ;  /* 0x0000000000007941 */ /* 0x000fea0003800000 */
.L_x_831:
[----:B------:R-:W-:Y:S05]  /*1cf0*/  BRA `(.L_x_807) ;  /* 0xfffffff000bc7947 */ /* 0x000fea000383ffff */
.L_x_808:
        /* <DEDUP_REMOVED lines=9> */
.L_x_834:
[----:B------:R-:W-:Y:S05]  /*1d90*/  BSYNC B0 ;  /* 0x0000000000007941 */ /* 0x000fea0003800000 */
.L_x_833:
[----:B------:R-:W-:Y:S05]  /*1da0*/  BRA `(.L_x_807) ;  /* 0xfffffff000907947 */ /* 0x000fea000383ffff */
        .weak           $__internal_10_$__cuda_sm3x_div_rn_noftz_f32_slowpath
        .type           $__internal_10_$__cuda_sm3x_div_rn_noftz_f32_slowpath,@function
        .size           $__internal_10_$__cuda_sm3x_div_rn_noftz_f32_slowpath,(.L_x_926 - $__internal_10_$__cuda_sm3x_div_rn_noftz_f32_slowpath)
$__internal_10_$__cuda_sm3x_div_rn_noftz_f32_slowpath:
        /* <DEDUP_REMOVED lines=34> */
.L_x_835:
        /* <DEDUP_REMOVED lines=50> */
.L_x_841:
[----:B------:R-:W-:-:S04]  /*22f0*/  LOP3.LUT R0, R0, 0x80000000, RZ, 0xc0, !PT ;  /* 0x8000000000007812 */ /* 0x000fc800078ec0ff */
[----:B------:R-:W-:Y:S01]  /*2300*/  LOP3.LUT R0, R0, 0x7f800000, RZ, 0xfc, !PT ;  /* 0x7f80000000007812 */ /* 0x000fe200078efcff */
[----:B------:R-:W-:Y:S06]  /*2310*/  BRA `(.L_x_842) ;  /* 0x0000000000287947 */ /* 0x000fec0003800000 */
.L_x_840:
[----:B------:R-:W-:Y:S01]  /*2320*/  IMAD R0, R9, 0x800000, R0 ;  /* 0x0080000009007824 */ /* 0x000fe200078e0200 */
[----:B------:R-:W-:Y:S06]  /*2330*/  BRA `(.L_x_842) ;  /* 0x0000000000207947 */ /* 0x000fec0003800000 */
.L_x_839:
[----:B------:R-:W-:-:S04]  /*2340*/  LOP3.LUT R0, R7, 0x80000000, R0, 0x48, !PT ;  /* 0x8000000007007812 */ /* 0x000fc800078e4800 */
[----:B------:R-:W-:Y:S01]  /*2350*/  LOP3.LUT R0, R0, 0x7f800000, RZ, 0xfc, !PT ;  /* 0x7f80000000007812 */ /* 0x000fe200078efcff */
[----:B------:R-:W-:Y:S06]  /*2360*/  BRA `(.L_x_842) ;  /* 0x0000000000147947 */ /* 0x000fec0003800000 */
.L_x_838:
[----:B------:R-:W-:Y:S01]  /*2370*/  LOP3.LUT R0, R7, 0x80000000, R0, 0x48, !PT ;  /* 0x8000000007007812 */ /* 0x000fe200078e4800 */
[----:B------:R-:W-:Y:S06]  /*2380*/  BRA `(.L_x_842) ;  /* 0x00000000000c7947 */ /* 0x000fec0003800000 */
.L_x_837:
[----:B------:R-:W0:Y:S01]  /*2390*/  MUFU.RSQ R0, -QNAN ;  /* 0xffc0000000007908 */ /* 0x000e220000001400 */
[----:B------:R-:W-:Y:S05]  /*23a0*/  BRA `(.L_x_842) ;  /* 0x0000000000047947 */ /* 0x000fea0003800000 */
.L_x_836:
[----:B------:R-:W-:-:S07]  /*23b0*/  FADD.FTZ R0, R0, R3 ;  /* 0x0000000300007221 */ /* 0x000fce0000010000 */
.L_x_842:
[----:B------:R-:W-:Y:S02]  /*23c0*/  IMAD.MOV.U32 R6, RZ, RZ, R2 ;  /* 0x000000ffff067224 */ /* 0x000fe400078e0002 */
[----:B------:R-:W-:-:S04]  /*23d0*/  IMAD.MOV.U32 R7, RZ, RZ, 0x0 ;  /* 0x00000000ff077424 */ /* 0x000fc800078e00ff */
[----:B0-----:R-:W-:Y:S05]  /*23e0*/  RET.REL.NODEC R6 `(_ZN18transformer_engine33fused_moe_aux_loss_forward_kernelIflEEvPKT_PKT0_iiiiifPS1_Pf) ;  /* 0xffffffdc06047950 */ /* 0x001fea0003c3ffff */
.L_x_843:
        /* <DEDUP_REMOVED lines=9> */
.L_x_926:


//--------------------- .text._ZN18transformer_engine33fused_moe_aux_loss_forward_kernelIfiEEvPKT_PKT0_iiiiifPS1_Pf --------------------------
	.section	.text._ZN18transformer_engine33fused_moe_aux_loss_forward_kernelIfiEEvPKT_PKT0_iiiiifPS1_Pf,"ax",@progbits
	.align	128
        .global         _ZN18transformer_engine33fused_moe_aux_loss_forward_kernelIfiEEvPKT_PKT0_iiiiifPS1_Pf
        .type           _ZN18transformer_engine33fused_moe_aux_loss_forward_kernelIfiEEvPKT_PKT0_iiiiifPS1_Pf,@function
        .size           _ZN18transformer_engine33fused_moe_aux_loss_forward_kernelIfiEEvPKT_PKT0_iiiiifPS1_Pf,(.L_x_927 - _ZN18transformer_engine33fused_moe_aux_loss_forward_kernelIfiEEvPKT_PKT0_iiiiifPS1_Pf)
        .other          _ZN18transformer_engine33fused_moe_aux_loss_forward_kernelIfiEEvPKT_PKT0_iiiiifPS1_Pf,@"STO_CUDA_ENTRY STV_DEFAULT"
_ZN18transformer_engine33fused_moe_aux_loss_forward_kernelIfiEEvPKT_PKT0_iiiiifPS1_Pf:
.text._ZN18transformer_engine33fused_moe_aux_loss_forward_kernelIfiEEvPKT_PKT0_iiiiifPS1_Pf:
        /* <DEDUP_REMOVED lines=48> */
.L_x_846:
[----:B------:R-:W-:Y:S02]  /*0300*/  IMAD R2, R3, 0x8, R0 ;  /* 0x0000000803027824 */ /* 0x000fe400078e0200 */
[----:B------:R-:W-:-:S03]  /*0310*/  IMAD.IADD R3, R20, 0x1, R3 ;  /* 0x0000000114037824 */ /* 0x000fc600078e0203 */
[----:B------:R0:W-:Y:S02]  /*0320*/  STS.64 [R2], RZ ;  /* 0x000000ff02007388 */ /* 0x0001e40000000a00 */
[----:B------:R-:W-:-:S13]  /*0330*/  ISETP.GE.AND P0, PT, R3, UR6, PT ;  /* 0x0000000603007c0c */ /* 0x000fda000bf06270 */
[----:B0-----:R-:W-:Y:S05]  /*0340*/  @!P0 BRA `(.L_x_846) ;  /* 0xfffffffc00ec8947 */ /* 0x001fea000383ffff */
.L_x_845:
[----:B------:R-:W-:Y:S05]  /*0350*/  BSYNC B0 ;  /* 0x0000000000007941 */ /* 0x000fea0003800000 */
.L_x_844:
        /* <DEDUP_REMOVED lines=41> */
.L_x_856:
        /* <DEDUP_REMOVED lines=34> */
.L_x_852:
[----:B------:R-:W-:Y:S05]  /*0810*/  BSYNC B2 ;  /* 0x0000000000027941 */ /* 0x000fea0003800000 */
.L_x_851:
[----:B------:R-:W0:Y:S01]  /*0820*/  LDC.64 R8, c[0x0][0x210] ;  /* 0x00008400ff087b82 */ /* 0x000e220000000a00 */
[----:B------:R-:W-:-:S13]  /*0830*/  ISETP.GE.U32.AND P0, PT, R6, 0x3, PT ;  /* 0x000000030600780c */ /* 0x000fda0003f06070 */
[----:B------:R-:W-:Y:S05]  /*0840*/  @!P0 BRA `(.L_x_850) ;  /* 0x0000000000548947 */ /* 0x000fea0003800000 */
.L_x_853:
        /* <DEDUP_REMOVED lines=21> */
.L_x_850:
[----:B------:R-:W-:Y:S05]  /*09a0*/  BSYNC B1 ;  /* 0x0000000000017941 */ /* 0x000fea0003800000 */
.L_x_849:
[----:B------:R-:W1:Y:S01]  /*09b0*/  S2UR UR7, SR_CgaCtaId ;  /* 0x00000000000779c3 */ /* 0x000e620000008800 */
[----:B0-----:R-:W-:Y:S01]  /*09c0*/  MOV R9, 0x400 ;  /* 0x0000040000097802 */ /* 0x001fe20000000f00 */
[----:B------:R-:W-:Y:S01]  /*09d0*/  BSSY B1, `(.L_x_854) ;  /* 0x000000a000017945 */ /* 0x000fe20003800000 */
[----:B-1----:R-:W-:-:S04]  /*09e0*/  MOV R18, UR7 ;  /* 0x0000000700127c02 */ /* 0x002fc80008000f00 */
[----:B------:R-:W-:-:S05]  /*09f0*/  LEA R9, R18, R9, 0x18 ;  /* 0x0000000912097211 */ /* 0x000fca00078ec0ff */
[----:B------:R-:W-:-:S07]  /*0a00*/  IMAD R19, R4, 0x8, R9 ;  /* 0x0000000804137824 */ /* 0x000fce00078e0209 */
.L_x_855:
[----:B------:R-:W0:Y:S02]  /*0a10*/  LDS.64 R8, [R19] ;  /* 0x0000000013087984 */ /* 0x000e240000000a00 */
[----:B0-----:R-:W-:-:S10]  /*0a20*/  DADD R10, R16, R8 ;  /* 0x00000000100a7229 */ /* 0x001fd40000000008 */
[----:B------:R-:W0:Y:S02]  /*0a30*/  ATOMS.CAST.SPIN.64 R10, [R19], R8, R10 ;  /* 0x00000008130a738d */ /* 0x000e24000180040a */
[----:B0-----:R-:W-:-:S04]  /*0a40*/  ISETP.EQ.U32.AND P0, PT, R10, 0x1, PT ;  /* 0x000000010a00780c */ /* 0x001fc80003f02070 */
[----:B------:R-:W-:-:S13]  /*0a50*/  ISETP.EQ.U32.AND.EX P0, PT, R11, RZ, PT, P0 ;  /* 0x000000ff0b00720c */ /* 0x000fda0003f02100 */
[----:B------:R-:W-:Y:S05]  /*0a60*/  @!P0 BRA `(.L_x_855) ;  /* 0xfffffffc00e88947 */ /* 0x000fea000383ffff */
[----:B------:R-:W-:Y:S05]  /*0a70*/  BSYNC B1 ;  /* 0x0000000000017941 */ /* 0x000fea0003800000 */
.L_x_854:
[----:B------:R-:W-:Y:S01]  /*0a80*/  VIADD R4, R4, 0x20 ;  /* 0x0000002004047836 */ /* 0x000fe20000000000 */
[----:B------:R-:W-:-:S04]  /*0a90*/  ULDC UR7, c[0x0][0x22c] ;  /* 0x00008b0000077ab9 */ /* 0x000fc80000000800 */
[----:B------:R-:W-:-:S13]  /*0aa0*/  ISETP.GE.AND P0, PT, R4, UR7, PT ;  /* 0x0000000704007c0c */ /* 0x000fda000bf06270 */
[----:B------:R-:W-:Y:S05]  /*0ab0*/  @!P0 BRA `(.L_x_856) ;  /* 0xfffffff800cc8947 */ /* 0x000fea000383ffff */
.L_x_848:
[----:B------:R-:W-:Y:S05]  /*0ac0*/  BSYNC B0 ;  /* 0x0000000000007941 */ /* 0x000fea0003800000 */
.L_x_847:
        /* <DEDUP_REMOVED lines=10> */
.L_x_857:
[----:B------:R-:W-:-:S03]  /*0b70*/  UMOV UR7, 0xffffffff ;  /* 0xffffffff00077882 */ /* 0x000fc60000000000 */
[----:B------:R-:W-:Y:S05]  /*0b80*/  BRA.DIV UR7, `(.L_x_860) ;  /* 0x0000000e07907947 */ /* 0x000fea000b800000 */
[----:B------:R-:W-:Y:S01]  /*0b90*/  NOP ;  /* 0x0000000000007918 */ /* 0x000fe20000000000 */
.L_x_859:
[----:B------:R-:W-:Y:S05]  /*0ba0*/  @!P0 BRA `(.L_x_861) ;  /* 0x0000000000148947 */ /* 0x000fea0003800000 */
[----:B------:R-:W-:-:S03]  /*0bb0*/  UMOV UR7, 0xffffffff ;  /* 0xffffffff00077882 */ /* 0x000fc60000000000 */
[----:B------:R-:W-:Y:S05]  /*0bc0*/  BRA.DIV UR7, `(.L_x_862) ;  /* 0x0000000e079c7947 */ /* 0x000fea000b800000 */
[----:B------:R-:W-:Y:S01]  /*0bd0*/  UCGABAR_WAIT ;  /* 0x0000000000007dc7 */ /* 0x000fe20008000000 */
[----:B------:R-:W-:Y:S01]  /*0be0*/  CCTL.IVALL ;  /* 0x00000000ff00798f */ /* 0x000fe20002000000 */
[----:B------:R-:W-:Y:S05]  /*0bf0*/  BRA `(.L_x_863) ;  /* 0x00000000000c7947 */ /* 0x000fea0003800000 */
.L_x_861:
[----:B------:R-:W-:-:S03]  /*0c00*/  UMOV UR7, 0xffffffff ;  /* 0xffffffff00077882 */ /* 0x000fc60000000000 */
[----:B------:R-:W-:Y:S05]  /*0c10*/  BRA.DIV UR7, `(.L_x_864) ;  /* 0x0000000e07a87947 */ /* 0x000fea000b800000 */
[----:B------:R-:W-:Y:S06]  /*0c20*/  BAR.SYNC.DEFER_BLOCKING 0x0 ;  /* 0x0000000000007b1d */ /* 0x000fec0000010000 */
.L_x_863:
[----:B------:R-:W-:Y:S01]  /*0c30*/  ISETP.GE.AND P0, PT, R21, 0x2, PT ;  /* 0x000000021500780c */ /* 0x000fe20003f06270 */
[----:B------:R-:W-:Y:S01]  /*0c40*/  BSSY B0, `(.L_x_865) ;  /* 0x0000024000007945 */ /* 0x000fe20003800000 */
[C---:B------:R-:W-:Y:S02]  /*0c50*/  ISETP.NE.AND P3, PT, R18.reuse, RZ, PT ;  /* 0x000000ff1200720c */ /* 0x040fe40003f65270 */
[----:B------:R-:W-:-:S13]  /*0c60*/  ISETP.NE.OR P0, PT, R18, RZ, !P0 ;  /* 0x000000ff1200720c */ /* 0x000fda0004705670 */
[----:B------:R-:W-:Y:S05]  /*0c70*/  @P0 BRA `(.L_x_866) ;  /* 0x0000000000800947 */ /* 0x000fea0003800000 */
[----:B------:R-:W-:-:S07]  /*0c80*/  IMAD.MOV.U32 R0, RZ, RZ, 0x1 ;  /* 0x00000001ff007424 */ /* 0x000fce00078e00ff */
.L_x_872:
        /* <DEDUP_REMOVED lines=11> */
.L_x_871:
[----:B------:R-:W-:-:S05]  /*0d40*/  IMAD.WIDE R4, R11, 0x8, R2 ;  /* 0x000000080b047825 */ /* 0x000fca00078e0202 */
[----:B------:R0:W5:Y:S01]  /*0d50*/  LD.E.64 R8, desc[UR4][R4.64] ;  /* 0x0000000404087980 */ /* 0x000162000c101b00 */
[----:B------:R-:W-:Y:S05]  /*0d60*/  YIELD ;  /* 0x0000000000007946 */ /* 0x000fea0003800000 */
[----:B------:R-:W-:Y:S01]  /*0d70*/  BSSY B2, `(.L_x_869) ;  /* 0x0000008000027945 */ /* 0x000fe20003800000 */
[----:B------:R-:W-:-:S07]  /*0d80*/  IMAD R17, R11, 0x8, R10 ;  /* 0x000000080b117824 */ /* 0x000fce00078e020a */
.L_x_870:
[----:B0-----:R-:W0:Y:S02]  /*0d90*/  LDS.64 R4, [R17] ;  /* 0x0000000011047984 */ /* 0x001e240000000a00 */
[----:B0----5:R-:W-:-:S10]  /*0da0*/  DADD R6, R8, R4 ;  /* 0x0000000008067229 */ /* 0x021fd40000000004 */
[----:B------:R-:W0:Y:S02]  /*0db0*/  ATOMS.CAST.SPIN.64 R6, [R17], R4, R6 ;  /* 0x000000041106738d */ /* 0x000e240001800406 */
[----:B0-----:R-:W-:-:S04]  /*0dc0*/  ISETP.EQ.U32.AND P0, PT, R6, 0x1, PT ;  /* 0x000000010600780c */ /* 0x001fc80003f02070 */
[----:B------:R-:W-:-:S13]  /*0dd0*/  ISETP.EQ.U32.AND.EX P0, PT, R7, RZ, PT, P0 ;  /* 0x000000ff0700720c */ /* 0x000fda0003f02100 */
[----:B------:R-:W-:Y:S05]  /*0de0*/  @!P0 BRA `(.L_x_870) ;  /* 0xfffffffc00e88947 */ /* 0x000fea000383ffff */
[----:B------:R-:W-:Y:S05]  /*0df0*/  BSYNC B2 ;  /* 0x0000000000027941 */ /* 0x000fea0003800000 */
.L_x_869:
[----:B------:R-:W-:Y:S01]  /*0e00*/  IMAD.IADD R11, R20, 0x1, R11 ;  /* 0x00000001140b7824 */ /* 0x000fe200078e020b */
[----:B------:R-:W-:-:S04]  /*0e10*/  ULDC UR7, c[0x0][0x22c] ;  /* 0x00008b0000077ab9 */ /* 0x000fc80000000800 */
[----:B------:R-:W-:-:S13]  /*0e20*/  ISETP.GE.AND P0, PT, R11, UR7, PT ;  /* 0x000000070b007c0c */ /* 0x000fda000bf06270 */
[----:B------:R-:W-:Y:S05]  /*0e30*/  @!P0 BRA `(.L_x_871) ;  /* 0xfffffffc00c08947 */ /* 0x000fea000383ffff */
.L_x_868:
[----:B------:R-:W-:Y:S05]  /*0e40*/  BSYNC B1 ;  /* 0x0000000000017941 */ /* 0x000fea0003800000 */
.L_x_867:
[----:B------:R-:W-:-:S04]  /*0e50*/  IADD3 R0, R0, 0x1, RZ ;  /* 0x0000000100007810 */ /* 0x000fc80007ffe0ff */
[----:B------:R-:W-:-:S13]  /*0e60*/  ISETP.GE.AND P0, PT, R0, R21, PT ;  /* 0x000000150000720c */ /* 0x000fda0003f06270 */
[----:B------:R-:W-:Y:S05]  /*0e70*/  @!P0 BRA `(.L_x_872) ;  /* 0xfffffffc00848947 */ /* 0x000fea000383ffff */
.L_x_866:
[----:B------:R-:W-:Y:S05]  /*0e80*/  BSYNC B0 ;  /* 0x0000000000007941 */ /* 0x000fea0003800000 */
.L_x_865:
        /* <DEDUP_REMOVED lines=10> */
.L_x_873:
[----:B------:R-:W-:-:S03]  /*0f30*/  UMOV UR7, 0xffffffff ;  /* 0xffffffff00077882 */ /* 0x000fc60000000000 */
[----:B------:R-:W-:Y:S05]  /*0f40*/  BRA.DIV UR7, `(.L_x_876) ;  /* 0x0000000e07307947 */ /* 0x000fea000b800000 */
[----:B------:R-:W-:Y:S01]  /*0f50*/  NOP ;  /* 0x0000000000007918 */ /* 0x000fe20000000000 */
.L_x_875:
[----:B------:R-:W-:Y:S05]  /*0f60*/  @!P0 BRA `(.L_x_877) ;  /* 0x0000000000148947 */ /* 0x000fea0003800000 */
[----:B------:R-:W-:-:S03]  /*0f70*/  UMOV UR7, 0xffffffff ;  /* 0xffffffff00077882 */ /* 0x000fc60000000000 */
[----:B------:R-:W-:Y:S05]  /*0f80*/  BRA.DIV UR7, `(.L_x_878) ;  /* 0x0000000e073c7947 */ /* 0x000fea000b800000 */
[----:B------:R-:W-:Y:S01]  /*0f90*/  UCGABAR_WAIT ;  /* 0x0000000000007dc7 */ /* 0x000fe20008000000 */
[----:B------:R-:W-:Y:S01]  /*0fa0*/  CCTL.IVALL ;  /* 0x00000000ff00798f */ /* 0x000fe20002000000 */
[----:B------:R-:W-:Y:S05]  /*0fb0*/  BRA `(.L_x_879) ;  /* 0x00000000000c7947 */ /* 0x000fea0003800000 */
.L_x_877:
[----:B------:R-:W-:-:S03]  /*0fc0*/  UMOV UR7, 0xffffffff ;  /* 0xffffffff00077882 */ /* 0x000fc60000000000 */
[----:B------:R-:W-:Y:S05]  /*0fd0*/  BRA.DIV UR7, `(.L_x_880) ;  /* 0x0000000e07487947 */ /* 0x000fea000b800000 */
[----:B------:R-:W-:Y:S06]  /*0fe0*/  BAR.SYNC.DEFER_BLOCKING 0x0 ;  /* 0x0000000000007b1d */ /* 0x000fec0000010000 */
.L_x_879:
[----:B------:R-:W-:Y:S05]  /*0ff0*/  @P3 EXIT ;  /* 0x000000000000394d */ /* 0x000fea0003800000 */
[----:B------:R-:W-:Y:S01]  /*1000*/  ISETP.NE.AND P3, PT, R13, RZ, PT ;  /* 0x000000ff0d00720c */ /* 0x000fe20003f65270 */
[----:B------:R-:W-:-:S12]  /*1010*/  @P2 BRA `(.L_x_881) ;  /* 0x00000000003c2947 */ /* 0x000fd80003800000 */
[----:B------:R-:W0:Y:S01]  /*1020*/  S2R R3, SR_CgaCtaId ;  /* 0x0000000000037919 */ /* 0x000e220000008800 */
[----:B------:R-:W1:Y:S01]  /*1030*/  LDC.64 R8, c[0x0][0x218] ;  /* 0x00008600ff087b82 */ /* 0x000e620000000a00 */
[----:B------:R-:W-:-:S04]  /*1040*/  MOV R0, 0x400 ;  /* 0x0000040000007802 */ /* 0x000fc80000000f00 */
[----:B0-----:R-:W-:-:S07]  /*1050*/  LEA R0, R3, R0, 0x18 ;  /* 0x0000000003007211 */ /* 0x001fce00078ec0ff */
.L_x_882:
[----:B-1----:R-:W-:Y:S01]  /*1060*/  IMAD.WIDE R2, R15, 0x4, R8 ;  /* 0x000000040f027825 */ /* 0x002fe200078e0208 */
[----:B------:R-:W-:-:S05]  /*1070*/  ULDC UR7, c[0x0][0x22c] ;  /* 0x00008b0000077ab9 */ /* 0x000fca0000000800 */
[----:B------:R-:W2:Y:S01]  /*1080*/  LDG.E R2, desc[UR4][R2.64] ;  /* 0x0000000402027981 */ /* 0x000ea2000c1e1900 */
[----:B0-----:R-:W-:Y:S02]  /*1090*/  IMAD R11, R15, 0x8, R0 ;  /* 0x000000080f0b7824 */ /* 0x001fe400078e0200 */
[----:B------:R-:W-:-:S03]  /*10a0*/  IMAD.IADD R15, R20, 0x1, R15 ;  /* 0x00000001140f7824 */ /* 0x000fc600078e020f */
[----:B------:R-:W0:Y:S02]  /*10b0*/  LDS.64 R6, [R11] ;  /* 0x000000000b067984 */ /* 0x000e240000000a00 */
[----:B------:R-:W-:Y:S01]  /*10c0*/  ISETP.GE.AND P0, PT, R15, UR7, PT ;  /* 0x000000070f007c0c */ /* 0x000fe2000bf06270 */
[----:B--2---:R-:W0:Y:S02]  /*10d0*/  I2F.F64 R4, R2 ;  /* 0x0000000200047312 */ /* 0x004e240000201c00 */
[----:B0-----:R-:W-:-:S07]  /*10e0*/  DMUL R4, R4, R6 ;  /* 0x0000000604047228 */ /* 0x001fce0000000000 */
[----:B------:R0:W-:Y:S03]  /*10f0*/  STS.64 [R11], R4 ;  /* 0x000000040b007388 */ /* 0x0001e60000000a00 */
[----:B------:R-:W-:Y:S05]  /*1100*/  @!P0 BRA `(.L_x_882) ;  /* 0xfffffffc00d48947 */ /* 0x000fea000383ffff */
.L_x_881:
        /* <DEDUP_REMOVED lines=27> */
.L_x_887:
        /* <DEDUP_REMOVED lines=15> */
.L_x_886:
[----:B------:R-:W-:Y:S05]  /*13b0*/  BSYNC B1 ;  /* 0x0000000000017941 */ /* 0x000fea0003800000 */
.L_x_885:
        /* <DEDUP_REMOVED lines=17> */
.L_x_884:
[----:B------:R-:W-:Y:S05]  /*14d0*/  BSYNC B0 ;  /* 0x0000000000007941 */ /* 0x000fea0003800000 */
.L_x_883:
        /* <DEDUP_REMOVED lines=33> */
[----:B0-----:R-:W-:Y:S05]  /*16f0*/  CALL.REL.NOINC `($__internal_11_$__cuda_sm3x_div_rn_noftz_f32_slowpath) ;  /* 0x0000000400ac7944 */ /* 0x001fea0003c00000 */
[----:B------:R-:W-:-:S07]  /*1700*/  IMAD.MOV.U32 R2, RZ, RZ, R0 ;  /* 0x000000ffff027224 */ /* 0x000fce00078e0000 */
.L_x_888:
        /* <DEDUP_REMOVED lines=12> */
[----:B0-----:R-:W-:Y:S05]  /*17d0*/  CALL.REL.NOINC `($__internal_11_$__cuda_sm3x_div_rn_noftz_f32_slowpath) ;  /* 0x0000000400747944 */ /* 0x001fea0003c00000 */
[----:B------:R-:W-:-:S07]  /*17e0*/  IMAD.MOV.U32 R6, RZ, RZ, R0 ;  /* 0x000000ffff067224 */ /* 0x000fce00078e0000 */
.L_x_889:
        /* <DEDUP_REMOVED lines=10> */
[----:B------:R-:W-:Y:S05]  /*1890*/  CALL.REL.NOINC `($__internal_11_$__cuda_sm3x_div_rn_noftz_f32_slowpath) ;  /* 0x0000000400447944 */ /* 0x000fea0003c00000 */
[----:B------:R-:W-:-:S07]  /*18a0*/  IMAD.MOV.U32 R11, RZ, RZ, R0 ;  /* 0x000000ffff0b7224 */ /* 0x000fce00078e0000 */
.L_x_890:
        /* <DEDUP_REMOVED lines=8> */
.L_x_858:
        /* <DEDUP_REMOVED lines=8> */
.L_x_892:
[----:B------:R-:W-:Y:S05]  /*19b0*/  BSYNC B0 ;  /* 0x0000000000007941 */ /* 0x000fea0003800000 */
.L_x_891:
[----:B------:R-:W-:Y:S05]  /*19c0*/  BRA `(.L_x_859) ;  /* 0xfffffff000747947 */ /* 0x000fea000383ffff */
.L_x_860:
[----:B------:R-:W-:Y:S01]  /*19d0*/  BSSY B0, `(.L_x_893) ;  /* 0x0000005000007945 */ /* 0x000fe20003800000 */
[----:B------:R-:W-:-:S07]  /*19e0*/  IMAD.MOV.U32 R0, RZ, RZ, -0x1 ;  /* 0xffffffffff007424 */ /* 0x000fce00078e00ff */
[----:B------:R-:W-:Y:S05]  /*19f0*/  WARPSYNC.COLLECTIVE R0, `(.L_x_894) ;  /* 0x0000000000087348 */ /* 0x000fea0003c00000 */
[----:B------:R-:W-:Y:S01]  /*1a00*/  NOP ;  /* 0x0000000000007918 */ /* 0x000fe20000000000 */
[----:B------:R-:W-:Y:S01]  /*1a10*/  ENDCOLLECTIVE ;  /* 0x000000000000791b */ /* 0x000fe20003800000 */
.L_x_894:
[----:B------:R-:W-:Y:S05]  /*1a20*/  BSYNC B0 ;  /* 0x0000000000007941 */ /* 0x000fea0003800000 */
.L_x_893:
[----:B------:R-:W-:Y:S05]  /*1a30*/  BRA `(.L_x_859) ;  /* 0xfffffff000587947 */ /* 0x000fea000383ffff */
.L_x_862:
[----:B------:R-:W-:Y:S01]  /*1a40*/  BSSY B0, `(.L_x_895) ;  /* 0x0000006000007945 */ /* 0x000fe20003800000 */
[----:B------:R-:W-:-:S07]  /*1a50*/  IMAD.MOV.U32 R0, RZ, RZ, -0x1 ;  /* 0xffffffffff007424 */ /* 0x000fce00078e00ff */
[----:B------:R-:W-:Y:S05]  /*1a60*/  WARPSYNC.COLLECTIVE.ALL `(.L_x_896) ;  /* 0x00000000000c7948 */ /* 0x000fea0003c00000 */
[----:B------:R-:W-:Y:S01]  /*1a70*/  UCGABAR_WAIT ;  /* 0x0000000000007dc7 */ /* 0x000fe20008000000 */
[----:B------:R-:W-:Y:S01]  /*1a80*/  CCTL.IVALL ;  /* 0x00000000ff00798f */ /* 0x000fe20002000000 */
[----:B------:R-:W-:Y:S01]  /*1a90*/  ENDCOLLECTIVE ;  /* 0x000000000000791b */ /* 0x000fe20003800000 */
.L_x_896:
[----:B------:R-:W-:Y:S05]  /*1aa0*/  BSYNC B0 ;  /* 0x0000000000007941 */ /* 0x000fea0003800000 */
.L_x_895:
[----:B------:R-:W-:Y:S05]  /*1ab0*/  BRA `(.L_x_863) ;  /* 0xfffffff0005c7947 */ /* 0x000fea000383ffff */
.L_x_864:
        /* <DEDUP_REMOVED lines=9> */
.L_x_898:
[----:B------:R-:W-:Y:S05]  /*1b50*/  BSYNC B0 ;  /* 0x0000000000007941 */ /* 0x000fea0003800000 */
.L_x_897:
[----:B------:R-:W-:Y:S05]  /*1b60*/  BRA `(.L_x_863) ;  /* 0xfffffff000307947 */ /* 0x000fea000383ffff */
.L_x_874:
        /* <DEDUP_REMOVED lines=8> */
.L_x_900:
[----:B------:R-:W-:Y:S05]  /*1bf0*/  BSYNC B0 ;  /* 0x0000000000007941 */ /* 0x000fea0003800000 */
.L_x_899:
[----:B------:R-:W-:Y:S05]  /*1c00*/  BRA `(.L_x_875) ;  /* 0xfffffff000d47947 */ /* 0x000fea000383ffff */
.L_x_876:
[----:B------:R-:W-:Y:S01]  /*1c10*/  BSSY B0, `(.L_x_901) ;  /* 0x0000005000007945 */ /* 0x000fe20003800000 */
[----:B------:R-:W-:-:S07]  /*1c20*/  IMAD.MOV.U32 R0, RZ, RZ, -0x1 ;  /* 0xffffffffff007424 */ /* 0x000fce00078e00ff */
[----:B------:R-:W-:Y:S05]  /*1c30*/  WARPSYNC.COLLECTIVE R0, `(.L_x_902) ;  /* 0x0000000000087348 */ /* 0x000fea0003c00000 */
[----:B------:R-:W-:Y:S01]  /*1c40*/  NOP ;  /* 0x0000000000007918 */ /* 0x000fe20000000000 */
[----:B------:R-:W-:Y:S01]  /*1c50*/  ENDCOLLECTIVE ;  /* 0x000000000000791b */ /* 0x000fe20003800000 */
.L_x_902:
[----:B------:R-:W-:Y:S05]  /*1c60*/  BSYNC B0 ;  /* 0x0000000000007941 */ /* 0x000fea0003800000 */
.L_x_901:
[----:B------:R-:W-:Y:S05]  /*1c70*/  BRA `(.L_x_875) ;  /* 0xfffffff000b87947 */ /* 0x000fea000383ffff */
.L_x_878:
[----:B------:R-:W-:Y:S01]  /*1c80*/  BSSY B0, `(.L_x_903) ;  /* 0x0000006000007945 */ /* 0x000fe20003800000 */
[----:B------:R-:W-:-:S07]  /*1c90*/  IMAD.MOV.U32 R0, RZ, RZ, -0x1 ;  /* 0xffffffffff007424 */ /* 0x000fce00078e00ff */
[----:B------:R-:W-:Y:S05]  /*1ca0*/  WARPSYNC.COLLECTIVE.ALL `(.L_x_904) ;  /* 0x00000000000c7948 */ /* 0x000fea0003c00000 */
[----:B------:R-:W-:Y:S01]  /*1cb0*/  UCGABAR_WAIT ;  /* 0x0000000000007dc7 */ /* 0x000fe20008000000 */
[----:B------:R-:W-:Y:S01]  /*1cc0*/  CCTL.IVALL ;  /* 0x00000000ff00798f */ /* 0x000fe20002000000 */
[----:B------:R-:W-:Y:S01]  /*1cd0*/  ENDCOLLECTIVE ;  /* 0x000000000000791b */ /* 0x000fe20003800000 */
.L_x_904:
[----:B------:R-:W-:Y:S05]  /*1ce0*/  BSYNC B0 ;  /* 0x0000000000007941 */ /* 0x000fea0003800000 */
.L_x_903:
[----:B------:R-:W-:Y:S05]  /*1cf0*/  BRA `(.L_x_879) ;  /* 0xfffffff000bc7947 */ /* 0x000fea000383ffff */
.L_x_880:
        /* <DEDUP_REMOVED lines=9> */
.L_x_906:
[----:B------:R-:W-:Y:S05]  /*1d90*/  BSYNC B0 ;  /* 0x0000000000007941 */ /* 0x000fea0003800000 */
.L_x_905:
[----:B------:R-:W-:Y:S05]  /*1da0*/  BRA `(.L_x_879) ;  /* 0xfffffff000907947 */ /* 0x000fea000383ffff */
        .weak           $__internal_11_$__cuda_sm3x_div_rn_noftz_f32_slowpath
        .type           $__internal_11_$__cuda_sm3x_div_rn_noftz_f32_slowpath,@function
        .size           $__internal_11_$__cuda_sm3x_div_rn_noftz_f32_slowpath,(.L_x_927 - $__internal_11_$__cuda_sm3x_div_rn_noftz_f32_slowpath)
$__internal_11_$__cuda_sm3x_div_rn_noftz_f32_slowpath:
        /* <DEDUP_REMOVED lines=34> */
.L_x_907:
        /* <DEDUP_REMOVED lines=50> */
.L_x_913:
[----:B------:R-:W-:-:S04]  /*22f0*/  LOP3.LUT R0, R0, 0x80000000, RZ, 0xc0, !PT ;  /* 0x8000000000007812 */ /* 0x000fc800078ec0ff */
[----:B------:R-:W-:Y:S01]  /*2300*/  LOP3.LUT R0, R0, 0x7f800000, RZ, 0xfc, !PT ;  /* 0x7f80000000007812 */ /* 0x000fe200078efcff */
[----:B------:R-:W-:Y:S06]  /*2310*/  BRA `(.L_x_914) ;  /* 0x0000000000287947 */ /* 0x000fec0003800000 */
.L_x_912:
[----:B------:R-:W-:Y:S01]  /*2320*/  IMAD R0, R9, 0x800000, R0 ;  /* 0x0080000009007824 */ /* 0x000fe200078e0200 */
[----:B------:R-:W-:Y:S06]  /*2330*/  BRA `(.L_x_914) ;  /* 0x0000000000207947 */ /* 0x000fec0003800000 */
.L_x_911:
[----:B------:R-:W-:-:S04]  /*2340*/  LOP3.LUT R0, R7, 0x80000000, R0, 0x48, !PT ;  /* 0x8000000007007812 */ /* 0x000fc800078e4800 */
[----:B------:R-:W-:Y:S01]  /*2350*/  LOP3.LUT R0, R0, 0x7f800000, RZ, 0xfc, !PT ;  /* 0x7f80000000007812 */ /* 0x000fe200078efcff */
[----:B------:R-:W-:Y:S06]  /*2360*/  BRA `(.L_x_914) ;  /* 0x0000000000147947 */ /* 0x000fec0003800000 */
.L_x_910:
[----:B------:R-:W-:Y:S01]  /*2370*/  LOP3.LUT R0, R7, 0x80000000, R0, 0x48, !PT ;  /* 0x8000000007007812 */ /* 0x000fe200078e4800 */
[----:B------:R-:W-:Y:S06]  /*2380*/  BRA `(.L_x_914) ;  /* 0x00000000000c7947 */ /* 0x000fec0003800000 */
.L_x_909:
[----:B------:R-:W0:Y:S01]  /*2390*/  MUFU.RSQ R0, -QNAN ;  /* 0xffc0000000007908 */ /* 0x000e220000001400 */
[----:B------:R-:W-:Y:S05]  /*23a0*/  BRA `(.L_x_914) ;  /* 0x0000000000047947 */ /* 0x000fea0003800000 */
.L_x_908:
[----:B------:R-:W-:-:S07]  /*23b0*/  FADD.FTZ R0, R0, R3 ;  /* 0x0000000300007221 */ /* 0x000fce0000010000 */
.L_x_914:
[----:B------:R-:W-:Y:S02]  /*23c0*/  IMAD.MOV.U32 R6, RZ, RZ, R2 ;  /* 0x000000ffff067224 */ /* 0x000fe400078e0002 */
[----:B------:R-:W-:-:S04]  /*23d0*/  IMAD.MOV.U32 R7, RZ, RZ, 0x0 ;  /* 0x00000000ff077424 */ /* 0x000fc800078e00ff */
[----:B0-----:R-:W-:Y:S05]  /*23e0*/  RET.REL.NODEC R6 `(_ZN18transformer_engine33fused_moe_aux_loss_forward_kernelIfiEEvPKT_PKT0_iiiiifPS1_Pf) ;  /* 0xffffffdc06047950 */ /* 0x001fea0003c3ffff */
.L_x_915:
        /* <DEDUP_REMOVED lines=9> */
.L_x_927:


//--------------------- .nv.shared._ZN18transformer_engine34fused_moe_aux_loss_backward_kernelI13__nv_bfloat16fEEvPKfPKT0_iiPT_S8_ --------------------------
	.section	.nv.shared._ZN18transformer_engine34fused_moe_aux_loss_backward_kernelI13__nv_bfloat16fEEvPKfPKT0_iiPT_S8_,"aw",@nobits
	.sectionflags	@""
	.align	16
	.zero		1024


//--------------------- .nv.shared.reserved.0     --------------------------
	.section	.nv.shared.reserved.0,"aw",@nobits
	.weak		__nv_reservedSMEM_offset_0_alias
	.size		__nv_reservedSMEM_offset_0_alias, 0, 0
	.other		__nv_reservedSMEM_offset_0_alias,@"STO_CUDA_RESERVED_SHARED STV_DEFAULT"
__nv_reservedSMEM_offset_0_alias:
	.zero		0


//--------------------- .nv.shared._ZN18transformer_engine34fused_moe_aux_loss_backward_kernelI13__nv_bfloat16S1_EEvPKfPKT0_iiPT_S8_ --------------------------
	.section	.nv.shared._ZN18transformer_engine34fused_moe_aux_loss_backward_kernelI13__nv_bfloat16S1_EEvPKfPKT0_iiPT_S8_,"aw",@nobits
	.sectionflags	@""
	.align	16
	.zero		1024


//--------------------- .nv.shared._ZN18transformer_engine34fused_moe_aux_loss_backward_kernelI13__nv_bfloat16lEEvPKfPKT0_iiPT_S8_ --------------------------
	.section	.nv.shared._ZN18transformer_engine34fused_moe_aux_loss_backward_kernelI13__nv_bfloat16lEEvPKfPKT0_iiPT_S8_,"aw",@nobits
	.sectionflags	@""
	.align	16
	.zero		1024


//--------------------- .nv.shared._ZN18transformer_engine34fused_moe_aux_loss_backward_kernelI13__nv_bfloat16iEEvPKfPKT0_iiPT_S8_ --------------------------
	.section	.nv.shared._ZN18transformer_engine34fused_moe_aux_loss_backward_kernelI13__nv_bfloat16iEEvPKfPKT0_iiPT_S8_,"aw",@nobits
	.sectionflags	@""
	.align	16
	.zero		1024


//--------------------- .nv.shared._ZN18transformer_engine34fused_moe_aux_loss_backward_kernelI6__halffEEvPKfPKT0_iiPT_S8_ --------------------------
	.section	.nv.shared._ZN18transformer_engine34fused_moe_aux_loss_backward_kernelI6__halffEEvPKfPKT0_iiPT_S8_,"aw",@nobits
	.sectionflags	@""
	.align	16
	.zero		1024


//--------------------- .nv.shared._ZN18transformer_engine34fused_moe_aux_loss_backward_kernelI6__half13__nv_bfloat16EEvPKfPKT0_iiPT_S9_ --------------------------
	.section	.nv.shared._ZN18transformer_engine34fused_moe_aux_loss_backward_kernelI6__half13__nv_bfloat16EEvPKfPKT0_iiPT_S9_,"aw",@nobits
	.sectionflags	@""
	.align	16
	.zero		1024


//--------------------- .nv.shared._ZN18transformer_engine34fused_moe_aux_loss_backward_kernelI6__halflEEvPKfPKT0_iiPT_S8_ --------------------------
	.section	.nv.shared._ZN18transformer_engine34fused_moe_aux_loss_backward_kernelI6__halflEEvPKfPKT0_iiPT_S8_,"aw",@nobits
	.sectionflags	@""
	.align	16
	.zero		1024


//--------------------- .nv.shared._ZN18transformer_engine34fused_moe_aux_loss_backward_kernelI6__halfiEEvPKfPKT0_iiPT_S8_ --------------------------
	.section	.nv.shared._ZN18transformer_engine34fused_moe_aux_loss_backward_kernelI6__halfiEEvPKfPKT0_iiPT_S8_,"aw",@nobits
	.sectionflags	@""
	.align	16
	.zero		1024


//--------------------- .nv.shared._ZN18transformer_engine34fused_moe_aux_loss_backward_kernelIffEEvPKfPKT0_iiPT_S7_ --------------------------
	.section	.nv.shared._ZN18transformer_engine34fused_moe_aux_loss_backward_kernelIffEEvPKfPKT0_iiPT_S7_,"aw",@nobits
	.sectionflags	@""
	.align	16
	.zero		1024


//--------------------- .nv.shared._ZN18transformer_engine34fused_moe_aux_loss_backward_kernelIf13__nv_bfloat16EEvPKfPKT0_iiPT_S8_ --------------------------
	.section	.nv.shared._ZN18transformer_engine34fused_moe_aux_loss_backward_kernelIf13__nv_bfloat16EEvPKfPKT0_iiPT_S8_,"aw",@nobits
	.sectionflags	@""
	.align	16
	.zero		1024


//--------------------- .nv.shared._ZN18transformer_engine34fused_moe_aux_loss_backward_kernelIflEEvPKfPKT0_iiPT_S7_ --------------------------
	.section	.nv.shared._ZN18transformer_engine34fused_moe_aux_loss_backward_kernelIflEEvPKfPKT0_iiPT_S7_,"aw",@nobits
	.sectionflags	@""
	.align	16
	.zero		1024


//--------------------- .nv.shared._ZN18transformer_engine34fused_moe_aux_loss_backward_kernelIfiEEvPKfPKT0_iiPT_S7_ --------------------------
	.section	.nv.shared._ZN18transformer_engine34fused_moe_aux_loss_backward_kernelIfiEEvPKfPKT0_iiPT_S7_,"aw",@nobits
	.sectionflags	@""
	.align	16
	.zero		1024


//--------------------- .nv.shared._ZN18transformer_engine33fused_moe_aux_loss_forward_kernelI13__nv_bfloat16fEEvPKT_PKT0_iiiiifPS2_Pf --------------------------
	.section	.nv.shared._ZN18transformer_engine33fused_moe_aux_loss_forward_kernelI13__nv_bfloat16fEEvPKT_PKT0_iiiiifPS2_Pf,"aw",@nobits
	.sectionflags	@""
	.align	16
	.zero		1024


//--------------------- .nv.shared._ZN18transformer_engine33fused_moe_aux_loss_forward_kernelI13__nv_bfloat16S1_EEvPKT_PKT0_iiiiifPS2_Pf --------------------------
	.section	.nv.shared._ZN18transformer_engine33fused_moe_aux_loss_forward_kernelI13__nv_bfloat16S1_EEvPKT_PKT0_iiiiifPS2_Pf,"aw",@nobits
	.sectionflags	@""
	.align	16
	.zero		1024


//--------------------- .nv.shared._ZN18transformer_engine33fused_moe_aux_loss_forward_kernelI13__nv_bfloat16lEEvPKT_PKT0_iiiiifPS2_Pf --------------------------
	.section	.nv.shared._ZN18transformer_engine33fused_moe_aux_loss_forward_kernelI13__nv_bfloat16lEEvPKT_PKT0_iiiiifPS2_Pf,"aw",@nobits
	.sectionflags	@""
	.align	16
	.zero		1024


//--------------------- .nv.shared._ZN18transformer_engine33fused_moe_aux_loss_forward_kernelI13__nv_bfloat16iEEvPKT_PKT0_iiiiifPS2_Pf --------------------------
	.section	.nv.shared._ZN18transformer_engine33fused_moe_aux_loss_forward_kernelI13__nv_bfloat16iEEvPKT_PKT0_iiiiifPS2_Pf,"aw",@nobits
	.sectionflags	@""
	.align	16
	.zero		1024


//--------------------- .nv.shared._ZN18transformer_engine33fused_moe_aux_loss_forward_kernelI6__halffEEvPKT_PKT0_iiiiifPS2_Pf --------------------------
	.section	.nv.shared._ZN18transformer_engine33fused_moe_aux_loss_forward_kernelI6__halffEEvPKT_PKT0_iiiiifPS2_Pf,"aw",@nobits
	.sectionflags	@""
	.align	16
	.zero		1024


//--------------------- .nv.shared._ZN18transformer_engine33fused_moe_aux_loss_forward_kernelI6__half13__nv_bfloat16EEvPKT_PKT0_iiiiifPS3_Pf --------------------------
	.section	.nv.shared._ZN18transformer_engine33fused_moe_aux_loss_forward_kernelI6__half13__nv_bfloat16EEvPKT_PKT0_iiiiifPS3_Pf,"aw",@nobits
	.sectionflags	@""
	.align	16
	.zero		1024


//--------------------- .nv.shared._ZN18transformer_engine33fused_moe_aux_loss_forward_kernelI6__halflEEvPKT_PKT0_iiiiifPS2_Pf --------------------------
	.section	.nv.shared._ZN18transformer_engine33fused_moe_aux_loss_forward_kernelI6__halflEEvPKT_PKT0_iiiiifPS2_Pf,"aw",@nobits
	.sectionflags	@""
	.align	16
	.zero		1024


//--------------------- .nv.shared._ZN18transformer_engine33fused_moe_aux_loss_forward_kernelI6__halfiEEvPKT_PKT0_iiiiifPS2_Pf --------------------------
	.section	.nv.shared._ZN18transformer_engine33fused_moe_aux_loss_forward_kernelI6__halfiEEvPKT_PKT0_iiiiifPS2_Pf,"aw",@nobits
	.sectionflags	@""
	.align	16
	.zero		1024


//--------------------- .nv.shared._ZN18transformer_engine33fused_moe_aux_loss_forward_kernelIffEEvPKT_PKT0_iiiiifPS1_Pf --------------------------
	.section	.nv.shared._ZN18transformer_engine33fused_moe_aux_loss_forward_kernelIffEEvPKT_PKT0_iiiiifPS1_Pf,"aw",@nobits
	.sectionflags	@""
	.align	16
	.zero		1024


//--------------------- .nv.shared._ZN18transformer_engine33fused_moe_aux_loss_forward_kernelIf13__nv_bfloat16EEvPKT_PKT0_iiiiifPS2_Pf --------------------------
	.section	.nv.shared._ZN18transformer_engine33fused_moe_aux_loss_forward_kernelIf13__nv_bfloat16EEvPKT_PKT0_iiiiifPS2_Pf,"aw",@nobits
	.sectionflags	@""
	.align	16
	.zero		1024


//--------------------- .nv.shared._ZN18transformer_engine33fused_moe_aux_loss_forward_kernelIflEEvPKT_PKT0_iiiiifPS1_Pf --------------------------
	.section	.nv.shared._ZN18transformer_engine33fused_moe_aux_loss_forward_kernelIflEEvPKT_PKT0_iiiiifPS1_Pf,"aw",@nobits
	.sectionflags	@""
	.align	16
	.zero		1024


//--------------------- .nv.shared._ZN18transformer_engine33fused_moe_aux_loss_forward_kernelIfiEEvPKT_PKT0_iiiiifPS1_Pf --------------------------
	.section	.nv.shared._ZN18transformer_engine33fused_moe_aux_loss_forward_kernelIfiEEvPKT_PKT0_iiiiifPS1_Pf,"aw",@nobits
	.sectionflags	@""
	.align	16
	.zero		1024


//--------------------- .nv.constant0._ZN18transformer_engine34fused_moe_aux_loss_backward_kernelI13__nv_bfloat16fEEvPKfPKT0_iiPT_S8_ --------------------------
	.section	.nv.constant0._ZN18transformer_engine34fused_moe_aux_loss_backward_kernelI13__nv_bfloat16fEEvPKfPKT0_iiPT_S8_,"a",@progbits
	.sectionflags	@""
	.align	4
.nv.constant0._ZN18transformer_engine34fused_moe_aux_loss_backward_kernelI13__nv_bfloat16fEEvPKfPKT0_iiPT_S8_:
	.zero		568


//--------------------- .nv.constant0._ZN18transformer_engine34fused_moe_aux_loss_backward_kernelI13__nv_bfloat16S1_EEvPKfPKT0_iiPT_S8_ --------------------------
	.section	.nv.constant0._ZN18transformer_engine34fused_moe_aux_loss_backward_kernelI13__nv_bfloat16S1_EEvPKfPKT0_iiPT_S8_,"a",@progbits
	.sectionflags	@""
	.align	4
.nv.constant0._ZN18transformer_engine34fused_moe_aux_loss_backward_kernelI13__nv_bfloat16S1_EEvPKfPKT0_iiPT_S8_:
	.zero		568


//--------------------- .nv.constant0._ZN18transformer_engine34fused_moe_aux_loss_backward_kernelI13__nv_bfloat16lEEvPKfPKT0_iiPT_S8_ --------------------------
	.section	.nv.constant0._ZN18transformer_engine34fused_moe_aux_loss_backward_kernelI13__nv_bfloat16lEEvPKfPKT0_iiPT_S8_,"a",@progbits
	.sectionflags	@""
	.align	4
.nv.constant0._ZN18transformer_engine34fused_moe_aux_loss_backward_kernelI13__nv_bfloat16lEEvPKfPKT0_iiPT_S8_:
	.zero		568


//--------------------- .nv.constant0._ZN18transformer_engine34fused_moe_aux_loss_backward_kernelI13__nv_bfloat16iEEvPKfPKT0_iiPT_S8_ --------------------------
	.section	.nv.constant0._ZN18transformer_engine34fused_moe_aux_loss_backward_kernelI13__nv_bfloat16iEEvPKfPKT0_iiPT_S8_,"a",@progbits
	.sectionflags	@""
	.align	4
.nv.constant0._ZN18transformer_engine34fused_moe_aux_loss_backward_kernelI13__nv_bfloat16iEEvPKfPKT0_iiPT_S8_:
	.zero		568


//--------------------- .nv.constant0._ZN18transformer_engine34fused_moe_aux_loss_backward_kernelI6__halffEEvPKfPKT0_iiPT_S8_ --------------------------
	.section	.nv.constant0._ZN18transformer_engine34fused_moe_aux_loss_backward_kernelI6__halffEEvPKfPKT0_iiPT_S8_,"a",@progbits
	.sectionflags	@""
	.align	4
.nv.constant0._ZN18transformer_engine34fused_moe_aux_loss_backward_kernelI6__halffEEvPKfPKT0_iiPT_S8_:
	.zero		568


//--------------------- .nv.constant0._ZN18transformer_engine34fused_moe_aux_loss_backward_kernelI6__half13__nv_bfloat16EEvPKfPKT0_iiPT_S9_ --------------------------
	.section	.nv.constant0._ZN18transformer_engine34fused_moe_aux_loss_backward_kernelI6__half13__nv_bfloat16EEvPKfPKT0_iiPT_S9_,"a",@progbits
	.sectionflags	@""
	.align	4
.nv.constant0._ZN18transformer_engine34fused_moe_aux_loss_backward_kernelI6__half13__nv_bfloat16EEvPKfPKT0_iiPT_S9_:
	.zero		568


//--------------------- .nv.constant0._ZN18transformer_engine34fused_moe_aux_loss_backward_kernelI6__halflEEvPKfPKT0_iiPT_S8_ --------------------------
	.section	.nv.constant0._ZN18transformer_engine34fused_moe_aux_loss_backward_kernelI6__halflEEvPKfPKT0_iiPT_S8_,"a",@progbits
	.sectionflags	@""
	.align	4
.nv.constant0._ZN18transformer_engine34fused_moe_aux_loss_backward_kernelI6__halflEEvPKfPKT0_iiPT_S8_:
	.zero		568


//--------------------- .nv.constant0._ZN18transformer_engine34fused_moe_aux_loss_backward_kernelI6__halfiEEvPKfPKT0_iiPT_S8_ --------------------------
	.section	.nv.constant0._ZN18transformer_engine34fused_moe_aux_loss_backward_kernelI6__halfiEEvPKfPKT0_iiPT_S8_,"a",@progbits
	.sectionflags	@""
	.align	4
.nv.constant0._ZN18transformer_engine34fused_moe_aux_loss_backward_kernelI6__halfiEEvPKfPKT0_iiPT_S8_:
	.zero		568


//--------------------- .nv.constant0._ZN18transformer_engine34fused_moe_aux_loss_backward_kernelIffEEvPKfPKT0_iiPT_S7_ --------------------------
	.section	.nv.constant0._ZN18transformer_engine34fused_moe_aux_loss_backward_kernelIffEEvPKfPKT0_iiPT_S7_,"a",@progbits
	.sectionflags	@""
	.align	4
.nv.constant0._ZN18transformer_engine34fused_moe_aux_loss_backward_kernelIffEEvPKfPKT0_iiPT_S7_:
	.zero		568


//--------------------- .nv.constant0._ZN18transformer_engine34fused_moe_aux_loss_backward_kernelIf13__nv_bfloat16EEvPKfPKT0_iiPT_S8_ --------------------------
	.section	.nv.constant0._ZN18transformer_engine34fused_moe_aux_loss_backward_kernelIf13__nv_bfloat16EEvPKfPKT0_iiPT_S8_,"a",@progbits
	.sectionflags	@""
	.align	4
.nv.constant0._ZN18transformer_engine34fused_moe_aux_loss_backward_kernelIf13__nv_bfloat16EEvPKfPKT0_iiPT_S8_:
	.zero		568


//--------------------- .nv.constant0._ZN18transformer_engine34fused_moe_aux_loss_backward_kernelIflEEvPKfPKT0_iiPT_S7_ --------------------------
	.section	.nv.constant0._ZN18transformer_engine34fused_moe_aux_loss_backward_kernelIflEEvPKfPKT0_iiPT_S7_,"a",@progbits
	.sectionflags	@""
	.align	4
.nv.constant0._ZN18transformer_engine34fused_moe_aux_loss_backward_kernelIflEEvPKfPKT0_iiPT_S7_:
	.zero		568


//--------------------- .nv.constant0._ZN18transformer_engine34fused_moe_aux_loss_backward_kernelIfiEEvPKfPKT0_iiPT_S7_ --------------------------
	.section	.nv.constant0._ZN18transformer_engine34fused_moe_aux_loss_backward_kernelIfiEEvPKfPKT0_iiPT_S7_,"a",@progbits
	.sectionflags	@""
	.align	4
.nv.constant0._ZN18transformer_engine34fused_moe_aux_loss_backward_kernelIfiEEvPKfPKT0_iiPT_S7_:
	.zero		568


//--------------------- .nv.constant0._ZN18transformer_engine33fused_moe_aux_loss_forward_kernelI13__nv_bfloat16fEEvPKT_PKT0_iiiiifPS2_Pf --------------------------
	.section	.nv.constant0._ZN18transformer_engine33fused_moe_aux_loss_forward_kernelI13__nv_bfloat16fEEvPKT_PKT0_iiiiifPS2_Pf,"a",@progbits
	.sectionflags	@""
	.align	4
.nv.constant0._ZN18transformer_engine33fused_moe_aux_loss_forward_kernelI13__nv_bfloat16fEEvPKT_PKT0_iiiiifPS2_Pf:
	.zero		584


//--------------------- .nv.constant0._ZN18transformer_engine33fused_moe_aux_loss_forward_kernelI13__nv_bfloat16S1_EEvPKT_PKT0_iiiiifPS2_Pf --------------------------
	.section	.nv.constant0._ZN18transformer_engine33fused_moe_aux_loss_forward_kernelI13__nv_bfloat16S1_EEvPKT_PKT0_iiiiifPS2_Pf,"a",@progbits
	.sectionflags	@""
	.align	4
.nv.constant0._ZN18transformer_engine33fused_moe_aux_loss_forward_kernelI13__nv_bfloat16S1_EEvPKT_PKT0_iiiiifPS2_Pf:
	.zero		584


//--------------------- .nv.constant0._ZN18transformer_engine33fused_moe_aux_loss_forward_kernelI13__nv_bfloat16lEEvPKT_PKT0_iiiiifPS2_Pf --------------------------
	.section	.nv.constant0._ZN18transformer_engine33fused_moe_aux_loss_forward_kernelI13__nv_bfloat16lEEvPKT_PKT0_iiiiifPS2_Pf,"a",@progbits
	.sectionflags	@""
	.align	4
.nv.constant0._ZN18transformer_engine33fused_moe_aux_loss_forward_kernelI13__nv_bfloat16lEEvPKT_PKT0_iiiiifPS2_Pf:
	.zero		584


//--------------------- .nv.constant0._ZN18transformer_engine33fused_moe_aux_loss_forward_kernelI13__nv_bfloat16iEEvPKT_PKT0_iiiiifPS2_Pf --------------------------
	.section	.nv.constant0._ZN18transformer_engine33fused_moe_aux_loss_forward_kernelI13__nv_bfloat16iEEvPKT_PKT0_iiiiifPS2_Pf,"a",@progbits
	.sectionflags	@""
	.align	4
.nv.constant0._ZN18transformer_engine33fused_moe_aux_loss_forward_kernelI13__nv_bfloat16iEEvPKT_PKT0_iiiiifPS2_Pf:
	.zero		584


//--------------------- .nv.constant0._ZN18transformer_engine33fused_moe_aux_loss_forward_kernelI6__halffEEvPKT_PKT0_iiiiifPS2_Pf --------------------------
	.section	.nv.constant0._ZN18transformer_engine33fused_moe_aux_loss_forward_kernelI6__halffEEvPKT_PKT0_iiiiifPS2_Pf,"a",@progbits
	.sectionflags	@""
	.align	4
.nv.constant0._ZN18transformer_engine33fused_moe_aux_loss_forward_kernelI6__halffEEvPKT_PKT0_iiiiifPS2_Pf:
	.zero		584


//--------------------- .nv.constant0._ZN18transformer_engine33fused_moe_aux_loss_forward_kernelI6__half13__nv_bfloat16EEvPKT_PKT0_iiiiifPS3_Pf --------------------------
	.section	.nv.constant0._ZN18transformer_engine33fused_moe_aux_loss_forward_kernelI6__half13__nv_bfloat16EEvPKT_PKT0_iiiiifPS3_Pf,"a",@progbits
	.sectionflags	@""
	.align	4
.nv.constant0._ZN18transformer_engine33fused_moe_aux_loss_forward_kernelI6__half13__nv_bfloat16EEvPKT_PKT0_iiiiifPS3_Pf:
	.zero		584


//--------------------- .nv.constant0._ZN18transformer_engine33fused_moe_aux_loss_forward_kernelI6__halflEEvPKT_PKT0_iiiiifPS2_Pf --------------------------
	.section	.nv.constant0._ZN18transformer_engine33fused_moe_aux_loss_forward_kernelI6__halflEEvPKT_PKT0_iiiiifPS2_Pf,"a",@progbits
	.sectionflags	@""
	.align	4
.nv.constant0._ZN18transformer_engine33fused_moe_aux_loss_forward_kernelI6__halflEEvPKT_PKT0_iiiiifPS2_Pf:
	.zero		584


//--------------------- .nv.constant0._ZN18transformer_engine33fused_moe_aux_loss_forward_kernelI6__halfiEEvPKT_PKT0_iiiiifPS2_Pf --------------------------
	.section	.nv.constant0._ZN18transformer_engine33fused_moe_aux_loss_forward_kernelI6__halfiEEvPKT_PKT0_iiiiifPS2_Pf,"a",@progbits
	.sectionflags	@""
	.align	4
.nv.constant0._ZN18transformer_engine33fused_moe_aux_loss_forward_kernelI6__halfiEEvPKT_PKT0_iiiiifPS2_Pf:
	.zero		584


//--------------------- .nv.constant0._ZN18transformer_engine33fused_moe_aux_loss_forward_kernelIffEEvPKT_PKT0_iiiiifPS1_Pf --------------------------
	.section	.nv.constant0._ZN18transformer_engine33fused_moe_aux_loss_forward_kernelIffEEvPKT_PKT0_iiiiifPS1_Pf,"a",@progbits
	.sectionflags	@""
	.align	4
.nv.constant0._ZN18transformer_engine33fused_moe_aux_loss_forward_kernelIffEEvPKT_PKT0_iiiiifPS1_Pf:
	.zero		584


//--------------------- .nv.constant0._ZN18transformer_engine33fused_moe_aux_loss_forward_kernelIf13__nv_bfloat16EEvPKT_PKT0_iiiiifPS2_Pf --------------------------
	.section	.nv.constant0._ZN18transformer_engine33fused_moe_aux_loss_forward_kernelIf13__nv_bfloat16EEvPKT_PKT0_iiiiifPS2_Pf,"a",@progbits
	.sectionflags	@""
	.align	4
.nv.constant0._ZN18transformer_engine33fused_moe_aux_loss_forward_kernelIf13__nv_bfloat16EEvPKT_PKT0_iiiiifPS2_Pf:
	.zero		584


//--------------------- .nv.constant0._ZN18transformer_engine33fused_moe_aux_loss_forward_kernelIflEEvPKT_PKT0_iiiiifPS1_Pf --------------------------
	.section	.nv.constant0._ZN18transformer_engine33fused_moe_aux_loss_forward_kernelIflEEvPKT_PKT0_iiiiifPS1_Pf,"a",@progbits
	.sectionflags	@""
	.align	4
.nv.constant0._ZN18transformer_engine33fused_moe_aux_loss_forward_kernelIflEEvPKT_PKT0_iiiiifPS1_Pf:
	.zero		584


//--------------------- .nv.constant0._ZN18transformer_engine33fused_moe_aux_loss_forward_kernelIfiEEvPKT_PKT0_iiiiifPS1_Pf --------------------------
	.section	.nv.constant0._ZN18transformer_engine33fused_moe_aux_loss_forward_kernelIfiEEvPKT_PKT0_iiiiifPS1_Pf,"a",@progbits
	.sectionflags	@""
	.align	4
.nv.constant0._ZN18transformer_engine33fused_moe_aux_loss_forward_kernelIfiEEvPKT_PKT0_iiiiifPS1_Pf:
	.zero		584


//--------------------- SYMBOLS --------------------------

	.type		.nv.reservedSmem.offset0,@object
	.size		.nv.reservedSmem.offset0,0x4
